	.target	sm_80

	.elftype	@"ET_EXEC"


//--------------------- .note.nv.tkinfo           --------------------------
	.section	.note.nv.tkinfo,"",@"SHT_NOTE"
	.sectionflags	@"SHF_NOTE_NV_TKINFO"
	.tkinfo
        /*0018*/ 	.word	0x00000002
        /*0030*/ 	.string	""
        /*0030*/ 	.string	"ptxas"
        /*0030*/ 	.string	"Cuda compilation tools, release 13.0, V13.0.88"
        /*0030*/ 	.string	"Build cuda_13.0.r13.0/compiler.36424714_0"
        /*0030*/ 	.string	"-v  -suppress-debug-info  -lineinfo  -arch sm_80 "



//--------------------- .note.nv.cuinfo           --------------------------
	.section	.note.nv.cuinfo,"",@"SHT_NOTE"
	.sectionflags	@"SHF_NOTE_NV_CUINFO"
        /*0018*/ 	.short	0x0002
        /*001a*/ 	.short	0x0050
        /*001c*/ 	.short	0x0082
	.zero		2


//--------------------- .nv.info                  --------------------------
	.section	.nv.info,"",@"SHT_CUDA_INFO"
	.align	4


	//----- nvinfo : EIATTR_REGCOUNT
	.align		4
        /*0000*/ 	.byte	0x04, 0x2f
        /*0002*/ 	.short	(.L_2 - .L_1)
	.align		4
.L_1:
        /*0004*/ 	.word	index@(attn_fwd)
        /*0008*/ 	.word	0x000000ff


	//----- nvinfo : EIATTR_FRAME_SIZE
	.align		4
.L_2:
        /*000c*/ 	.byte	0x04, 0x11
        /*000e*/ 	.short	(.L_4 - .L_3)
	.align		4
.L_3:
        /*0010*/ 	.word	index@(attn_fwd)
        /*0014*/ 	.word	0x000009e8


	//----- nvinfo : EIATTR_MIN_STACK_SIZE
	.align		4
.L_4:
        /*0018*/ 	.byte	0x04, 0x12
        /*001a*/ 	.short	(.L_6 - .L_5)
	.align		4
.L_5:
        /*001c*/ 	.word	index@(attn_fwd)
        /*0020*/ 	.word	0x000009e8
.L_6:


//--------------------- .nv.info.attn_fwd         --------------------------
	.section	.nv.info.attn_fwd,"",@"SHT_CUDA_INFO"
	.sectionflags	@""
	.align	4


	//----- nvinfo : EIATTR_CUDA_API_VERSION
	.align		4
        /*0000*/ 	.byte	0x04, 0x37
        /*0002*/ 	.short	(.L_8 - .L_7)
.L_7:
        /*0004*/ 	.word	0x00000082


	//----- nvinfo : EIATTR_SW2861232_WAR
	.align		4
.L_8:
        /*0008*/ 	.byte	0x01, 0x35
	.zero		2


	//----- nvinfo : EIATTR_PARAM_CBANK
	.align		4
        /*000c*/ 	.byte	0x04, 0x0a
        /*000e*/ 	.short	(.L_10 - .L_9)
	.align		4
.L_9:
        /*0010*/ 	.word	index@(.nv.constant0.attn_fwd)
        /*0014*/ 	.short	0x0160
        /*0016*/ 	.short	0x0088


	//----- nvinfo : EIATTR_CBANK_PARAM_SIZE
	.align		4
.L_10:
        /*0018*/ 	.byte	0x03, 0x19
        /*001a*/ 	.short	0x0088


	//----- nvinfo : EIATTR_KPARAM_INFO
	.align		4
        /*001c*/ 	.byte	0x04, 0x17
        /*001e*/ 	.short	(.L_12 - .L_11)
.L_11:
        /*0020*/ 	.word	0x00000000
        /*0024*/ 	.short	0x0019
        /*0026*/ 	.short	0x0080
        /*0028*/ 	.byte	0x00, 0xf4, 0x21, 0x00


	//----- nvinfo : EIATTR_KPARAM_INFO
	.align		4
.L_12:
        /*002c*/ 	.byte	0x04, 0x17
        /*002e*/ 	.short	(.L_14 - .L_13)
.L_13:
        /*0030*/ 	.word	0x00000000
        /*0034*/ 	.short	0x0018
        /*0036*/ 	.short	0x0078
        /*0038*/ 	.byte	0x00, 0xf4, 0x21, 0x00


	//----- nvinfo : EIATTR_KPARAM_INFO
	.align		4
.L_14:
        /*003c*/ 	.byte	0x04, 0x17
        /*003e*/ 	.short	(.L_16 - .L_15)
.L_15:
        /*0040*/ 	.word	0x00000000
        /*0044*/ 	.short	0x0017
        /*0046*/ 	.short	0x0070
        /*0048*/ 	.byte	0x00, 0xf0, 0x11, 0x00


	//----- nvinfo : EIATTR_KPARAM_INFO
	.align		4
.L_16:
        /*004c*/ 	.byte	0x04, 0x17
        /*004e*/ 	.short	(.L_18 - .L_17)
.L_17:
        /*0050*/ 	.word	0x00000000
        /*0054*/ 	.short	0x0016
        /*0056*/ 	.short	0x006c
        /*0058*/ 	.byte	0x00, 0xf0, 0x11, 0x00


	//----- nvinfo : EIATTR_KPARAM_INFO
	.align		4
.L_18:
        /*005c*/ 	.byte	0x04, 0x17
        /*005e*/ 	.short	(.L_20 - .L_19)
.L_19:
        /*0060*/ 	.word	0x00000000
        /*0064*/ 	.short	0x0015
        /*0066*/ 	.short	0x0068
        /*0068*/ 	.byte	0x00, 0xf0, 0x11, 0x00


	//----- nvinfo : EIATTR_KPARAM_INFO
	.align		4
.L_20:
        /*006c*/ 	.byte	0x04, 0x17
        /*006e*/ 	.short	(.L_22 - .L_21)
.L_21:
        /*0070*/ 	.word	0x00000000
        /*0074*/ 	.short	0x0014
        /*0076*/ 	.short	0x0064
        /*0078*/ 	.byte	0x00, 0xf0, 0x11, 0x00


	//----- nvinfo : EIATTR_KPARAM_INFO
	.align		4
.L_22:
        /*007c*/ 	.byte	0x04, 0x17
        /*007e*/ 	.short	(.L_24 - .L_23)
.L_23:
        /*0080*/ 	.word	0x00000000
        /*0084*/ 	.short	0x0013
        /*0086*/ 	.short	0x0060
        /*0088*/ 	.byte	0x00, 0xf0, 0x11, 0x00


	//----- nvinfo : EIATTR_KPARAM_INFO
	.align		4
.L_24:
        /*008c*/ 	.byte	0x04, 0x17
        /*008e*/ 	.short	(.L_26 - .L_25)
.L_25:
        /*0090*/ 	.word	0x00000000
        /*0094*/ 	.short	0x0012
        /*0096*/ 	.short	0x005c
        /*0098*/ 	.byte	0x00, 0xf0, 0x11, 0x00


	//----- nvinfo : EIATTR_KPARAM_INFO
	.align		4
.L_26:
        /*009c*/ 	.byte	0x04, 0x17
        /*009e*/ 	.short	(.L_28 - .L_27)
.L_27:
        /*00a0*/ 	.word	0x00000000
        /*00a4*/ 	.short	0x0011
        /*00a6*/ 	.short	0x0058
        /*00a8*/ 	.byte	0x00, 0xf0, 0x11, 0x00


	//----- nvinfo : EIATTR_KPARAM_INFO
	.align		4
.L_28:
        /*00ac*/ 	.byte	0x04, 0x17
        /*00ae*/ 	.short	(.L_30 - .L_29)
.L_29:
        /*00b0*/ 	.word	0x00000000
        /*00b4*/ 	.short	0x0010
        /*00b6*/ 	.short	0x0054
        /*00b8*/ 	.byte	0x00, 0xf0, 0x11, 0x00


	//----- nvinfo : EIATTR_KPARAM_INFO
	.align		4
.L_30:
        /*00bc*/ 	.byte	0x04, 0x17
        /*00be*/ 	.short	(.L_32 - .L_31)
.L_31:
        /*00c0*/ 	.word	0x00000000
        /*00c4*/ 	.short	0x000f
        /*00c6*/ 	.short	0x0050
        /*00c8*/ 	.byte	0x00, 0xf0, 0x11, 0x00


	//----- nvinfo : EIATTR_KPARAM_INFO
	.align		4
.L_32:
        /*00cc*/ 	.byte	0x04, 0x17
        /*00ce*/ 	.short	(.L_34 - .L_33)
.L_33:
        /*00d0*/ 	.word	0x00000000
        /*00d4*/ 	.short	0x000e
        /*00d6*/ 	.short	0x004c
        /*00d8*/ 	.byte	0x00, 0xf0, 0x11, 0x00


	//----- nvinfo : EIATTR_KPARAM_INFO
	.align		4
.L_34:
        /*00dc*/ 	.byte	0x04, 0x17
        /*00de*/ 	.short	(.L_36 - .L_35)
.L_35:
        /*00e0*/ 	.word	0x00000000
        /*00e4*/ 	.short	0x000d
        /*00e6*/ 	.short	0x0048
        /*00e8*/ 	.byte	0x00, 0xf0, 0x11, 0x00


	//----- nvinfo : EIATTR_KPARAM_INFO
	.align		4
.L_36:
        /*00ec*/ 	.byte	0x04, 0x17
        /*00ee*/ 	.short	(.L_38 - .L_37)
.L_37:
        /*00f0*/ 	.word	0x00000000
        /*00f4*/ 	.short	0x000c
        /*00f6*/ 	.short	0x0044
        /*00f8*/ 	.byte	0x00, 0xf0, 0x11, 0x00


	//----- nvinfo : EIATTR_KPARAM_INFO
	.align		4
.L_38:
        /*00fc*/ 	.byte	0x04, 0x17
        /*00fe*/ 	.short	(.L_40 - .L_39)
.L_39:
        /*0100*/ 	.word	0x00000000
        /*0104*/ 	.short	0x000b
        /*0106*/ 	.short	0x0040
        /*0108*/ 	.byte	0x00, 0xf0, 0x11, 0x00


	//----- nvinfo : EIATTR_KPARAM_INFO
	.align		4
.L_40:
        /*010c*/ 	.byte	0x04, 0x17
        /*010e*/ 	.short	(.L_42 - .L_41)
.L_41:
        /*0110*/ 	.word	0x00000000
        /*0114*/ 	.short	0x000a
        /*0116*/ 	.short	0x003c
        /*0118*/ 	.byte	0x00, 0xf0, 0x11, 0x00


	//----- nvinfo : EIATTR_KPARAM_INFO
	.align		4
.L_42:
        /*011c*/ 	.byte	0x04, 0x17
        /*011e*/ 	.short	(.L_44 - .L_43)
.L_43:
        /*0120*/ 	.word	0x00000000
        /*0124*/ 	.short	0x0009
        /*0126*/ 	.short	0x0038
        /*0128*/ 	.byte	0x00, 0xf0, 0x11, 0x00


	//----- nvinfo : EIATTR_KPARAM_INFO
	.align		4
.L_44:
        /*012c*/ 	.byte	0x04, 0x17
        /*012e*/ 	.short	(.L_46 - .L_45)
.L_45:
        /*0130*/ 	.word	0x00000000
        /*0134*/ 	.short	0x0008
        /*0136*/ 	.short	0x0034
        /*0138*/ 	.byte	0x00, 0xf0, 0x11, 0x00


	//----- nvinfo : EIATTR_KPARAM_INFO
	.align		4
.L_46:
        /*013c*/ 	.byte	0x04, 0x17
        /*013e*/ 	.short	(.L_48 - .L_47)
.L_47:
        /*0140*/ 	.word	0x00000000
        /*0144*/ 	.short	0x0007
        /*0146*/ 	.short	0x0030
        /*0148*/ 	.byte	0x00, 0xf0, 0x11, 0x00


	//----- nvinfo : EIATTR_KPARAM_INFO
	.align		4
.L_48:
        /*014c*/ 	.byte	0x04, 0x17
        /*014e*/ 	.short	(.L_50 - .L_49)
.L_49:
        /*0150*/ 	.word	0x00000000
        /*0154*/ 	.short	0x0006
        /*0156*/ 	.short	0x002c
        /*0158*/ 	.byte	0x00, 0xf0, 0x11, 0x00


	//----- nvinfo : EIATTR_KPARAM_INFO
	.align		4
.L_50:
        /*015c*/ 	.byte	0x04, 0x17
        /*015e*/ 	.short	(.L_52 - .L_51)
.L_51:
        /*0160*/ 	.word	0x00000000
        /*0164*/ 	.short	0x0005
        /*0166*/ 	.short	0x0028
        /*0168*/ 	.byte	0x00, 0xf0, 0x11, 0x00


	//----- nvinfo : EIATTR_KPARAM_INFO
	.align		4
.L_52:
        /*016c*/ 	.byte	0x04, 0x17
        /*016e*/ 	.short	(.L_54 - .L_53)
.L_53:
        /*0170*/ 	.word	0x00000000
        /*0174*/ 	.short	0x0004
        /*0176*/ 	.short	0x0020
        /*0178*/ 	.byte	0x00, 0xf4, 0x21, 0x00


	//----- nvinfo : EIATTR_KPARAM_INFO
	.align		4
.L_54:
        /*017c*/ 	.byte	0x04, 0x17
        /*017e*/ 	.short	(.L_56 - .L_55)
.L_55:
        /*0180*/ 	.word	0x00000000
        /*0184*/ 	.short	0x0003
        /*0186*/ 	.short	0x0018
        /*0188*/ 	.byte	0x00, 0xf4, 0x21, 0x00


	//----- nvinfo : EIATTR_KPARAM_INFO
	.align		4
.L_56:
        /*018c*/ 	.byte	0x04, 0x17
        /*018e*/ 	.short	(.L_58 - .L_57)
.L_57:
        /*0190*/ 	.word	0x00000000
        /*0194*/ 	.short	0x0002
        /*0196*/ 	.short	0x0010
        /*0198*/ 	.byte	0x00, 0xf4, 0x21, 0x00


	//----- nvinfo : EIATTR_KPARAM_INFO
	.align		4
.L_58:
        /*019c*/ 	.byte	0x04, 0x17
        /*019e*/ 	.short	(.L_60 - .L_59)
.L_59:
        /*01a0*/ 	.word	0x00000000
        /*01a4*/ 	.short	0x0001
        /*01a6*/ 	.short	0x0008
        /*01a8*/ 	.byte	0x00, 0xf4, 0x21, 0x00


	//----- nvinfo : EIATTR_KPARAM_INFO
	.align		4
.L_60:
        /*01ac*/ 	.byte	0x04, 0x17
        /*01ae*/ 	.short	(.L_62 - .L_61)
.L_61:
        /*01b0*/ 	.word	0x00000000
        /*01b4*/ 	.short	0x0000
        /*01b6*/ 	.short	0x0000
        /*01b8*/ 	.byte	0x00, 0xf4, 0x21, 0x00


	//----- nvinfo : EIATTR_MAXREG_COUNT
	.align		4
.L_62:
        /*01bc*/ 	.byte	0x03, 0x1b
        /*01be*/ 	.short	0x00ff


	//----- nvinfo : EIATTR_NUM_BARRIERS
	.align		4
        /*01c0*/ 	.byte	0x02, 0x4c
        /*01c2*/ 	.byte	0x01
	.zero		1


	//----- nvinfo : EIATTR_ANNOTATIONS
	.align		4
        /*01c4*/ 	.byte	0x04, 0x55
        /*01c6*/ 	.short	(.L_64 - .L_63)


	//   ....[0]....
.L_63:
        /*01c8*/ 	.word	0x00000001
        /*01cc*/ 	.byte	0xe0, 0x29, 0x00, 0x00, 0x01, 0x00, 0x00, 0x00, 0xf0, 0x29, 0x00, 0x00, 0x01, 0x00, 0x00, 0x00
        /* <DEDUP_REMOVED lines=375> */
        /*194c*/ 	.byte	0xc0, 0x0a, 0x01, 0x00, 0x01, 0x00, 0x00, 0x00, 0xd0, 0x0a, 0x01, 0x00


	//----- nvinfo : EIATTR_MERCURY_ISA_VERSION
	.align		4
.L_64:
        /*1958*/ 	.byte	0x03, 0x5f
        /*195a*/ 	.short	0x0000


	//----- nvinfo : EIATTR_COOP_GROUP_MASK_REGIDS
	.align		4
        /*195c*/ 	.byte	0x04, 0x29
        /*195e*/ 	.short	(.L_66 - .L_65)


	//   ....[0]....
.L_65:
        /*1960*/ 	.word	0xffffffff


	//   ....[1]....
        /*1964*/ 	.word	0xffffffff


	//   ....[2]....
        /*1968*/ 	.word	0xffffffff


	//   ....[3]....
        /*196c*/ 	.word	0xffffffff


	//   ....[4]....
        /*1970*/ 	.word	0xffffffff


	//   ....[5]....
        /*1974*/ 	.word	0xffffffff


	//   ....[6]....
        /*1978*/ 	.word	0xffffffff


	//   ....[7]....
        /*197c*/ 	.word	0xffffffff


	//   ....[8]....
        /*1980*/ 	.word	0xffffffff


	//   ....[9]....
        /*1984*/ 	.word	0xffffffff


	//   ....[10]....
        /*1988*/ 	.word	0xffffffff


	//   ....[11]....
        /*198c*/ 	.word	0xffffffff


	//   ....[12]....
        /*1990*/ 	.word	0xffffffff


	//   ....[13]....
        /*1994*/ 	.word	0xffffffff


	//   ....[14]....
        /*1998*/ 	.word	0xffffffff


	//   ....[15]....
        /*199c*/ 	.word	0xffffffff


	//   ....[16]....
        /*19a0*/ 	.word	0xffffffff


	//   ....[17]....
        /*19a4*/ 	.word	0xffffffff


	//   ....[18]....
        /*19a8*/ 	.word	0xffffffff


	//   ....[19]....
        /*19ac*/ 	.word	0xffffffff


	//   ....[20]....
        /*19b0*/ 	.word	0xffffffff


	//   ....[21]....
        /*19b4*/ 	.word	0xffffffff


	//   ....[22]....
        /*19b8*/ 	.word	0xffffffff


	//   ....[23]....
        /*19bc*/ 	.word	0xffffffff


	//   ....[24]....
        /*19c0*/ 	.word	0xffffffff


	//   ....[25]....
        /*19c4*/ 	.word	0xffffffff


	//   ....[26]....
        /*19c8*/ 	.word	0xffffffff


	//   ....[27]....
        /*19cc*/ 	.word	0xffffffff


	//   ....[28]....
        /*19d0*/ 	.word	0xffffffff


	//   ....[29]....
        /*19d4*/ 	.word	0xffffffff


	//   ....[30]....
        /*19d8*/ 	.word	0xffffffff


	//   ....[31]....
        /*19dc*/ 	.word	0xffffffff


	//   ....[32]....
        /*19e0*/ 	.word	0xffffffff


	//   ....[33]....
        /*19e4*/ 	.word	0xffffffff


	//   ....[34]....
        /*19e8*/ 	.word	0xffffffff


	//   ....[35]....
        /*19ec*/ 	.word	0xffffffff


	//   ....[36]....
        /*19f0*/ 	.word	0xffffffff


	//   ....[37]....
        /*19f4*/ 	.word	0xffffffff


	//   ....[38]....
        /*19f8*/ 	.word	0xffffffff


	//   ....[39]....
        /*19fc*/ 	.word	0xffffffff


	//----- nvinfo : EIATTR_COOP_GROUP_INSTR_OFFSETS
	.align		4
.L_66:
        /*1a00*/ 	.byte	0x04, 0x28
        /*1a02*/ 	.short	(.L_68 - .L_67)


	//   ....[0]....
.L_67:
        /*1a04*/ 	.word	0x0000aa20


	//   ....[1]....
        /*1a08*/ 	.word	0x0000aa30


	//   ....[2]....
        /*1a0c*/ 	.word	0x0000aa40


	//   ....[3]....
        /*1a10*/ 	.word	0x0000aa50


	//   ....[4]....
        /*1a14*/ 	.word	0x0000aa60


	//   ....[5]....
        /*1a18*/ 	.word	0x0000aa70


	//   ....[6]....
        /*1a1c*/ 	.word	0x0000ab40


	//   ....[7]....
        /*1a20*/ 	.word	0x0000ab60


	//   ....[8]....
        /*1a24*/ 	.word	0x0000abc0


	//   ....[9]....
        /*1a28*/ 	.word	0x0000abd0


	//   ....[10]....
        /*1a2c*/ 	.word	0x0000abe0


	//   ....[11]....
        /*1a30*/ 	.word	0x0000abf0


	//   ....[12]....
        /*1a34*/ 	.word	0x0000ac00


	//   ....[13]....
        /*1a38*/ 	.word	0x0000ac10


	//   ....[14]....
        /*1a3c*/ 	.word	0x0000ac50


	//   ....[15]....
        /*1a40*/ 	.word	0x0000ac70


	//   ....[16]....
        /*1a44*/ 	.word	0x0000b2e0


	//   ....[17]....
        /*1a48*/ 	.word	0x0000b2f0


	//   ....[18]....
        /*1a4c*/ 	.word	0x0000b320


	//   ....[19]....
        /*1a50*/ 	.word	0x0000b330


	//   ....[20]....
        /*1a54*/ 	.word	0x0000b7d0


	//   ....[21]....
        /*1a58*/ 	.word	0x0000b800


	//   ....[22]....
        /*1a5c*/ 	.word	0x0000b940


	//   ....[23]....
        /*1a60*/ 	.word	0x0000b9d0


	//   ....[24]....
        /*1a64*/ 	.word	0x0000bd40


	//   ....[25]....
        /*1a68*/ 	.word	0x0000bd50


	//   ....[26]....
        /*1a6c*/ 	.word	0x0000bd60


	//   ....[27]....
        /*1a70*/ 	.word	0x0000bd70


	//   ....[28]....
        /*1a74*/ 	.word	0x0000bd80


	//   ....[29]....
        /*1a78*/ 	.word	0x0000bd90


	//   ....[30]....
        /*1a7c*/ 	.word	0x0000be00


	//   ....[31]....
        /*1a80*/ 	.word	0x0000be20


	//   ....[32]....
        /*1a84*/ 	.word	0x0000be30


	//   ....[33]....
        /*1a88*/ 	.word	0x0000be40


	//   ....[34]....
        /*1a8c*/ 	.word	0x0000be50


	//   ....[35]....
        /*1a90*/ 	.word	0x0000be60


	//   ....[36]....
        /*1a94*/ 	.word	0x0000cb10


	//   ....[37]....
        /*1a98*/ 	.word	0x0000cb20


	//   ....[38]....
        /*1a9c*/ 	.word	0x0000cba0


	//   ....[39]....
        /*1aa0*/ 	.word	0x0000cbb0


	//----- nvinfo : EIATTR_EXIT_INSTR_OFFSETS
	.align		4
.L_68:
        /*1aa4*/ 	.byte	0x04, 0x1c
        /*1aa6*/ 	.short	(.L_70 - .L_69)


	//   ....[0]....
.L_69:
        /*1aa8*/ 	.word	0x00016080


	//   ....[1]....
        /*1aac*/ 	.word	0x00016120


	//----- nvinfo : EIATTR_REQNTID
	.align		4
.L_70:
        /*1ab0*/ 	.byte	0x04, 0x10
        /*1ab2*/ 	.short	(.L_72 - .L_71)
.L_71:
        /*1ab4*/ 	.word	0x00000080
        /*1ab8*/ 	.word	0x00000001
        /*1abc*/ 	.word	0x00000001


	//----- nvinfo : EIATTR_CRS_STACK_SIZE
	.align		4
.L_72:
        /*1ac0*/ 	.byte	0x04, 0x1e
        /*1ac2*/ 	.short	(.L_74 - .L_73)
.L_73:
        /*1ac4*/ 	.word	0x00000000
.L_74:


//--------------------- .nv.callgraph             --------------------------
	.section	.nv.callgraph,"",@"SHT_CUDA_CALLGRAPH"
	.align	4
	.sectionentsize	8
	.align		4
        /*0000*/ 	.word	0x00000000
	.align		4
        /*0004*/ 	.word	0xffffffff
	.align		4
        /*0008*/ 	.word	0x00000000
	.align		4
        /*000c*/ 	.word	0xfffffffe
	.align		4
        /*0010*/ 	.word	0x00000000
	.align		4
        /*0014*/ 	.word	0xfffffffd
	.align		4
        /*0018*/ 	.word	0x00000000
	.align		4
        /*001c*/ 	.word	0xfffffffc


//--------------------- .nv.rel.action            --------------------------
	.section	.nv.rel.action,"",@"SHT_CUDA_RELOCINFO"
	.align	8
	.sectionentsize	8
        /*0000*/ 	.byte	0x73, 0x00, 0x00, 0x00, 0x00, 0x00, 0x00, 0x00, 0x00, 0x00, 0x00, 0x11, 0x25, 0x00, 0x05, 0x36


//--------------------- .nv.constant4             --------------------------
	.section	.nv.constant4,"a",@progbits
	.align	8
	.align		8
.nv.constant4:
        /*0000*/ 	.dword	_$_str


//--------------------- .nv.constant0.attn_fwd    --------------------------
	.section	.nv.constant0.attn_fwd,"a",@progbits
	.sectionflags	@""
	.align	4
.nv.constant0.attn_fwd:
	.zero		488


//--------------------- .text.attn_fwd            --------------------------
	.section	.text.attn_fwd,"ax",@progbits
	.sectioninfo	@"SHI_REGISTERS=255"
	.align	128
        .global         attn_fwd
        .type           attn_fwd,@function
        .size           attn_fwd,(.L_x_21 - attn_fwd)
        .other          attn_fwd,@"STO_CUDA_ENTRY STV_DEFAULT"
attn_fwd:
.text.attn_fwd:
[----:B------:R-:W-:Y:S02]  /*0000*/  IMAD.MOV.U32 R1, RZ, RZ, c[0x0][0x28] ;  /* 0x00000a00ff017624 */ /* 0x000fe400078e00ff */
[----:B------:R-:W0:Y:S01]  /*0010*/  S2R R18, SR_CTAID.X ;  /* 0x0000000000127919 */ /* 0x000e220000002500 */
[----:B------:R-:W-:Y:S01]  /*0020*/  MOV R14, c[0x0][0x198] ;  /* 0x00006600000e7a02 */ /* 0x000fe20000000f00 */
[----:B------:R-:W-:Y:S01]  /*0030*/  ULDC.64 UR6, c[0x0][0x118] ;  /* 0x0000460000067ab9 */ /* 0x000fe20000000a00 */
[----:B------:R-:W-:Y:S01]  /*0040*/  IADD3 R1, R1, -0x9e8, RZ ;  /* 0xfffff61801017810 */ /* 0x000fe20007ffe0ff */
[----:B------:R-:W1:Y:S04]  /*0050*/  S2R R174, SR_TID.X ;  /* 0x0000000000ae7919 */ /* 0x000e680000002100 */
[----:B------:R-:W2:Y:S01]  /*0060*/  S2R R138, SR_CTAID.Y ;  /* 0x00000000008a7919 */ /* 0x000ea20000002600 */
[----:B0-----:R-:W-:Y:S01]  /*0070*/  IMAD.SHL.U32 R18, R18, 0x40, RZ ;  /* 0x0000004012127824 */ /* 0x001fe200078e00ff */
[----:B-1----:R-:W-:-:S04]  /*0080*/  SHF.R.U32.HI R2, RZ, 0x6, R174 ;  /* 0x00000006ff027819 */ /* 0x002fc800000116ae */
[----:B------:R-:W-:Y:S01]  /*0090*/  LOP3.LUT R3, R18, 0x3f, R174, 0xf8, !PT ;  /* 0x0000003f12037812 */ /* 0x000fe200078ef8ae */
[----:B--2---:R-:W-:Y:S01]  /*00a0*/  IMAD R0, R138, c[0x0][0x190], RZ ;  /* 0x000064008a007a24 */ /* 0x004fe200078e02ff */
[----:B------:R-:W-:-:S03]  /*00b0*/  SGXT.U32 R140, R2, 0x1 ;  /* 0x00000001028c781a */ /* 0x000fc60000000000 */
[----:B------:R-:W-:Y:S02]  /*00c0*/  IMAD R3, R3, c[0x0][0x194], RZ ;  /* 0x0000650003037a24 */ /* 0x000fe400078e02ff */
[----:B------:R-:W-:Y:S02]  /*00d0*/  IMAD.SHL.U32 R2, R0, 0x2, RZ ;  /* 0x0000000200027824 */ /* 0x000fe400078e00ff */
[----:B------:R-:W-:Y:S02]  /*00e0*/  IMAD.SHL.U32 R5, R3, 0x2, RZ ;  /* 0x0000000203057824 */ /* 0x000fe400078e00ff */
[----:B------:R-:W-:Y:S02]  /*00f0*/  IMAD R7, R140, c[0x0][0x198], RZ ;  /* 0x000066008c077a24 */ /* 0x000fe400078e02ff */
[----:B------:R-:W-:Y:S01]  /*0100*/  IMAD.HI R0, R0, 0x2, RZ ;  /* 0x0000000200007827 */ /* 0x000fe200078e02ff */
[----:B------:R-:W-:Y:S02]  /*0110*/  IADD3 R2, P0, P1, R5, c[0x0][0x160], R2 ;  /* 0x0000580005027a10 */ /* 0x000fe4000791e002 */
[----:B------:R-:W-:Y:S01]  /*0120*/  LEA R5, R14, R7, 0x1 ;  /* 0x000000070e057211 */ /* 0x000fe200078e08ff */
[----:B------:R-:W-:-:S04]  /*0130*/  IMAD.HI R3, R3, 0x2, RZ ;  /* 0x0000000203037827 */ /* 0x000fc800078e02ff */
[C---:B------:R-:W-:Y:S01]  /*0140*/  IMAD R11, R14.reuse, 0x2, R5 ;  /* 0x000000020e0b7824 */ /* 0x040fe200078e0205 */
[----:B------:R-:W-:Y:S02]  /*0150*/  IADD3.X R0, R3, c[0x0][0x164], R0, P0, P1 ;  /* 0x0000590003007a10 */ /* 0x000fe400007e2400 */
[-C--:B------:R-:W-:Y:S01]  /*0160*/  LEA R6, P0, R7, R2.reuse, 0x1 ;  /* 0x0000000207067211 */ /* 0x080fe200078008ff */
[C---:B------:R-:W-:Y:S01]  /*0170*/  IMAD R13, R14.reuse, 0x2, R11 ;  /* 0x000000020e0d7824 */ /* 0x040fe200078e020b */
[----:B------:R-:W-:Y:S02]  /*0180*/  LEA R8, P1, R5, R2, 0x1 ;  /* 0x0000000205087211 */ /* 0x000fe400078208ff */
[----:B------:R-:W-:Y:S02]  /*0190*/  LEA.HI.X.SX32 R7, R7, R0, 0x1, P0 ;  /* 0x0000000007077211 */ /* 0x000fe400000f0eff */
[----:B------:R-:W-:Y:S02]  /*01a0*/  LEA R10, P0, R11, R2, 0x1 ;  /* 0x000000020b0a7211 */ /* 0x000fe400078008ff */
[----:B------:R-:W-:Y:S01]  /*01b0*/  LEA R15, R14, R13, 0x1 ;  /* 0x0000000d0e0f7211 */ /* 0x000fe200078e08ff */
[----:B------:R0:W2:Y:S01]  /*01c0*/  LDG.E.U16 R3, [R6.64] ;  /* 0x0000000606037981 */ /* 0x0000a2000c1e1500 */
[----:B------:R-:W-:-:S02]  /*01d0*/  LEA.HI.X.SX32 R9, R5, R0, 0x1, P1 ;  /* 0x0000000005097211 */ /* 0x000fc400008f0eff */
[----:B------:R-:W-:Y:S01]  /*01e0*/  LEA.HI.X.SX32 R11, R11, R0, 0x1, P0 ;  /* 0x000000000b0b7211 */ /* 0x000fe200000f0eff */
[C---:B------:R-:W-:Y:S01]  /*01f0*/  IMAD R19, R14.reuse, 0x2, R15 ;  /* 0x000000020e137824 */ /* 0x040fe200078e020f */
[-C--:B------:R-:W-:Y:S01]  /*0200*/  LEA R12, P0, R13, R2.reuse, 0x1 ;  /* 0x000000020d0c7211 */ /* 0x080fe200078008ff */
[----:B------:R1:W3:Y:S01]  /*0210*/  LDG.E.U16 R5, [R8.64] ;  /* 0x0000000608057981 */ /* 0x0002e2000c1e1500 */
[----:B------:R-:W-:Y:S02]  /*0220*/  LEA R16, P1, R15, R2, 0x1 ;  /* 0x000000020f107211 */ /* 0x000fe400078208ff */
[-C--:B------:R-:W-:Y:S01]  /*0230*/  LEA.HI.X.SX32 R13, R13, R0.reuse, 0x1, P0 ;  /* 0x000000000d0d7211 */ /* 0x080fe200000f0eff */
[----:B------:R4:W5:Y:S01]  /*0240*/  LDG.E.U16 R4, [R10.64] ;  /* 0x000000060a047981 */ /* 0x000962000c1e1500 */
[----:B------:R-:W-:Y:S01]  /*0250*/  LEA.HI.X.SX32 R17, R15, R0, 0x1, P1 ;  /* 0x000000000f117211 */ /* 0x000fe200008f0eff */
[----:B------:R-:W-:Y:S01]  /*0260*/  IMAD R15, R14, 0x2, R19 ;  /* 0x000000020e0f7824 */ /* 0x000fe200078e0213 */
[C---:B------:R-:W-:Y:S01]  /*0270*/  LEA R20, P0, R19.reuse, R2, 0x1 ;  /* 0x0000000213147211 */ /* 0x040fe200078008ff */
[----:B0-----:R0:W2:Y:S03]  /*0280*/  LDG.E.U16 R6, [R12.64] ;  /* 0x000000060c067981 */ /* 0x0010a6000c1e1500 */
[----:B------:R-:W-:Y:S01]  /*0290*/  LEA.HI.X.SX32 R21, R19, R0, 0x1, P0 ;  /* 0x0000000013157211 */ /* 0x000fe200000f0eff */
[----:B------:R0:W2:Y:S01]  /*02a0*/  LDG.E.U16 R7, [R16.64] ;  /* 0x0000000610077981 */ /* 0x0000a2000c1e1500 */
[----:B------:R-:W-:-:S02]  /*02b0*/  LEA R22, P0, R15, R2, 0x1 ;  /* 0x000000020f167211 */ /* 0x000fc400078008ff */
[----:B------:R-:W-:Y:S01]  /*02c0*/  LEA R19, R14, R15, 0x1 ;  /* 0x0000000f0e137211 */ /* 0x000fe200078e08ff */
[----:B-1----:R1:W2:Y:S01]  /*02d0*/  LDG.E.U16 R9, [R20.64] ;  /* 0x0000000614097981 */ /* 0x0022a2000c1e1500 */
[----:B------:R-:W-:-:S03]  /*02e0*/  LEA.HI.X.SX32 R23, R15, R0, 0x1, P0 ;  /* 0x000000000f177211 */ /* 0x000fc600000f0eff */
[C---:B------:R-:W-:Y:S01]  /*02f0*/  IMAD R15, R14.reuse, 0x2, R19 ;  /* 0x000000020e0f7824 */ /* 0x040fe200078e0213 */
[-C--:B------:R-:W-:Y:S01]  /*0300*/  LEA R24, P0, R19, R2.reuse, 0x1 ;  /* 0x0000000213187211 */ /* 0x080fe200078008ff */
[----:B------:R1:W2:Y:S02]  /*0310*/  LDG.E.U16 R8, [R22.64] ;  /* 0x0000000616087981 */ /* 0x0002a4000c1e1500 */
[C---:B----4-:R-:W-:Y:S01]  /*0320*/  IMAD R11, R14.reuse, 0x2, R15 ;  /* 0x000000020e0b7824 */ /* 0x050fe200078e020f */
[----:B------:R-:W-:Y:S02]  /*0330*/  LEA R26, P1, R15, R2, 0x1 ;  /* 0x000000020f1a7211 */ /* 0x000fe400078208ff */
[----:B------:R-:W-:Y:S02]  /*0340*/  LEA.HI.X.SX32 R25, R19, R0, 0x1, P0 ;  /* 0x0000000013197211 */ /* 0x000fe400000f0eff */
[C---:B0-----:R-:W-:Y:S02]  /*0350*/  LEA R13, R14.reuse, R11, 0x1 ;  /* 0x0000000b0e0d7211 */ /* 0x041fe400078e08ff */
[----:B------:R-:W-:Y:S01]  /*0360*/  LEA R28, P0, R11, R2, 0x1 ;  /* 0x000000020b1c7211 */ /* 0x000fe200078008ff */
[----:B------:R0:W4:Y:S01]  /*0370*/  LDG.E.U16 R10, [R24.64] ;  /* 0x00000006180a7981 */ /* 0x000122000c1e1500 */
[-C--:B------:R-:W-:Y:S01]  /*0380*/  LEA.HI.X.SX32 R27, R15, R0.reuse, 0x1, P1 ;  /* 0x000000000f1b7211 */ /* 0x080fe200008f0eff */
[----:B------:R-:W-:Y:S01]  /*0390*/  IMAD R15, R14, 0x2, R13 ;  /* 0x000000020e0f7824 */ /* 0x000fe200078e020d */
[----:B------:R-:W-:-:S02]  /*03a0*/  LEA.HI.X.SX32 R29, R11, R0, 0x1, P0 ;  /* 0x000000000b1d7211 */ /* 0x000fc400000f0eff */
[C---:B-1----:R-:W-:Y:S01]  /*03b0*/  LEA R20, P0, R13.reuse, R2, 0x1 ;  /* 0x000000020d147211 */ /* 0x042fe200078008ff */
[C---:B------:R-:W-:Y:S01]  /*03c0*/  IMAD R17, R14.reuse, 0x2, R15 ;  /* 0x000000020e117824 */ /* 0x040fe200078e020f */
[----:B------:R1:W2:Y:S02]  /*03d0*/  LDG.E.U16 R11, [R26.64] ;  /* 0x000000061a0b7981 */ /* 0x0002a4000c1e1500 */
[----:B------:R-:W-:Y:S02]  /*03e0*/  LEA.HI.X.SX32 R21, R13, R0, 0x1, P0 ;  /* 0x000000000d157211 */ /* 0x000fe400000f0eff */
[C---:B------:R-:W-:Y:S01]  /*03f0*/  LEA R22, P0, R15.reuse, R2, 0x1 ;  /* 0x000000020f167211 */ /* 0x040fe200078008ff */
[----:B------:R1:W2:Y:S01]  /*0400*/  LDG.E.U16 R13, [R28.64] ;  /* 0x000000061c0d7981 */ /* 0x0002a2000c1e1500 */
[C---:B------:R-:W-:Y:S02]  /*0410*/  LEA R19, R14.reuse, R17, 0x1 ;  /* 0x000000110e137211 */ /* 0x040fe400078e08ff */
[----:B------:R-:W-:Y:S01]  /*0420*/  LEA.HI.X.SX32 R23, R15, R0, 0x1, P0 ;  /* 0x000000000f177211 */ /* 0x000fe200000f0eff */
[----:B------:R1:W2:Y:S01]  /*0430*/  LDG.E.U16 R12, [R20.64] ;  /* 0x00000006140c7981 */ /* 0x0002a2000c1e1500 */
[-C--:B0-----:R-:W-:Y:S01]  /*0440*/  LEA R24, P0, R19, R2.reuse, 0x1 ;  /* 0x0000000213187211 */ /* 0x081fe200078008ff */
[C---:B-1----:R-:W-:Y:S01]  /*0450*/  IMAD R27, R14.reuse, 0x2, R19 ;  /* 0x000000020e1b7824 */ /* 0x042fe200078e0213 */
[----:B------:R-:W-:Y:S01]  /*0460*/  LEA R30, P1, R17, R2, 0x1 ;  /* 0x00000002111e7211 */ /* 0x000fe200078208ff */
[----:B------:R0:W2:Y:S01]  /*0470*/  LDG.E.U16 R15, [R22.64] ;  /* 0x00000006160f7981 */ /* 0x0000a2000c1e1500 */
[----:B------:R-:W-:Y:S01]  /*0480*/  LEA.HI.X.SX32 R25, R19, R0, 0x1, P0 ;  /* 0x0000000013197211 */ /* 0x000fe200000f0eff */
[----:B------:R-:W-:Y:S01]  /*0490*/  IMAD R19, R14, 0x2, R27 ;  /* 0x000000020e137824 */ /* 0x000fe200078e021b */
[----:B------:R-:W-:-:S02]  /*04a0*/  LEA R26, P0, R27, R2, 0x1 ;  /* 0x000000021b1a7211 */ /* 0x000fc400078008ff */
[-C--:B------:R-:W-:Y:S01]  /*04b0*/  LEA.HI.X.SX32 R31, R17, R0.reuse, 0x1, P1 ;  /* 0x00000000111f7211 */ /* 0x080fe200008f0eff */
[----:B------:R1:W2:Y:S01]  /*04c0*/  LDG.E.U16 R16, [R24.64] ;  /* 0x0000000618107981 */ /* 0x0002a2000c1e1500 */
[C---:B------:R-:W-:Y:S02]  /*04d0*/  LEA R33, R14.reuse, R19, 0x1 ;  /* 0x000000130e217211 */ /* 0x040fe400078e08ff */
[----:B------:R-:W-:Y:S01]  /*04e0*/  LEA.HI.X.SX32 R27, R27, R0, 0x1, P0 ;  /* 0x000000001b1b7211 */ /* 0x000fe200000f0eff */
[----:B------:R1:W2:Y:S02]  /*04f0*/  LDG.E.U16 R17, [R30.64] ;  /* 0x000000061e117981 */ /* 0x0002a4000c1e1500 */
[----:B------:R-:W-:Y:S01]  /*0500*/  IMAD R21, R14, 0x2, R33 ;  /* 0x000000020e157824 */ /* 0x000fe200078e0221 */
[----:B------:R-:W-:-:S03]  /*0510*/  LEA R28, P0, R19, R2, 0x1 ;  /* 0x00000002131c7211 */ /* 0x000fc600078008ff */
[C---:B0-----:R-:W-:Y:S01]  /*0520*/  IMAD R23, R14.reuse, 0x2, R21 ;  /* 0x000000020e177824 */ /* 0x041fe200078e0215 */
[----:B------:R-:W-:Y:S02]  /*0530*/  LEA.HI.X.SX32 R29, R19, R0, 0x1, P0 ;  /* 0x00000000131d7211 */ /* 0x000fe400000f0eff */
[C---:B------:R-:W-:Y:S01]  /*0540*/  LEA R34, P0, R21.reuse, R2, 0x1 ;  /* 0x0000000215227211 */ /* 0x040fe200078008ff */
[----:B------:R0:W2:Y:S01]  /*0550*/  LDG.E.U16 R19, [R26.64] ;  /* 0x000000061a137981 */ /* 0x0000a2000c1e1500 */
[C---:B-1----:R-:W-:Y:S02]  /*0560*/  LEA R25, R14.reuse, R23, 0x1 ;  /* 0x000000170e197211 */ /* 0x042fe400078e08ff */
[----:B------:R-:W-:Y:S01]  /*0570*/  LEA.HI.X.SX32 R35, R21, R0, 0x1, P0 ;  /* 0x0000000015237211 */ /* 0x000fe200000f0eff */
[----:B------:R1:W2:Y:S01]  /*0580*/  LDG.E.U16 R20, [R28.64] ;  /* 0x000000061c147981 */ /* 0x0002a2000c1e1500 */
[-C--:B------:R-:W-:Y:S01]  /*0590*/  LEA R30, P0, R23, R2.reuse, 0x1 ;  /* 0x00000002171e7211 */ /* 0x080fe200078008ff */
[C---:B------:R-:W-:Y:S01]  /*05a0*/  IMAD R39, R14.reuse, 0x2, R25 ;  /* 0x000000020e277824 */ /* 0x040fe200078e0219 */
[----:B------:R-:W-:Y:S01]  /*05b0*/  LEA R32, P1, R33, R2, 0x1 ;  /* 0x0000000221207211 */ /* 0x000fe200078208ff */
[----:B------:R1:W2:Y:S01]  /*05c0*/  LDG.E.U16 R22, [R34.64] ;  /* 0x0000000622167981 */ /* 0x0002a2000c1e1500 */
[----:B------:R-:W-:Y:S01]  /*05d0*/  LEA.HI.X.SX32 R31, R23, R0, 0x1, P0 ;  /* 0x00000000171f7211 */ /* 0x000fe200000f0eff */
[----:B0-----:R-:W-:Y:S01]  /*05e0*/  IMAD R27, R14, 0x2, R39 ;  /* 0x000000020e1b7824 */ /* 0x001fe200078e0227 */
[----:B------:R-:W-:-:S02]  /*05f0*/  LEA R36, P0, R25, R2, 0x1 ;  /* 0x0000000219247211 */ /* 0x000fc400078008ff */
[-C--:B------:R-:W-:Y:S01]  /*0600*/  LEA.HI.X.SX32 R33, R33, R0.reuse, 0x1, P1 ;  /* 0x0000000021217211 */ /* 0x080fe200008f0eff */
[----:B------:R0:W2:Y:S01]  /*0610*/  LDG.E.U16 R23, [R30.64] ;  /* 0x000000061e177981 */ /* 0x0000a2000c1e1500 */
[----:B------:R-:W-:Y:S02]  /*0620*/  LEA.HI.X.SX32 R37, R25, R0, 0x1, P0 ;  /* 0x0000000019257211 */ /* 0x000fe400000f0eff */
[C---:B------:R-:W-:Y:S01]  /*0630*/  LEA R40, P0, R27.reuse, R2, 0x1 ;  /* 0x000000021b287211 */ /* 0x040fe200078008ff */
[----:B------:R0:W2:Y:S01]  /*0640*/  LDG.E.U16 R21, [R32.64] ;  /* 0x0000000620157981 */ /* 0x0000a2000c1e1500 */
[C---:B-1----:R-:W-:Y:S02]  /*0650*/  LEA R29, R14.reuse, R27, 0x1 ;  /* 0x0000001b0e1d7211 */ /* 0x042fe400078e08ff */
[----:B------:R-:W-:Y:S01]  /*0660*/  LEA.HI.X.SX32 R41, R27, R0, 0x1, P0 ;  /* 0x000000001b297211 */ /* 0x000fe200000f0eff */
[----:B------:R1:W2:Y:S02]  /*0670*/  LDG.E.U16 R24, [R36.64] ;  /* 0x0000000624187981 */ /* 0x0002a4000c1e1500 */
[----:B------:R-:W-:Y:S01]  /*0680*/  IMAD R27, R14, 0x2, R29 ;  /* 0x000000020e1b7824 */ /* 0x000fe200078e021d */
[-C--:B------:R-:W-:Y:S01]  /*0690*/  LEA R38, P1, R39, R2.reuse, 0x1 ;  /* 0x0000000227267211 */ /* 0x080fe200078208ff */
[----:B------:R1:W2:Y:S01]  /*06a0*/  LDG.E.U16 R26, [R40.64] ;  /* 0x00000006281a7981 */ /* 0x0002a2000c1e1500 */
[----:B0-----:R-:W-:-:S04]  /*06b0*/  LEA R32, P0, R29, R2, 0x1 ;  /* 0x000000021d207211 */ /* 0x001fc800078008ff */
[-C--:B------:R-:W-:Y:S01]  /*06c0*/  LEA.HI.X.SX32 R33, R29, R0.reuse, 0x1, P0 ;  /* 0x000000001d217211 */ /* 0x080fe200000f0eff */
[C---:B------:R-:W-:Y:S01]  /*06d0*/  IMAD R29, R14.reuse, 0x2, R27 ;  /* 0x000000020e1d7824 */ /* 0x040fe200078e021b */
[----:B------:R-:W-:Y:S02]  /*06e0*/  LEA.HI.X.SX32 R39, R39, R0, 0x1, P1 ;  /* 0x0000000027277211 */ /* 0x000fe400008f0eff */
[C---:B------:R-:W-:Y:S02]  /*06f0*/  LEA R34, P0, R27.reuse, R2, 0x1 ;  /* 0x000000021b227211 */ /* 0x040fe400078008ff */
[C---:B------:R-:W-:Y:S01]  /*0700*/  LEA R31, R14.reuse, R29, 0x1 ;  /* 0x0000001d0e1f7211 */ /* 0x040fe200078e08ff */
[----:B------:R0:W2:Y:S01]  /*0710*/  LDG.E.U16 R25, [R38.64] ;  /* 0x0000000626197981 */ /* 0x0000a2000c1e1500 */
[----:B------:R-:W-:Y:S02]  /*0720*/  LEA.HI.X.SX32 R35, R27, R0, 0x1, P0 ;  /* 0x000000001b237211 */ /* 0x000fe400000f0eff */
[C---:B-1----:R-:W-:Y:S01]  /*0730*/  LEA R36, P0, R31.reuse, R2, 0x1 ;  /* 0x000000021f247211 */ /* 0x042fe200078008ff */
[----:B------:R1:W2:Y:S03]  /*0740*/  LDG.E.U16 R27, [R32.64] ;  /* 0x00000006201b7981 */ /* 0x0002a6000c1e1500 */
[----:B------:R-:W-:Y:S01]  /*0750*/  LEA.HI.X.SX32 R37, R31, R0, 0x1, P0 ;  /* 0x000000001f257211 */ /* 0x000fe200000f0eff */
[----:B------:R1:W2:Y:S01]  /*0760*/  LDG.E.U16 R28, [R34.64] ;  /* 0x00000006221c7981 */ /* 0x0002a2000c1e1500 */
[----:B0-----:R-:W-:Y:S01]  /*0770*/  IMAD R39, R14, 0x2, R31 ;  /* 0x000000020e277824 */ /* 0x001fe200078e021f */
[----:B------:R-:W-:-:S02]  /*0780*/  LEA R42, P1, R29, R2, 0x1 ;  /* 0x000000021d2a7211 */ /* 0x000fc400078208ff */
[----:B------:R0:W2:Y:S01]  /*0790*/  LDG.E.U16 R30, [R36.64] ;  /* 0x00000006241e7981 */ /* 0x0000a2000c1e1500 */
[----:B------:R-:W-:Y:S01]  /*07a0*/  IMAD R31, R14, 0x2, R39 ;  /* 0x000000020e1f7824 */ /* 0x000fe200078e0227 */
[----:B------:R-:W-:-:S04]  /*07b0*/  LEA R38, P0, R39, R2, 0x1 ;  /* 0x0000000227267211 */ /* 0x000fc800078008ff */
[----:B------:R-:W-:Y:S02]  /*07c0*/  LEA R45, R14, R31, 0x1 ;  /* 0x0000001f0e2d7211 */ /* 0x000fe400078e08ff */
[----:B------:R-:W-:-:S03]  /*07d0*/  LEA.HI.X.SX32 R39, R39, R0, 0x1, P0 ;  /* 0x0000000027277211 */ /* 0x000fc600000f0eff */
[----:B-1----:R-:W-:Y:S01]  /*07e0*/  IMAD R33, R14, 0x2, R45 ;  /* 0x000000020e217824 */ /* 0x002fe200078e022d */
[----:B------:R-:W-:-:S03]  /*07f0*/  LEA R40, P0, R31, R2, 0x1 ;  /* 0x000000021f287211 */ /* 0x000fc600078008ff */
[C---:B------:R-:W-:Y:S01]  /*0800*/  IMAD R35, R14.reuse, 0x2, R33 ;  /* 0x000000020e237824 */ /* 0x040fe200078e0221 */
[-C--:B------:R-:W-:Y:S02]  /*0810*/  LEA.HI.X.SX32 R43, R29, R0.reuse, 0x1, P1 ;  /* 0x000000001d2b7211 */ /* 0x080fe400008f0eff */
[----:B------:R-:W-:Y:S02]  /*0820*/  LEA.HI.X.SX32 R41, R31, R0, 0x1, P0 ;  /* 0x000000001f297211 */ /* 0x000fe400000f0eff */
[C---:B------:R-:W-:Y:S01]  /*0830*/  LEA R46, P0, R33.reuse, R2, 0x1 ;  /* 0x00000002212e7211 */ /* 0x040fe200078008ff */
[----:B------:R1:W2:Y:S01]  /*0840*/  LDG.E.U16 R29, [R42.64] ;  /* 0x000000062a1d7981 */ /* 0x0002a2000c1e1500 */
[C---:B0-----:R-:W-:Y:S02]  /*0850*/  LEA R37, R14.reuse, R35, 0x1 ;  /* 0x000000230e257211 */ /* 0x041fe400078e08ff */
[----:B------:R-:W-:Y:S01]  /*0860*/  LEA.HI.X.SX32 R47, R33, R0, 0x1, P0 ;  /* 0x00000000212f7211 */ /* 0x000fe200000f0eff */
[----:B------:R0:W2:Y:S02]  /*0870*/  LDG.E.U16 R31, [R38.64] ;  /* 0x00000006261f7981 */ /* 0x0000a4000c1e1500 */
[----:B------:R-:W-:Y:S01]  /*0880*/  IMAD R51, R14, 0x2, R37 ;  /* 0x000000020e337824 */ /* 0x000fe200078e0225 */
[-C--:B------:R-:W-:Y:S01]  /*0890*/  LEA R44, P1, R45, R2.reuse, 0x1 ;  /* 0x000000022d2c7211 */ /* 0x080fe200078208ff */
[----:B------:R0:W2:Y:S01]  /*08a0*/  LDG.E.U16 R32, [R40.64] ;  /* 0x0000000628207981 */ /* 0x0000a2000c1e1500 */
[----:B-1----:R-:W-:-:S04]  /*08b0*/  LEA R42, P0, R35, R2, 0x1 ;  /* 0x00000002232a7211 */ /* 0x002fc800078008ff */
[----:B------:R-:W-:Y:S01]  /*08c0*/  LEA.HI.X.SX32 R43, R35, R0, 0x1, P0 ;  /* 0x00000000232b7211 */ /* 0x000fe200000f0eff */
[C---:B0-----:R-:W-:Y:S01]  /*08d0*/  IMAD R39, R14.reuse, 0x2, R51 ;  /* 0x000000020e277824 */ /* 0x041fe200078e0233 */
[----:B------:R-:W-:Y:S01]  /*08e0*/  LEA R48, P0, R37, R2, 0x1 ;  /* 0x0000000225307211 */ /* 0x000fe200078008ff */
[----:B------:R0:W2:Y:S01]  /*08f0*/  LDG.E.U16 R35, [R46.64] ;  /* 0x000000062e237981 */ /* 0x0000a2000c1e1500 */
[-C--:B------:R-:W-:Y:S02]  /*0900*/  LEA.HI.X.SX32 R45, R45, R0.reuse, 0x1, P1 ;  /* 0x000000002d2d7211 */ /* 0x080fe400008f0eff */
[----:B------:R-:W-:Y:S01]  /*0910*/  LEA.HI.X.SX32 R49, R37, R0, 0x1, P0 ;  /* 0x0000000025317211 */ /* 0x000fe200000f0eff */
[----:B------:R1:W2:Y:S01]  /*0920*/  LDG.E.U16 R34, [R42.64] ;  /* 0x000000062a227981 */ /* 0x0002a2000c1e1500 */
[C---:B------:R-:W-:Y:S02]  /*0930*/  LEA R52, P0, R39.reuse, R2, 0x1 ;  /* 0x0000000227347211 */ /* 0x040fe400078008ff */
[----:B------:R-:W-:Y:S01]  /*0940*/  LEA R41, R14, R39, 0x1 ;  /* 0x000000270e297211 */ /* 0x000fe200078e08ff */
[----:B------:R0:W2:Y:S01]  /*0950*/  LDG.E.U16 R33, [R44.64] ;  /* 0x000000062c217981 */ /* 0x0000a2000c1e1500 */
[----:B------:R-:W-:-:S03]  /*0960*/  LEA.HI.X.SX32 R53, R39, R0, 0x1, P0 ;  /* 0x0000000027357211 */ /* 0x000fc600000f0eff */
[----:B------:R-:W-:Y:S01]  /*0970*/  IMAD R39, R14, 0x2, R41 ;  /* 0x000000020e277824 */ /* 0x000fe200078e0229 */
[-C--:B------:R-:W-:Y:S01]  /*0980*/  LEA R50, P1, R51, R2.reuse, 0x1 ;  /* 0x0000000233327211 */ /* 0x080fe200078208ff */
[----:B------:R1:W2:Y:S01]  /*0990*/  LDG.E.U16 R36, [R48.64] ;  /* 0x0000000630247981 */ /* 0x0002a2000c1e1500 */
[----:B0-----:R-:W-:-:S03]  /*09a0*/  LEA R44, P0, R41, R2, 0x1 ;  /* 0x00000002292c7211 */ /* 0x001fc600078008ff */
[----:B------:R0:W2:Y:S01]  /*09b0*/  LDG.E.U16 R38, [R52.64] ;  /* 0x0000000634267981 */ /* 0x0000a2000c1e1500 */
[----:B------:R-:W-:Y:S01]  /*09c0*/  LEA.HI.X.SX32 R45, R41, R0, 0x1, P0 ;  /* 0x00000000292d7211 */ /* 0x000fe200000f0eff */
[----:B------:R-:W-:-:S05]  /*09d0*/  IMAD R41, R14, 0x2, R39 ;  /* 0x000000020e297824 */ /* 0x000fca00078e0227 */
[----:B-1----:R-:W-:-:S05]  /*09e0*/  LEA R43, R14, R41, 0x1 ;  /* 0x000000290e2b7211 */ /* 0x002fca00078e08ff */
[----:B------:R-:W-:-:S04]  /*09f0*/  IMAD R57, R14, 0x2, R43 ;  /* 0x000000020e397824 */ /* 0x000fc800078e022b */
[----:B------:R-:W-:Y:S01]  /*0a00*/  IMAD R59, R14, 0x2, R57 ;  /* 0x000000020e3b7824 */ /* 0x000fe200078e0239 */
[----:B------:R-:W-:-:S04]  /*0a10*/  LEA R46, P0, R39, R2, 0x1 ;  /* 0x00000002272e7211 */ /* 0x000fc800078008ff */
[C---:B------:R-:W-:Y:S02]  /*0a20*/  LEA R61, R14.reuse, R59, 0x1 ;  /* 0x0000003b0e3d7211 */ /* 0x040fe400078e08ff */
[-C--:B------:R-:W-:Y:S02]  /*0a30*/  LEA.HI.X.SX32 R47, R39, R0.reuse, 0x1, P0 ;  /* 0x00000000272f7211 */ /* 0x080fe400000f0eff */
[----:B------:R1:W2:Y:S01]  /*0a40*/  LDG.E.U16 R39, [R44.64] ;  /* 0x000000062c277981 */ /* 0x0002a2000c1e1500 */
[----:B------:R-:W-:Y:S02]  /*0a50*/  LEA.HI.X.SX32 R51, R51, R0, 0x1, P1 ;  /* 0x0000000033337211 */ /* 0x000fe400008f0eff */
[----:B------:R-:W-:Y:S01]  /*0a60*/  LEA R48, P0, R43, R2, 0x1 ;  /* 0x000000022b307211 */ /* 0x000fe200078008ff */
[----:B------:R0:W2:Y:S01]  /*0a70*/  LDG.E.U16 R40, [R46.64] ;  /* 0x000000062e287981 */ /* 0x0000a2000c1e1500 */
[----:B-1----:R-:W-:-:S03]  /*0a80*/  IMAD R45, R14, 0x2, R61 ;  /* 0x000000020e2d7824 */ /* 0x002fc600078e023d */
[----:B------:R1:W2:Y:S01]  /*0a90*/  LDG.E.U16 R37, [R50.64] ;  /* 0x0000000632257981 */ /* 0x0002a2000c1e1500 */
[----:B------:R-:W-:Y:S01]  /*0aa0*/  IMAD R63, R14, 0x2, R45 ;  /* 0x000000020e3f7824 */ /* 0x000fe200078e022d */
[----:B------:R-:W-:-:S04]  /*0ab0*/  LEA.HI.X.SX32 R49, R43, R0, 0x1, P0 ;  /* 0x000000002b317211 */ /* 0x000fc800000f0eff */
[----:B------:R-:W-:Y:S01]  /*0ac0*/  LEA R65, R14, R63, 0x1 ;  /* 0x0000003f0e417211 */ /* 0x000fe200078e08ff */
[----:B------:R0:W2:Y:S01]  /*0ad0*/  LDG.E.U16 R43, [R48.64] ;  /* 0x00000006302b7981 */ /* 0x0000a2000c1e1500 */
[----:B-1----:R-:W-:-:S03]  /*0ae0*/  LEA R50, P0, R57, R2, 0x1 ;  /* 0x0000000239327211 */ /* 0x002fc600078008ff */
[C---:B------:R-:W-:Y:S01]  /*0af0*/  IMAD R67, R14.reuse, 0x2, R65 ;  /* 0x000000020e437824 */ /* 0x040fe200078e0241 */
[----:B------:R-:W-:Y:S02]  /*0b00*/  LEA R54, P1, R41, R2, 0x1 ;  /* 0x0000000229367211 */ /* 0x000fe400078208ff */
[-C--:B------:R-:W-:Y:S01]  /*0b10*/  LEA.HI.X.SX32 R51, R57, R0.reuse, 0x1, P0 ;  /* 0x0000000039337211 */ /* 0x080fe200000f0eff */
[----:B0-----:R-:W-:Y:S01]  /*0b20*/  IMAD R49, R14, 0x2, R67 ;  /* 0x000000020e317824 */ /* 0x001fe200078e0243 */
[----:B------:R-:W-:-:S03]  /*0b30*/  LEA.HI.X.SX32 R55, R41, R0, 0x1, P1 ;  /* 0x0000000029377211 */ /* 0x000fc600008f0eff */
[----:B------:R0:W2:Y:S01]  /*0b40*/  LDG.E.U16 R42, [R50.64] ;  /* 0x00000006322a7981 */ /* 0x0000a2000c1e1500 */
[----:B------:R-:W-:-:S03]  /*0b50*/  LEA R52, P0, R59, R2, 0x1 ;  /* 0x000000023b347211 */ /* 0x000fc600078008ff */
[----:B------:R1:W2:Y:S01]  /*0b60*/  LDG.E.U16 R41, [R54.64] ;  /* 0x0000000636297981 */ /* 0x0002a2000c1e1500 */
[----:B------:R-:W-:Y:S02]  /*0b70*/  LEA.HI.X.SX32 R53, R59, R0, 0x1, P0 ;  /* 0x000000003b357211 */ /* 0x000fe400000f0eff */
[----:B0-----:R-:W-:-:S03]  /*0b80*/  LEA R51, R14, R49, 0x1 ;  /* 0x000000310e337211 */ /* 0x001fc600078e08ff */
[----:B------:R0:W2:Y:S01]  /*0b90*/  LDG.E.U16 R44, [R52.64] ;  /* 0x00000006342c7981 */ /* 0x0000a2000c1e1500 */
[-C--:B------:R-:W-:Y:S02]  /*0ba0*/  LEA R56, P1, R61, R2.reuse, 0x1 ;  /* 0x000000023d387211 */ /* 0x080fe400078208ff */
[----:B-1----:R-:W-:Y:S01]  /*0bb0*/  LEA R54, P0, R45, R2, 0x1 ;  /* 0x000000022d367211 */ /* 0x002fe200078008ff */
[C---:B------:R-:W-:Y:S01]  /*0bc0*/  IMAD R69, R14.reuse, 0x2, R51 ;  /* 0x000000020e457824 */ /* 0x040fe200078e0233 */
[-C--:B------:R-:W-:Y:S02]  /*0bd0*/  LEA.HI.X.SX32 R57, R61, R0.reuse, 0x1, P1 ;  /* 0x000000003d397211 */ /* 0x080fe400008f0eff */
[----:B------:R-:W-:Y:S02]  /*0be0*/  LEA.HI.X.SX32 R55, R45, R0, 0x1, P0 ;  /* 0x000000002d377211 */ /* 0x000fe400000f0eff */
[-C--:B------:R-:W-:Y:S01]  /*0bf0*/  LEA R58, P0, R63, R2.reuse, 0x1 ;  /* 0x000000023f3a7211 */ /* 0x080fe200078008ff */
[----:B0-----:R-:W-:Y:S01]  /*0c00*/  IMAD R53, R14, 0x2, R69 ;  /* 0x000000020e357824 */ /* 0x001fe200078e0245 */
[----:B------:R-:W-:Y:S01]  /*0c10*/  LEA R62, P1, R67, R2, 0x1 ;  /* 0x00000002433e7211 */ /* 0x000fe200078208ff */
[----:B------:R0:W2:Y:S01]  /*0c20*/  LDG.E.U16 R45, [R56.64] ;  /* 0x00000006382d7981 */ /* 0x0000a2000c1e1500 */
[----:B------:R-:W-:-:S02]  /*0c30*/  LEA.HI.X.SX32 R59, R63, R0, 0x1, P0 ;  /* 0x000000003f3b7211 */ /* 0x000fc400000f0eff */
[----:B------:R-:W-:Y:S01]  /*0c40*/  LEA.HI.X.SX32 R63, R67, R0, 0x1, P1 ;  /* 0x00000000433f7211 */ /* 0x000fe200008f0eff */
[----:B------:R1:W2:Y:S01]  /*0c50*/  LDG.E.U16 R47, [R54.64] ;  /* 0x00000006362f7981 */ /* 0x0002a2000c1e1500 */
[C---:B------:R-:W-:Y:S02]  /*0c60*/  LEA R67, R14.reuse, R53, 0x1 ;  /* 0x000000350e437211 */ /* 0x040fe400078e08ff */
[----:B------:R-:W-:Y:S01]  /*0c70*/  LEA R60, P0, R65, R2, 0x1 ;  /* 0x00000002413c7211 */ /* 0x000fe200078008ff */
[----:B------:R0:W2:Y:S02]  /*0c80*/  LDG.E.U16 R46, [R58.64] ;  /* 0x000000063a2e7981 */ /* 0x0000a4000c1e1500 */
[----:B------:R-:W-:-:S04]  /*0c90*/  IMAD R71, R14, 0x2, R67 ;  /* 0x000000020e477824 */ /* 0x000fc800078e0243 */
[----:B------:R-:W-:-:S05]  /*0ca0*/  IMAD R73, R14, 0x2, R71 ;  /* 0x000000020e497824 */ /* 0x000fca00078e0247 */
[----:B------:R-:W-:Y:S02]  /*0cb0*/  LEA R75, R14, R73, 0x1 ;  /* 0x000000490e4b7211 */ /* 0x000fe400078e08ff */
[----:B------:R-:W-:-:S03]  /*0cc0*/  LEA.HI.X.SX32 R61, R65, R0, 0x1, P0 ;  /* 0x00000000413d7211 */ /* 0x000fc600000f0eff */
[C---:B------:R-:W-:Y:S01]  /*0cd0*/  IMAD R77, R14.reuse, 0x2, R75 ;  /* 0x000000020e4d7824 */ /* 0x040fe200078e024b */
[C---:B0-----:R-:W-:Y:S01]  /*0ce0*/  LEA R56, P0, R49.reuse, R2, 0x1 ;  /* 0x0000000231387211 */ /* 0x041fe200078008ff */
[----:B------:R0:W2:Y:S02]  /*0cf0*/  LDG.E.U16 R48, [R60.64] ;  /* 0x000000063c307981 */ /* 0x0000a4000c1e1500 */
[C---:B------:R-:W-:Y:S01]  /*0d00*/  IMAD R79, R14.reuse, 0x2, R77 ;  /* 0x000000020e4f7824 */ /* 0x040fe200078e024d */
[----:B------:R-:W-:Y:S02]  /*0d10*/  LEA.HI.X.SX32 R57, R49, R0, 0x1, P0 ;  /* 0x0000000031397211 */ /* 0x000fe400000f0eff */
[C---:B-1----:R-:W-:Y:S01]  /*0d20*/  LEA R54, P0, R51.reuse, R2, 0x1 ;  /* 0x0000000233367211 */ /* 0x042fe200078008ff */
[----:B------:R1:W2:Y:S01]  /*0d30*/  LDG.E.U16 R49, [R62.64] ;  /* 0x000000063e317981 */ /* 0x0002a2000c1e1500 */
[----:B------:R-:W-:Y:S02]  /*0d40*/  LEA R81, R14, R79, 0x1 ;  /* 0x0000004f0e517211 */ /* 0x000fe400078e08ff */
[----:B------:R-:W-:-:S02]  /*0d50*/  LEA.HI.X.SX32 R55, R51, R0, 0x1, P0 ;  /* 0x0000000033377211 */ /* 0x000fc400000f0eff */
[-C--:B------:R-:W-:Y:S01]  /*0d60*/  LEA R58, P0, R69, R2.reuse, 0x1 ;  /* 0x00000002453a7211 */ /* 0x080fe200078008ff */
[C---:B------:R-:W-:Y:S01]  /*0d70*/  IMAD R83, R14.reuse, 0x2, R81 ;  /* 0x000000020e537824 */ /* 0x040fe200078e0251 */
[----:B------:R-:W-:Y:S01]  /*0d80*/  LEA R64, P1, R53, R2, 0x1 ;  /* 0x0000000235407211 */ /* 0x000fe200078208ff */
[----:B------:R3:W2:Y:S01]  /*0d90*/  LDG.E.U16 R51, [R56.64] ;  /* 0x0000000638337981 */ /* 0x0006a2000c1e1500 */
[----:B------:R-:W-:Y:S01]  /*0da0*/  LEA.HI.X.SX32 R59, R69, R0, 0x1, P0 ;  /* 0x00000000453b7211 */ /* 0x000fe200000f0eff */
[----:B------:R-:W-:Y:S01]  /*0db0*/  IMAD R85, R14, 0x2, R83 ;  /* 0x000000020e557824 */ /* 0x000fe200078e0253 */
[C---:B0-----:R-:W-:Y:S01]  /*0dc0*/  LEA R60, P0, R67.reuse, R2, 0x1 ;  /* 0x00000002433c7211 */ /* 0x041fe200078008ff */
[----:B------:R0:W2:Y:S03]  /*0dd0*/  LDG.E.U16 R50, [R54.64] ;  /* 0x0000000636327981 */ /* 0x0000a6000c1e1500 */
[----:B------:R-:W-:Y:S01]  /*0de0*/  LEA.HI.X.SX32 R61, R67, R0, 0x1, P0 ;  /* 0x00000000433d7211 */ /* 0x000fe200000f0eff */
[----:B------:R3:W2:Y:S01]  /*0df0*/  LDG.E.U16 R52, [R58.64] ;  /* 0x000000063a347981 */ /* 0x0006a2000c1e1500 */
[----:B-1----:R-:W-:-:S02]  /*0e00*/  LEA R62, P0, R71, R2, 0x1 ;  /* 0x00000002473e7211 */ /* 0x002fc400078008ff */
[C---:B------:R-:W-:Y:S02]  /*0e10*/  LEA R87, R14.reuse, R85, 0x1 ;  /* 0x000000550e577211 */ /* 0x040fe400078e08ff */
[-C--:B------:R-:W-:Y:S01]  /*0e20*/  LEA.HI.X.SX32 R65, R53, R0.reuse, 0x1, P1 ;  /* 0x0000000035417211 */ /* 0x080fe200008f0eff */
[----:B0-----:R0:W2:Y:S01]  /*0e30*/  LDG.E.U16 R55, [R60.64] ;  /* 0x000000063c377981 */ /* 0x0010a2000c1e1500 */
[----:B------:R-:W-:Y:S01]  /*0e40*/  LEA.HI.X.SX32 R63, R71, R0, 0x1, P0 ;  /* 0x00000000473f7211 */ /* 0x000fe200000f0eff */
[C---:B------:R-:W-:Y:S01]  /*0e50*/  IMAD R89, R14.reuse, 0x2, R87 ;  /* 0x000000020e597824 */ /* 0x040fe200078e0257 */
[C---:B------:R-:W-:Y:S01]  /*0e60*/  LEA R66, P0, R73.reuse, R2, 0x1 ;  /* 0x0000000249427211 */ /* 0x040fe200078008ff */
[----:B------:R1:W2:Y:S02]  /*0e70*/  LDG.E.U16 R53, [R64.64] ;  /* 0x0000000640357981 */ /* 0x0002a4000c1e1500 */
[C---:B------:R-:W-:Y:S01]  /*0e80*/  IMAD R91, R14.reuse, 0x2, R89 ;  /* 0x000000020e5b7824 */ /* 0x040fe200078e0259 */
[----:B------:R-:W-:Y:S01]  /*0e90*/  LEA.HI.X.SX32 R67, R73, R0, 0x1, P0 ;  /* 0x0000000049437211 */ /* 0x000fe200000f0eff */
[----:B------:R0:W2:Y:S03]  /*0ea0*/  LDG.E.U16 R54, [R62.64] ;  /* 0x000000063e367981 */ /* 0x0000a6000c1e1500 */
[----:B------:R-:W-:Y:S01]  /*0eb0*/  LEA R93, R14, R91, 0x1 ;  /* 0x0000005b0e5d7211 */ /* 0x000fe200078e08ff */
[----:B---3--:R3:W2:Y:S01]  /*0ec0*/  LDG.E.U16 R56, [R66.64] ;  /* 0x0000000642387981 */ /* 0x0086a2000c1e1500 */
[----:B-1----:R-:W-:-:S04]  /*0ed0*/  LEA R64, P0, R77, R2, 0x1 ;  /* 0x000000024d407211 */ /* 0x002fc800078008ff */
[----:B------:R-:W-:Y:S02]  /*0ee0*/  LEA.HI.X.SX32 R65, R77, R0, 0x1, P0 ;  /* 0x000000004d417211 */ /* 0x000fe400000f0eff */
[-C--:B------:R-:W-:Y:S02]  /*0ef0*/  LEA R70, P0, R79, R2.reuse, 0x1 ;  /* 0x000000024f467211 */ /* 0x080fe400078008ff */
[----:B------:R-:W-:Y:S01]  /*0f00*/  LEA R68, P1, R75, R2, 0x1 ;  /* 0x000000024b447211 */ /* 0x000fe200078208ff */
[----:B------:R1:W2:Y:S01]  /*0f10*/  LDG.E.U16 R58, [R64.64] ;  /* 0x00000006403a7981 */ /* 0x0002a2000c1e1500 */
[----:B------:R-:W-:Y:S01]  /*0f20*/  LEA.HI.X.SX32 R71, R79, R0, 0x1, P0 ;  /* 0x000000004f477211 */ /* 0x000fe200000f0eff */
[----:B------:R-:W-:Y:S01]  /*0f30*/  IMAD R79, R14, 0x2, R93 ;  /* 0x000000020e4f7824 */ /* 0x000fe200078e025d */
[----:B------:R-:W-:-:S03]  /*0f40*/  LEA R72, P0, R81, R2, 0x1 ;  /* 0x0000000251487211 */ /* 0x000fc600078008ff */
[C---:B------:R-:W-:Y:S01]  /*0f50*/  IMAD R95, R14.reuse, 0x2, R79 ;  /* 0x000000020e5f7824 */ /* 0x040fe200078e024f */
[-C--:B------:R-:W-:Y:S01]  /*0f60*/  LEA.HI.X.SX32 R69, R75, R0.reuse, 0x1, P1 ;  /* 0x000000004b457211 */ /* 0x080fe200008f0eff */
[----:B------:R1:W2:Y:S01]  /*0f70*/  LDG.E.U16 R59, [R70.64] ;  /* 0x00000006463b7981 */ /* 0x0002a2000c1e1500 */
[----:B------:R-:W-:Y:S02]  /*0f80*/  LEA.HI.X.SX32 R73, R81, R0, 0x1, P0 ;  /* 0x0000000051497211 */ /* 0x000fe400000f0eff */
[C---:B------:R-:W-:Y:S01]  /*0f90*/  LEA R74, P1, R83.reuse, R2, 0x1 ;  /* 0x00000002534a7211 */ /* 0x040fe200078208ff */
[----:B------:R1:W2:Y:S01]  /*0fa0*/  LDG.E.U16 R57, [R68.64] ;  /* 0x0000000644397981 */ /* 0x0002a2000c1e1500 */
[C---:B------:R-:W-:Y:S02]  /*0fb0*/  LEA R81, R14.reuse, R95, 0x1 ;  /* 0x0000005f0e517211 */ /* 0x040fe400078e08ff */
[----:B------:R-:W-:Y:S01]  /*0fc0*/  LEA.HI.X.SX32 R75, R83, R0, 0x1, P1 ;  /* 0x00000000534b7211 */ /* 0x000fe200008f0eff */
[----:B0-----:R0:W2:Y:S01]  /*0fd0*/  LDG.E.U16 R60, [R72.64] ;  /* 0x00000006483c7981 */ /* 0x0010a2000c1e1500 */
[-C--:B---3--:R-:W-:Y:S01]  /*0fe0*/  LEA R66, P0, R85, R2.reuse, 0x1 ;  /* 0x0000000255427211 */ /* 0x088fe200078008ff */
[C---:B------:R-:W-:Y:S01]  /*0ff0*/  IMAD R83, R14.reuse, 0x2, R81 ;  /* 0x000000020e537824 */ /* 0x040fe200078e0251 */
[----:B------:R-:W-:Y:S01]  /*1000*/  LEA R76, P1, R91, R2, 0x1 ;  /* 0x000000025b4c7211 */ /* 0x000fe200078208ff */
[----:B------:R3:W2:Y:S01]  /*1010*/  LDG.E.U16 R61, [R74.64] ;  /* 0x000000064a3d7981 */ /* 0x0006a2000c1e1500 */
[----:B------:R-:W-:Y:S01]  /*1020*/  LEA.HI.X.SX32 R67, R85, R0, 0x1, P0 ;  /* 0x0000000055437211 */ /* 0x000fe200000f0eff */
[----:B------:R-:W-:Y:S01]  /*1030*/  IMAD R85, R14, 0x2, R83 ;  /* 0x000000020e557824 */ /* 0x000fe200078e0253 */
[----:B-1----:R-:W-:-:S02]  /*1040*/  LEA R68, P0, R87, R2, 0x1 ;  /* 0x0000000257447211 */ /* 0x002fc400078008ff */
[-C--:B------:R-:W-:Y:S01]  /*1050*/  LEA.HI.X.SX32 R77, R91, R0.reuse, 0x1, P1 ;  /* 0x000000005b4d7211 */ /* 0x080fe200008f0eff */
[----:B------:R1:W2:Y:S01]  /*1060*/  LDG.E.U16 R62, [R66.64] ;  /* 0x00000006423e7981 */ /* 0x0002a2000c1e1500 */
[C---:B------:R-:W-:Y:S02]  /*1070*/  LEA R97, R14.reuse, R85, 0x1 ;  /* 0x000000550e617211 */ /* 0x040fe400078e08ff */
[----:B------:R-:W-:Y:S01]  /*1080*/  LEA.HI.X.SX32 R69, R87, R0, 0x1, P0 ;  /* 0x0000000057457211 */ /* 0x000fe200000f0eff */
[----:B------:R0:W2:Y:S02]  /*1090*/  LDG.E.U16 R65, [R76.64] ;  /* 0x000000064c417981 */ /* 0x0000a4000c1e1500 */
[C---:B------:R-:W-:Y:S01]  /*10a0*/  IMAD R87, R14.reuse, 0x2, R97 ;  /* 0x000000020e577824 */ /* 0x040fe200078e0261 */
[C---:B------:R-:W-:Y:S01]  /*10b0*/  LEA R70, P0, R89.reuse, R2, 0x1 ;  /* 0x0000000259467211 */ /* 0x040fe200078008ff */
[----:B------:R1:W2:Y:S02]  /*10c0*/  LDG.E.U16 R63, [R68.64] ;  /* 0x00000006443f7981 */ /* 0x0002a4000c1e1500 */
[----:B------:R-:W-:Y:S01]  /*10d0*/  IMAD R99, R14, 0x2, R87 ;  /* 0x000000020e637824 */ /* 0x000fe200078e0257 */
[----:B------:R-:W-:-:S04]  /*10e0*/  LEA.HI.X.SX32 R71, R89, R0, 0x1, P0 ;  /* 0x0000000059477211 */ /* 0x000fc800000f0eff */
[----:B------:R-:W-:Y:S01]  /*10f0*/  LEA R89, R14, R99, 0x1 ;  /* 0x000000630e597211 */ /* 0x000fe200078e08ff */
[----:B------:R1:W2:Y:S01]  /*1100*/  LDG.E.U16 R64, [R70.64] ;  /* 0x0000000646407981 */ /* 0x0002a2000c1e1500 */
[----:B0-----:R-:W-:-:S03]  /*1110*/  LEA R72, P0, R93, R2, 0x1 ;  /* 0x000000025d487211 */ /* 0x001fc600078008ff */
[----:B------:R-:W-:Y:S01]  /*1120*/  IMAD R91, R14, 0x2, R89 ;  /* 0x000000020e5b7824 */ /* 0x000fe200078e0259 */
[----:B------:R-:W-:-:S03]  /*1130*/  LEA.HI.X.SX32 R73, R93, R0, 0x1, P0 ;  /* 0x000000005d497211 */ /* 0x000fc600000f0eff */
[C---:B------:R-:W-:Y:S01]  /*1140*/  IMAD R93, R14.reuse, 0x2, R91 ;  /* 0x000000020e5d7824 */ /* 0x040fe200078e025b */
[C---:B---3--:R-:W-:Y:S01]  /*1150*/  LEA R74, P0, R79.reuse, R2, 0x1 ;  /* 0x000000024f4a7211 */ /* 0x048fe200078008ff */
[----:B-1----:R0:W3:Y:S03]  /*1160*/  LDG.E.U16 R66, [R72.64] ;  /* 0x0000000648427981 */ /* 0x0020e6000c1e1500 */
[C---:B------:R-:W-:Y:S02]  /*1170*/  LEA R101, R14.reuse, R93, 0x1 ;  /* 0x0000005d0e657211 */ /* 0x040fe400078e08ff */
[----:B------:R-:W-:Y:S02]  /*1180*/  LEA.HI.X.SX32 R75, R79, R0, 0x1, P0 ;  /* 0x000000004f4b7211 */ /* 0x000fe400000f0eff */
[-C--:B------:R-:W-:Y:S01]  /*1190*/  LEA R78, P0, R95, R2.reuse, 0x1 ;  /* 0x000000025f4e7211 */ /* 0x080fe200078008ff */
[C---:B------:R-:W-:Y:S01]  /*11a0*/  IMAD R103, R14.reuse, 0x2, R101 ;  /* 0x000000020e677824 */ /* 0x040fe200078e0265 */
        /* <DEDUP_REMOVED lines=10> */
[C---:B------:R-:W-:Y:S01]  /*1250*/  IMAD R107, R14.reuse, 0x2, R105 ;  /* 0x000000020e6b7824 */ /* 0x040fe200078e0269 */
[----:B------:R-:W-:Y:S01]  /*1260*/  LEA R82, P0, R85, R2, 0x1 ;  /* 0x0000000255527211 */ /* 0x000fe200078008ff */
[----:B------:R0:W2:Y:S02]  /*1270*/  LDG.E.U16 R70, [R76.64] ;  /* 0x000000064c467981 */ /* 0x0000a4000c1e1500 */
[----:B------:R-:W-:-:S05]  /*1280*/  IMAD R109, R14, 0x2, R107 ;  /* 0x000000020e6d7824 */ /* 0x000fca00078e026b */
[----:B------:R-:W-:-:S05]  /*1290*/  LEA R111, R14, R109, 0x1 ;  /* 0x0000006d0e6f7211 */ /* 0x000fca00078e08ff */
[----:B------:R-:W-:-:S04]  /*12a0*/  IMAD R113, R14, 0x2, R111 ;  /* 0x000000020e717824 */ /* 0x000fc800078e026f */
[----:B------:R-:W-:Y:S01]  /*12b0*/  IMAD R115, R14, 0x2, R113 ;  /* 0x000000020e737824 */ /* 0x000fe200078e0271 */
[----:B------:R-:W-:-:S04]  /*12c0*/  LEA.HI.X.SX32 R83, R85, R0, 0x1, P0 ;  /* 0x0000000055537211 */ /* 0x000fc800000f0eff */
[----:B------:R-:W-:Y:S01]  /*12d0*/  LEA R117, R14, R115, 0x1 ;  /* 0x000000730e757211 */ /* 0x000fe200078e08ff */
[----:B------:R1:W2:Y:S01]  /*12e0*/  LDG.E.U16 R71, [R82.64] ;  /* 0x0000000652477981 */ /* 0x0002a2000c1e1500 */
[----:B------:R-:W-:-:S03]  /*12f0*/  LEA R84, P0, R97, R2, 0x1 ;  /* 0x0000000261547211 */ /* 0x000fc600078008ff */
[C---:B------:R-:W-:Y:S01]  /*1300*/  IMAD R119, R14.reuse, 0x2, R117 ;  /* 0x000000020e777824 */ /* 0x040fe200078e0275 */
[----:B------:R-:W-:Y:S02]  /*1310*/  LEA.HI.X.SX32 R85, R97, R0, 0x1, P0 ;  /* 0x0000000061557211 */ /* 0x000fe400000f0eff */
[C---:B0-----:R-:W-:Y:S01]  /*1320*/  LEA R78, P0, R99.reuse, R2, 0x1 ;  /* 0x00000002634e7211 */ /* 0x041fe200078008ff */
[C---:B------:R-:W-:Y:S02]  /*1330*/  IMAD R121, R14.reuse, 0x2, R119 ;  /* 0x000000020e797824 */ /* 0x040fe400078e0277 */
[----:B------:R0:W2:Y:S01]  /*1340*/  LDG.E.U16 R72, [R84.64] ;  /* 0x0000000654487981 */ /* 0x0000a2000c1e1500 */
[----:B------:R-:W-:Y:S02]  /*1350*/  LEA.HI.X.SX32 R79, R99, R0, 0x1, P0 ;  /* 0x00000000634f7211 */ /* 0x000fe400000f0eff */
[C---:B------:R-:W-:Y:S02]  /*1360*/  LEA R80, P0, R89.reuse, R2, 0x1 ;  /* 0x0000000259507211 */ /* 0x040fe400078008ff */
[----:B------:R-:W-:Y:S01]  /*1370*/  LEA R123, R14, R121, 0x1 ;  /* 0x000000790e7b7211 */ /* 0x000fe200078e08ff */
[----:B-1----:R1:W2:Y:S01]  /*1380*/  LDG.E.U16 R74, [R78.64] ;  /* 0x000000064e4a7981 */ /* 0x0022a2000c1e1500 */
[----:B------:R-:W-:-:S02]  /*1390*/  LEA.HI.X.SX32 R81, R89, R0, 0x1, P0 ;  /* 0x0000000059517211 */ /* 0x000fc400000f0eff */
[C---:B------:R-:W-:Y:S01]  /*13a0*/  LEA R82, P0, R91.reuse, R2, 0x1 ;  /* 0x000000025b527211 */ /* 0x040fe200078008ff */
[C---:B------:R-:W-:Y:S02]  /*13b0*/  IMAD R125, R14.reuse, 0x2, R123 ;  /* 0x000000020e7d7824 */ /* 0x040fe400078e027b */
[----:B------:R1:W2:Y:S01]  /*13c0*/  LDG.E.U16 R75, [R80.64] ;  /* 0x00000006504b7981 */ /* 0x0002a2000c1e1500 */
[----:B------:R-:W-:Y:S01]  /*13d0*/  LEA.HI.X.SX32 R83, R91, R0, 0x1, P0 ;  /* 0x000000005b537211 */ /* 0x000fe200000f0eff */
[----:B------:R-:W-:Y:S01]  /*13e0*/  IMAD R127, R14, 0x2, R125 ;  /* 0x000000020e7f7824 */ /* 0x000fe200078e027d */
[-C--:B0-----:R-:W-:Y:S02]  /*13f0*/  LEA R84, P0, R101, R2.reuse, 0x1 ;  /* 0x0000000265547211 */ /* 0x081fe400078008ff */
[----:B------:R-:W-:Y:S01]  /*1400*/  LEA R86, P1, R87, R2, 0x1 ;  /* 0x0000000257567211 */ /* 0x000fe200078208ff */
[----:B------:R0:W2:Y:S01]  /*1410*/  LDG.E.U16 R76, [R82.64] ;  /* 0x00000006524c7981 */ /* 0x0000a2000c1e1500 */
[----:B------:R-:W-:-:S02]  /*1420*/  LEA.HI.X.SX32 R85, R101, R0, 0x1, P0 ;  /* 0x0000000065557211 */ /* 0x000fc400000f0eff */
[C---:B------:R-:W-:Y:S02]  /*1430*/  LEA R101, R14.reuse, R127, 0x1 ;  /* 0x0000007f0e657211 */ /* 0x040fe400078e08ff */
[C---:B-1----:R-:W-:Y:S01]  /*1440*/  LEA R78, P0, R103.reuse, R2, 0x1 ;  /* 0x00000002674e7211 */ /* 0x042fe200078008ff */
[----:B------:R1:W2:Y:S02]  /*1450*/  LDG.E.U16 R88, [R84.64] ;  /* 0x0000000654587981 */ /* 0x0002a4000c1e1500 */
[C---:B------:R-:W-:Y:S01]  /*1460*/  IMAD R129, R14.reuse, 0x2, R101 ;  /* 0x000000020e817824 */ /* 0x040fe200078e0265 */
[----:B------:R-:W-:Y:S02]  /*1470*/  LEA.HI.X.SX32 R79, R103, R0, 0x1, P0 ;  /* 0x00000000674f7211 */ /* 0x000fe400000f0eff */
[----:B------:R-:W-:Y:S01]  /*1480*/  LEA R80, P0, R95, R2, 0x1 ;  /* 0x000000025f507211 */ /* 0x000fe200078008ff */
[----:B------:R-:W-:Y:S01]  /*1490*/  IMAD R131, R14, 0x2, R129 ;  /* 0x000000020e837824 */ /* 0x000fe200078e0281 */
[-C--:B------:R-:W-:Y:S01]  /*14a0*/  LEA.HI.X.SX32 R87, R87, R0.reuse, 0x1, P1 ;  /* 0x0000000057577211 */ /* 0x080fe200008f0eff */
[----:B------:R0:W2:Y:S01]  /*14b0*/  LDG.E.U16 R89, [R78.64] ;  /* 0x000000064e597981 */ /* 0x0000a2000c1e1500 */
[----:B------:R-:W-:-:S02]  /*14c0*/  LEA.HI.X.SX32 R81, R95, R0, 0x1, P0 ;  /* 0x000000005f517211 */ /* 0x000fc400000f0eff */
[C---:B------:R-:W-:Y:S01]  /*14d0*/  LEA R95, R14.reuse, R131, 0x1 ;  /* 0x000000830e5f7211 */ /* 0x040fe200078e08ff */
[----:B------:R0:W2:Y:S04]  /*14e0*/  LDG.E.U16 R73, [R86.64] ;  /* 0x0000000656497981 */ /* 0x0000a8000c1e1500 */
[----:B------:R-:W-:-:S04]  /*14f0*/  IMAD R133, R14, 0x2, R95 ;  /* 0x000000020e857824 */ /* 0x000fc800078e025f */
[----:B------:R-:W-:Y:S01]  /*1500*/  IMAD R135, R14, 0x2, R133 ;  /* 0x000000020e877824 */ /* 0x000fe200078e0285 */
[----:B0-----:R-:W-:-:S04]  /*1510*/  LEA R86, P0, R107, R2, 0x1 ;  /* 0x000000026b567211 */ /* 0x001fc800078008ff */
[C---:B------:R-:W-:Y:S02]  /*1520*/  LEA R137, R14.reuse, R135, 0x1 ;  /* 0x000000870e897211 */ /* 0x040fe400078e08ff */
[----:B------:R-:W-:Y:S02]  /*1530*/  LEA R90, P1, R93, R2, 0x1 ;  /* 0x000000025d5a7211 */ /* 0x000fe400078208ff */
[----:B------:R-:W-:Y:S01]  /*1540*/  LEA.HI.X.SX32 R87, R107, R0, 0x1, P0 ;  /* 0x000000006b577211 */ /* 0x000fe200000f0eff */
[C---:B------:R-:W-:Y:S01]  /*1550*/  IMAD R107, R14.reuse, 0x2, R137 ;  /* 0x000000020e6b7824 */ /* 0x040fe200078e0289 */
[----:B-1----:R-:W-:Y:S02]  /*1560*/  LEA R84, P0, R109, R2, 0x1 ;  /* 0x000000026d547211 */ /* 0x002fe400078008ff */
[-C--:B------:R-:W-:Y:S01]  /*1570*/  LEA.HI.X.SX32 R91, R93, R0.reuse, 0x1, P1 ;  /* 0x000000005d5b7211 */ /* 0x080fe200008f0eff */
[----:B------:R-:W-:Y:S01]  /*1580*/  IMAD R139, R14, 0x2, R107 ;  /* 0x000000020e8b7824 */ /* 0x000fe200078e026b */
[----:B------:R-:W-:Y:S01]  /*1590*/  LEA.HI.X.SX32 R85, R109, R0, 0x1, P0 ;  /* 0x000000006d557211 */ /* 0x000fe200000f0eff */
[----:B------:R0:W3:Y:S01]  /*15a0*/  LDG.E.U16 R96, [R86.64] ;  /* 0x0000000656607981 */ /* 0x0000e2000c1e1500 */
[----:B------:R-:W-:-:S02]  /*15b0*/  LEA R78, P0, R111, R2, 0x1 ;  /* 0x000000026f4e7211 */ /* 0x000fc400078008ff */
[----:B------:R-:W-:Y:S01]  /*15c0*/  LEA R82, P1, R105, R2, 0x1 ;  /* 0x0000000269527211 */ /* 0x000fe200078208ff */
[----:B------:R1:W3:Y:S01]  /*15d0*/  LDG.E.U16 R77, [R90.64] ;  /* 0x000000065a4d7981 */ /* 0x0002e2000c1e1500 */
[-C--:B------:R-:W-:Y:S02]  /*15e0*/  LEA.HI.X.SX32 R79, R111, R0.reuse, 0x1, P0 ;  /* 0x000000006f4f7211 */ /* 0x080fe400000f0eff */
[----:B------:R-:W-:Y:S01]  /*15f0*/  LEA R141, R14, R139, 0x1 ;  /* 0x0000008b0e8d7211 */ /* 0x000fe200078e08ff */
[----:B------:R0:W3:Y:S01]  /*1600*/  LDG.E.U16 R97, [R84.64] ;  /* 0x0000000654617981 */ /* 0x0000e2000c1e1500 */
[----:B------:R-:W-:-:S03]  /*1610*/  LEA.HI.X.SX32 R83, R105, R0, 0x1, P1 ;  /* 0x0000000069537211 */ /* 0x000fc600008f0eff */
[----:B------:R0:W3:Y:S04]  /*1620*/  LDG.E.U16 R98, [R78.64] ;  /* 0x000000064e627981 */ /* 0x0000e8000c1e1500 */
[----:B-1----:R1:W3:Y:S04]  /*1630*/  LDG.E.U16 R90, [R80.64] ;  /* 0x00000006505a7981 */ /* 0x0022e8000c1e1500 */
[----:B------:R0:W3:Y:S01]  /*1640*/  LDG.E.U16 R91, [R82.64] ;  /* 0x00000006525b7981 */ /* 0x0000e2000c1e1500 */
[----:B-1----:R-:W-:-:S04]  /*1650*/  LEA R80, P0, R115, R2, 0x1 ;  /* 0x0000000273507211 */ /* 0x002fc800078008ff */
[----:B------:R-:W-:Y:S01]  /*1660*/  LEA.HI.X.SX32 R81, R115, R0, 0x1, P0 ;  /* 0x0000000073517211 */ /* 0x000fe200000f0eff */
[----:B------:R-:W-:Y:S01]  /*1670*/  IMAD R115, R14, 0x2, R141 ;  /* 0x000000020e737824 */ /* 0x000fe200078e028d */
[----:B0-----:R-:W-:-:S03]  /*1680*/  LEA R82, P0, R117, R2, 0x1 ;  /* 0x0000000275527211 */ /* 0x001fc600078008ff */
[C---:B------:R-:W-:Y:S01]  /*1690*/  IMAD R111, R14.reuse, 0x2, R115 ;  /* 0x000000020e6f7824 */ /* 0x040fe200078e0273 */
[----:B------:R-:W-:Y:S01]  /*16a0*/  LEA.HI.X.SX32 R83, R117, R0, 0x1, P0 ;  /* 0x0000000075537211 */ /* 0x000fe200000f0eff */
[----:B------:R0:W3:Y:S03]  /*16b0*/  LDG.E.U16 R102, [R80.64] ;  /* 0x0000000650667981 */ /* 0x0000e6000c1e1500 */
[C---:B------:R-:W-:Y:S01]  /*16c0*/  LEA R117, R14.reuse, R111, 0x1 ;  /* 0x0000006f0e757211 */ /* 0x040fe200078e08ff */
[----:B------:R1:W3:Y:S01]  /*16d0*/  LDG.E.U16 R103, [R82.64] ;  /* 0x0000000652677981 */ /* 0x0002e2000c1e1500 */
[-C--:B------:R-:W-:Y:S02]  /*16e0*/  LEA R92, P1, R113, R2.reuse, 0x1 ;  /* 0x00000002715c7211 */ /* 0x080fe400078208ff */
[----:B------:R-:W-:Y:S01]  /*16f0*/  LEA R84, P0, R119, R2, 0x1 ;  /* 0x0000000277547211 */ /* 0x000fe200078008ff */
[----:B------:R-:W-:Y:S01]  /*1700*/  IMAD R143, R14, 0x2, R117 ;  /* 0x000000020e8f7824 */ /* 0x000fe200078e0275 */
[----:B------:R-:W-:-:S02]  /*1710*/  LEA.HI.X.SX32 R93, R113, R0, 0x1, P1 ;  /* 0x00000000715d7211 */ /* 0x000fc400008f0eff */
[----:B------:R-:W-:Y:S01]  /*1720*/  LEA.HI.X.SX32 R85, R119, R0, 0x1, P0 ;  /* 0x0000000077557211 */ /* 0x000fe200000f0eff */
[C---:B------:R-:W-:Y:S01]  /*1730*/  IMAD R119, R14.reuse, 0x2, R143 ;  /* 0x000000020e777824 */ /* 0x040fe200078e028f */
[-C--:B------:R-:W-:Y:S01]  /*1740*/  LEA R86, P1, R121, R2.reuse, 0x1 ;  /* 0x0000000279567211 */ /* 0x080fe200078208ff */
[----:B------:R1:W3:Y:S01]  /*1750*/  LDG.E.U16 R99, [R92.64] ;  /* 0x000000065c637981 */ /* 0x0002e2000c1e1500 */
[----:B------:R-:W-:Y:S02]  /*1760*/  LEA R78, P0, R123, R2, 0x1 ;  /* 0x000000027b4e7211 */ /* 0x000fe400078008ff */
[-C--:B------:R-:W-:Y:S01]  /*1770*/  LEA.HI.X.SX32 R87, R121, R0.reuse, 0x1, P1 ;  /* 0x0000000079577211 */ /* 0x080fe200008f0eff */
[----:B------:R1:W3:Y:S01]  /*1780*/  LDG.E.U16 R104, [R84.64] ;  /* 0x0000000654687981 */ /* 0x0002e2000c1e1500 */
[C---:B------:R-:W-:Y:S02]  /*1790*/  LEA R121, R14.reuse, R119, 0x1 ;  /* 0x000000770e797211 */ /* 0x040fe400078e08ff */
[----:B------:R-:W-:Y:S01]  /*17a0*/  LEA.HI.X.SX32 R79, R123, R0, 0x1, P0 ;  /* 0x000000007b4f7211 */ /* 0x000fe200000f0eff */
[----:B------:R4:W3:Y:S01]  /*17b0*/  LDG.E.U16 R105, [R86.64] ;  /* 0x0000000656697981 */ /* 0x0008e2000c1e1500 */
[----:B0-----:R-:W-:Y:S01]  /*17c0*/  LEA R80, P0, R125, R2, 0x1 ;  /* 0x000000027d507211 */ /* 0x001fe200078008ff */
[----:B------:R-:W-:-:S02]  /*17d0*/  IMAD R123, R14, 0x2, R121 ;  /* 0x000000020e7b7824 */ /* 0x000fc400078e0279 */
[----:B------:R0:W3:Y:S01]  /*17e0*/  LDG.E.U16 R106, [R78.64] ;  /* 0x000000064e6a7981 */ /* 0x0000e2000c1e1500 */
[----:B------:R-:W-:Y:S01]  /*17f0*/  LEA.HI.X.SX32 R81, R125, R0, 0x1, P0 ;  /* 0x000000007d517211 */ /* 0x000fe200000f0eff */
[C---:B------:R-:W-:Y:S01]  /*1800*/  IMAD R125, R14.reuse, 0x2, R123 ;  /* 0x000000020e7d7824 */ /* 0x040fe200078e027b */
[-C--:B-1----:R-:W-:Y:S02]  /*1810*/  LEA R82, P0, R127, R2.reuse, 0x1 ;  /* 0x000000027f527211 */ /* 0x082fe400078008ff */
[----:B------:R-:W-:Y:S01]  /*1820*/  LEA R84, P1, R101, R2, 0x1 ;  /* 0x0000000265547211 */ /* 0x000fe200078208ff */
[----:B------:R1:W3:Y:S01]  /*1830*/  LDG.E.U16 R108, [R80.64] ;  /* 0x00000006506c7981 */ /* 0x0002e2000c1e1500 */
[----:B------:R-:W-:Y:S02]  /*1840*/  LEA R145, R14, R125, 0x1 ;  /* 0x0000007d0e917211 */ /* 0x000fe400078e08ff */
[----:B------:R-:W-:-:S03]  /*1850*/  LEA.HI.X.SX32 R83, R127, R0, 0x1, P0 ;  /* 0x000000007f537211 */ /* 0x000fc600000f0eff */
[C---:B------:R-:W-:Y:S01]  /*1860*/  IMAD R127, R14.reuse, 0x2, R145 ;  /* 0x000000020e7f7824 */ /* 0x040fe200078e0291 */
[----:B------:R-:W-:Y:S01]  /*1870*/  LEA.HI.X.SX32 R85, R101, R0, 0x1, P1 ;  /* 0x0000000065557211 */ /* 0x000fe200008f0eff */
[----:B------:R1:W5:Y:S01]  /*1880*/  LDG.E.U16 R109, [R82.64] ;  /* 0x00000006526d7981 */ /* 0x000362000c1e1500 */
[-C--:B----4-:R-:W-:Y:S01]  /*1890*/  LEA R86, P0, R129, R2.reuse, 0x1 ;  /* 0x0000000281567211 */ /* 0x090fe200078008ff */
[C---:B------:R-:W-:Y:S01]  /*18a0*/  IMAD R101, R14.reuse, 0x2, R127 ;  /* 0x000000020e657824 */ /* 0x040fe200078e027f */
[----:B0-----:R-:W-:Y:S01]  /*18b0*/  LEA R78, P1, R95, R2, 0x1 ;  /* 0x000000025f4e7211 */ /* 0x001fe200078208ff */
[----:B------:R0:W4:Y:S01]  /*18c0*/  LDG.E.U16 R113, [R84.64] ;  /* 0x0000000654717981 */ /* 0x000122000c1e1500 */
[----:B------:R-:W-:Y:S02]  /*18d0*/  LEA.HI.X.SX32 R87, R129, R0, 0x1, P0 ;  /* 0x0000000081577211 */ /* 0x000fe400000f0eff */
[C---:B------:R-:W-:Y:S02]  /*18e0*/  LEA R129, R14.reuse, R101, 0x1 ;  /* 0x000000650e817211 */ /* 0x040fe400078e08ff */
[C---:B------:R-:W-:Y:S01]  /*18f0*/  LEA R92, P0, R131.reuse, R2, 0x1 ;  /* 0x00000002835c7211 */ /* 0x040fe200078008ff */
[----:B------:R0:W4:Y:S02]  /*1900*/  LDG.E.U16 R110, [R86.64] ;  /* 0x00000006566e7981 */ /* 0x000124000c1e1500 */
[----:B------:R-:W-:Y:S01]  /*1910*/  IMAD R147, R14, 0x2, R129 ;  /* 0x000000020e937824 */ /* 0x000fe200078e0281 */
[----:B------:R-:W-:-:S03]  /*1920*/  LEA.HI.X.SX32 R93, R131, R0, 0x1, P0 ;  /* 0x00000000835d7211 */ /* 0x000fc600000f0eff */
[C---:B------:R-:W-:Y:S01]  /*1930*/  IMAD R131, R14.reuse, 0x2, R147 ;  /* 0x000000020e837824 */ /* 0x040fe200078e0293 */
[----:B------:R-:W-:Y:S01]  /*1940*/  LEA.HI.X.SX32 R79, R95, R0, 0x1, P1 ;  /* 0x000000005f4f7211 */ /* 0x000fe200008f0eff */
[----:B------:R0:W5:Y:S01]  /*1950*/  LDG.E.U16 R112, [R92.64] ;  /* 0x000000065c707981 */ /* 0x000162000c1e1500 */
[C---:B-1----:R-:W-:Y:S02]  /*1960*/  LEA R80, P0, R133.reuse, R2, 0x1 ;  /* 0x0000000285507211 */ /* 0x042fe400078008ff */
[----:B------:R-:W-:Y:S01]  /*1970*/  LEA R95, R14, R131, 0x1 ;  /* 0x000000830e5f7211 */ /* 0x000fe200078e08ff */
[----:B------:R1:W5:Y:S01]  /*1980*/  LDG.E.U16 R114, [R78.64] ;  /* 0x000000064e727981 */ /* 0x000362000c1e1500 */
[----:B------:R-:W-:-:S03]  /*1990*/  LEA.HI.X.SX32 R81, R133, R0, 0x1, P0 ;  /* 0x0000000085517211 */ /* 0x000fc600000f0eff */
[C---:B------:R-:W-:Y:S01]  /*19a0*/  IMAD R133, R14.reuse, 0x2, R95 ;  /* 0x000000020e857824 */ /* 0x040fe200078e025f */
[C---:B0-----:R-:W-:Y:S01]  /*19b0*/  LEA R84, P0, R135.reuse, R2, 0x1 ;  /* 0x0000000287547211 */ /* 0x041fe200078008ff */
[----:B------:R0:W5:Y:S02]  /*19c0*/  LDG.E.U16 R157, [R80.64] ;  /* 0x00000006509d7981 */ /* 0x000164000c1e1500 */
[C---:B------:R-:W-:Y:S01]  /*19d0*/  IMAD R149, R14.reuse, 0x2, R133 ;  /* 0x000000020e957824 */ /* 0x040fe200078e0285 */
[----:B------:R-:W-:Y:S02]  /*19e0*/  LEA.HI.X.SX32 R85, R135, R0, 0x1, P0 ;  /* 0x0000000087557211 */ /* 0x000fe400000f0eff */
[C---:B------:R-:W-:Y:S02]  /*19f0*/  LEA R82, P1, R137.reuse, R2, 0x1 ;  /* 0x0000000289527211 */ /* 0x040fe400078208ff */
[----:B------:R-:W-:Y:S01]  /*1a00*/  LEA R135, R14, R149, 0x1 ;  /* 0x000000950e877211 */ /* 0x000fe200078e08ff */
[----:B------:R1:W5:Y:S01]  /*1a10*/  LDG.E.U16 R116, [R84.64] ;  /* 0x0000000654747981 */ /* 0x000362000c1e1500 */
[----:B------:R-:W-:-:S02]  /*1a20*/  LEA.HI.X.SX32 R83, R137, R0, 0x1, P1 ;  /* 0x0000000089537211 */ /* 0x000fc400008f0eff */
[-C--:B------:R-:W-:Y:S01]  /*1a30*/  LEA R86, P0, R139, R2.reuse, 0x1 ;  /* 0x000000028b567211 */ /* 0x080fe200078008ff */
[C---:B------:R-:W-:Y:S01]  /*1a40*/  IMAD R137, R14.reuse, 0x2, R135 ;  /* 0x000000020e897824 */ /* 0x040fe200078e0287 */
[----:B0-----:R-:W-:Y:S01]  /*1a50*/  LEA R80, P1, R123, R2, 0x1 ;  /* 0x000000027b507211 */ /* 0x001fe200078208ff */
[----:B------:R0:W5:Y:S01]  /*1a60*/  LDG.E.U16 R118, [R82.64] ;  /* 0x0000000652767981 */ /* 0x000162000c1e1500 */
[----:B------:R-:W-:Y:S01]  /*1a70*/  LEA.HI.X.SX32 R87, R139, R0, 0x1, P0 ;  /* 0x000000008b577211 */ /* 0x000fe200000f0eff */
[C---:B------:R-:W-:Y:S01]  /*1a80*/  IMAD R139, R14.reuse, 0x2, R137 ;  /* 0x000000020e8b7824 */ /* 0x040fe200078e0289 */
[----:B-1----:R-:W-:Y:S02]  /*1a90*/  LEA R78, P0, R117, R2, 0x1 ;  /* 0x00000002754e7211 */ /* 0x002fe400078008ff */
[----:B------:R-:W-:Y:S01]  /*1aa0*/  LEA.HI.X.SX32 R81, R123, R0, 0x1, P1 ;  /* 0x000000007b517211 */ /* 0x000fe200008f0eff */
[----:B------:R1:W5:Y:S01]  /*1ab0*/  LDG.E.U16 R159, [R86.64] ;  /* 0x00000006569f7981 */ /* 0x000362000c1e1500 */
[----:B------:R-:W-:-:S02]  /*1ac0*/  LEA R151, R14, R139, 0x1 ;  /* 0x0000008b0e977211 */ /* 0x000fc400078e08ff */
[----:B------:R-:W-:Y:S01]  /*1ad0*/  LEA.HI.X.SX32 R79, R117, R0, 0x1, P0 ;  /* 0x00000000754f7211 */ /* 0x000fe200000f0eff */
[----:B------:R0:W5:Y:S02]  /*1ae0*/  LDG.E.U16 R163, [R80.64] ;  /* 0x0000000650a37981 */ /* 0x000164000c1e1500 */
[C---:B------:R-:W-:Y:S01]  /*1af0*/  IMAD R117, R14.reuse, 0x2, R151 ;  /* 0x000000020e757824 */ /* 0x040fe200078e0297 */
[C---:B------:R-:W-:Y:S01]  /*1b00*/  LEA R84, P0, R101.reuse, R2, 0x1 ;  /* 0x0000000265547211 */ /* 0x040fe200078008ff */
[----:B------:R0:W5:Y:S02]  /*1b10*/  LDG.E.U16 R161, [R78.64] ;  /* 0x000000064ea17981 */ /* 0x000164000c1e1500 */
[----:B------:R-:W-:Y:S01]  /*1b20*/  IMAD R123, R14, 0x2, R117 ;  /* 0x000000020e7b7824 */ /* 0x000fe200078e0275 */
[----:B------:R-:W-:-:S04]  /*1b30*/  LEA.HI.X.SX32 R85, R101, R0, 0x1, P0 ;  /* 0x0000000065557211 */ /* 0x000fc800000f0eff */
[C---:B------:R-:W-:Y:S01]  /*1b40*/  LEA R101, R14.reuse, R123, 0x1 ;  /* 0x0000007b0e657211 */ /* 0x040fe200078e08ff */
[----:B------:R1:W5:Y:S04]  /*1b50*/  LDG.E.U16 R165, [R84.64] ;  /* 0x0000000654a57981 */ /* 0x000368000c1e1500 */
[----:B------:R-:W-:Y:S01]  /*1b60*/  IMAD R153, R14, 0x2, R101 ;  /* 0x000000020e997824 */ /* 0x000fe200078e0265 */
[----:B0-----:R-:W-:-:S03]  /*1b70*/  LEA R82, P1, R137, R2, 0x1 ;  /* 0x0000000289527211 */ /* 0x001fc600078208ff */
[C---:B------:R-:W-:Y:S01]  /*1b80*/  IMAD R155, R14.reuse, 0x2, R153 ;  /* 0x000000020e9b7824 */ /* 0x040fe200078e0299 */
[----:B------:R-:W-:Y:S02]  /*1b90*/  LEA R92, P0, R95, R2, 0x1 ;  /* 0x000000025f5c7211 */ /* 0x000fe400078008ff */
[-C--:B------:R-:W-:Y:S02]  /*1ba0*/  LEA.HI.X.SX32 R83, R137, R0.reuse, 0x1, P1 ;  /* 0x0000000089537211 */ /* 0x080fe400008f0eff */
[----:B------:R-:W-:Y:S02]  /*1bb0*/  LEA R137, R14, R155, 0x1 ;  /* 0x0000009b0e897211 */ /* 0x000fe400078e08ff */
[----:B------:R-:W-:Y:S01]  /*1bc0*/  LEA.HI.X.SX32 R93, R95, R0, 0x1, P0 ;  /* 0x000000005f5d7211 */ /* 0x000fe200000f0eff */
[----:B------:R0:W5:Y:S01]  /*1bd0*/  LDG.E.U16 R169, [R82.64] ;  /* 0x0000000652a97981 */ /* 0x000162000c1e1500 */
[-C--:B------:R-:W-:Y:S02]  /*1be0*/  LEA R78, P0, R123, R2.reuse, 0x1 ;  /* 0x000000027b4e7211 */ /* 0x080fe400078008ff */
[----:B------:R-:W-:Y:S01]  /*1bf0*/  LEA R80, P1, R137, R2, 0x1 ;  /* 0x0000000289507211 */ /* 0x000fe200078208ff */
[----:B------:R0:W5:Y:S01]  /*1c00*/  LDG.E.U16 R167, [R92.64] ;  /* 0x000000065ca77981 */ /* 0x000162000c1e1500 */
[----:B------:R-:W-:-:S02]  /*1c10*/  LEA.HI.X.SX32 R79, R123, R0, 0x1, P0 ;  /* 0x000000007b4f7211 */ /* 0x000fc400000f0eff */
[----:B-1----:R-:W-:Y:S02]  /*1c20*/  LEA R86, P0, R141, R2, 0x1 ;  /* 0x000000028d567211 */ /* 0x002fe400078008ff */
[-C--:B------:R-:W-:Y:S01]  /*1c30*/  LEA.HI.X.SX32 R81, R137, R0.reuse, 0x1, P1 ;  /* 0x0000000089517211 */ /* 0x080fe200008f0eff */
[----:B------:R1:W5:Y:S01]  /*1c40*/  LDG.E.U16 R171, [R78.64] ;  /* 0x000000064eab7981 */ /* 0x000362000c1e1500 */
[----:B------:R-:W-:-:S03]  /*1c50*/  LEA.HI.X.SX32 R87, R141, R0, 0x1, P0 ;  /* 0x000000008d577211 */ /* 0x000fc600000f0eff */
[----:B------:R1:W5:Y:S01]  /*1c60*/  LDG.E.U16 R141, [R80.64] ;  /* 0x00000006508d7981 */ /* 0x000362000c1e1500 */
[-C--:B------:R-:W-:Y:S02]  /*1c70*/  LEA R94, P0, R143, R2.reuse, 0x1 ;  /* 0x000000028f5e7211 */ /* 0x080fe400078008ff */
[----:B------:R-:W-:Y:S01]  /*1c80*/  LEA R84, P1, R125, R2, 0x1 ;  /* 0x000000027d547211 */ /* 0x000fe200078208ff */
[----:B------:R-:W-:Y:S01]  /*1c90*/  IMAD R137, R14, 0x2, R137 ;  /* 0x000000020e897824 */ /* 0x000fe200078e0289 */
[----:B------:R-:W-:Y:S01]  /*1ca0*/  LEA.HI.X.SX32 R95, R143, R0, 0x1, P0 ;  /* 0x000000008f5f7211 */ /* 0x000fe200000f0eff */
[----:B------:R1:W5:Y:S01]  /*1cb0*/  LDG.E.U16 R120, [R86.64] ;  /* 0x0000000656787981 */ /* 0x000362000c1e1500 */
[----:B0-----:R-:W-:Y:S02]  /*1cc0*/  LEA R92, P0, R129, R2, 0x1 ;  /* 0x00000002815c7211 */ /* 0x001fe400078008ff */
[-C--:B------:R-:W-:Y:S01]  /*1cd0*/  LEA.HI.X.SX32 R85, R125, R0.reuse, 0x1, P1 ;  /* 0x000000007d557211 */ /* 0x080fe200008f0eff */
[----:B------:R0:W5:Y:S01]  /*1ce0*/  LDG.E.U16 R122, [R94.64] ;  /* 0x000000065e7a7981 */ /* 0x000162000c1e1500 */
[----:B------:R-:W-:-:S02]  /*1cf0*/  LEA.HI.X.SX32 R93, R129, R0, 0x1, P0 ;  /* 0x00000000815d7211 */ /* 0x000fc400000f0eff */
[-C--:B-1----:R-:W-:Y:S01]  /*1d00*/  LEA R78, P0, R133, R2.reuse, 0x1 ;  /* 0x00000002854e7211 */ /* 0x082fe200078008ff */
[----:B------:R1:W5:Y:S01]  /*1d10*/  LDG.E.U16 R123, [R84.64] ;  /* 0x00000006547b7981 */ /* 0x000362000c1e1500 */
[----:B------:R-:W-:Y:S02]  /*1d20*/  LEA R82, P1, R139, R2, 0x1 ;  /* 0x000000028b527211 */ /* 0x000fe400078208ff */
[-C--:B------:R-:W-:Y:S01]  /*1d30*/  LEA.HI.X.SX32 R79, R133, R0.reuse, 0x1, P0 ;  /* 0x00000000854f7211 */ /* 0x080fe200000f0eff */
[----:B------:R0:W5:Y:S01]  /*1d40*/  LDG.E.U16 R125, [R92.64] ;  /* 0x000000065c7d7981 */ /* 0x000162000c1e1500 */
[----:B------:R-:W-:Y:S02]  /*1d50*/  LEA.HI.X.SX32 R83, R139, R0, 0x1, P1 ;  /* 0x000000008b537211 */ /* 0x000fe400008f0eff */
[-C--:B------:R-:W-:Y:S01]  /*1d60*/  LEA R80, P0, R101, R2.reuse, 0x1 ;  /* 0x0000000265507211 */ /* 0x080fe200078008ff */
[----:B------:R1:W5:Y:S01]  /*1d70*/  LDG.E.U16 R128, [R78.64] ;  /* 0x000000064e807981 */ /* 0x000362000c1e1500 */
[----:B------:R-:W-:-:S02]  /*1d80*/  LEA R86, P1, R137, R2, 0x1 ;  /* 0x0000000289567211 */ /* 0x000fc400078208ff */
[-C--:B------:R-:W-:Y:S01]  /*1d90*/  LEA.HI.X.SX32 R81, R101, R0.reuse, 0x1, P0 ;  /* 0x0000000065517211 */ /* 0x080fe200000f0eff */
[----:B------:R1:W5:Y:S01]  /*1da0*/  LDG.E.U16 R130, [R82.64] ;  /* 0x0000000652827981 */ /* 0x000362000c1e1500 */
[----:B------:R-:W-:-:S03]  /*1db0*/  LEA.HI.X.SX32 R87, R137, R0, 0x1, P1 ;  /* 0x0000000089577211 */ /* 0x000fc600008f0eff */
[----:B------:R1:W5:Y:S01]  /*1dc0*/  LDG.E.U16 R132, [R80.64] ;  /* 0x0000000650847981 */ /* 0x000362000c1e1500 */
[----:B0-----:R-:W-:-:S03]  /*1dd0*/  LEA R94, P0, R115, R2, 0x1 ;  /* 0x00000002735e7211 */ /* 0x001fc600078008ff */
[----:B------:R0:W5:Y:S01]  /*1de0*/  LDG.E.U16 R134, [R86.64] ;  /* 0x0000000656867981 */ /* 0x000162000c1e1500 */
[----:B------:R-:W-:Y:S02]  /*1df0*/  LEA.HI.X.SX32 R95, R115, R0, 0x1, P0 ;  /* 0x00000000735f7211 */ /* 0x000fe400000f0eff */
[-C--:B------:R-:W-:Y:S02]  /*1e00*/  LEA R92, P0, R145, R2.reuse, 0x1 ;  /* 0x00000002915c7211 */ /* 0x080fe400078008ff */
[----:B-1----:R-:W-:Y:S01]  /*1e10*/  LEA R84, P1, R119, R2, 0x1 ;  /* 0x0000000277547211 */ /* 0x002fe200078208ff */
[----:B------:R-:W-:Y:S01]  /*1e20*/  IMAD R137, R14, 0x2, R137 ;  /* 0x000000020e897824 */ /* 0x000fe200078e0289 */
[----:B------:R-:W-:Y:S01]  /*1e30*/  LEA.HI.X.SX32 R93, R145, R0, 0x1, P0 ;  /* 0x00000000915d7211 */ /* 0x000fe200000f0eff */
[----:B------:R1:W5:Y:S01]  /*1e40*/  LDG.E.U16 R115, [R94.64] ;  /* 0x000000065e737981 */ /* 0x000362000c1e1500 */
[----:B------:R-:W-:Y:S02]  /*1e50*/  LEA R78, P0, R149, R2, 0x1 ;  /* 0x00000002954e7211 */ /* 0x000fe400078008ff */
[----:B------:R-:W-:Y:S01]  /*1e60*/  LEA.HI.X.SX32 R85, R119, R0, 0x1, P1 ;  /* 0x0000000077557211 */ /* 0x000fe200008f0eff */
[----:B------:R0:W5:Y:S01]  /*1e70*/  LDG.E.U16 R124, [R92.64] ;  /* 0x000000065c7c7981 */ /* 0x000162000c1e1500 */
[----:B------:R-:W-:-:S02]  /*1e80*/  LEA R100, P1, R147, R2, 0x1 ;  /* 0x0000000293647211 */ /* 0x000fc400078208ff */
[----:B------:R-:W-:Y:S01]  /*1e90*/  LEA.HI.X.SX32 R79, R149, R0, 0x1, P0 ;  /* 0x00000000954f7211 */ /* 0x000fe200000f0eff */
[----:B------:R1:W5:Y:S01]  /*1ea0*/  LDG.E.U16 R119, [R84.64] ;  /* 0x0000000654777981 */ /* 0x000362000c1e1500 */
[----:B------:R-:W-:Y:S02]  /*1eb0*/  LEA R82, P0, R151, R2, 0x1 ;  /* 0x0000000297527211 */ /* 0x000fe400078008ff */
[----:B------:R-:W-:Y:S01]  /*1ec0*/  LEA.HI.X.SX32 R101, R147, R0, 0x1, P1 ;  /* 0x0000000093657211 */ /* 0x000fe200008f0eff */
[----:B------:R1:W5:Y:S01]  /*1ed0*/  LDG.E.U16 R129, [R78.64] ;  /* 0x000000064e817981 */ /* 0x000362000c1e1500 */
[----:B------:R-:W-:Y:S02]  /*1ee0*/  LEA R80, P1, R153, R2, 0x1 ;  /* 0x0000000299507211 */ /* 0x000fe400078208ff */
[----:B------:R-:W-:Y:S01]  /*1ef0*/  LEA.HI.X.SX32 R83, R151, R0, 0x1, P0 ;  /* 0x0000000097537211 */ /* 0x000fe200000f0eff */
[----:B------:R1:W5:Y:S01]  /*1f00*/  LDG.E.U16 R126, [R100.64] ;  /* 0x00000006647e7981 */ /* 0x000362000c1e1500 */
[----:B0-----:R-:W-:-:S02]  /*1f10*/  LEA R86, P0, R137, R2, 0x1 ;  /* 0x0000000289567211 */ /* 0x001fc400078008ff */
[-C--:B------:R-:W-:Y:S02]  /*1f20*/  LEA.HI.X.SX32 R81, R153, R0.reuse, 0x1, P1 ;  /* 0x0000000099517211 */ /* 0x080fe400008f0eff */
[----:B-1----:R-:W-:Y:S02]  /*1f30*/  LEA R85, R14, R137, 0x1 ;  /* 0x000000890e557211 */ /* 0x002fe400078e08ff */
[----:B------:R-:W-:Y:S01]  /*1f40*/  LEA.HI.X.SX32 R87, R137, R0, 0x1, P0 ;  /* 0x0000000089577211 */ /* 0x000fe200000f0eff */
[----:B------:R0:W5:Y:S01]  /*1f50*/  LDG.E.U16 R14, [R82.64] ;  /* 0x00000006520e7981 */ /* 0x000162000c1e1500 */
[----:B------:R-:W-:-:S03]  /*1f60*/  LEA R92, P1, R85, R2, 0x1 ;  /* 0x00000002555c7211 */ /* 0x000fc600078208ff */
[----:B------:R1:W5:Y:S01]  /*1f70*/  LDG.E.U16 R133, [R80.64] ;  /* 0x0000000650857981 */ /* 0x000362000c1e1500 */
[----:B------:R-:W-:-:S03]  /*1f80*/  LEA R84, P0, R107, R2, 0x1 ;  /* 0x000000026b547211 */ /* 0x000fc600078008ff */
[----:B------:R0:W5:Y:S01]  /*1f90*/  LDG.E.U16 R136, [R86.64] ;  /* 0x0000000656887981 */ /* 0x000162000c1e1500 */
[-C--:B------:R-:W-:Y:S02]  /*1fa0*/  LEA.HI.X.SX32 R93, R85, R0.reuse, 0x1, P1 ;  /* 0x00000000555d7211 */ /* 0x080fe400008f0eff */
[----:B------:R-:W-:Y:S02]  /*1fb0*/  LEA.HI.X.SX32 R85, R107, R0, 0x1, P0 ;  /* 0x000000006b557211 */ /* 0x000fe400000f0eff */
[-C--:B------:R-:W-:Y:S01]  /*1fc0*/  LEA R100, P0, R111, R2.reuse, 0x1 ;  /* 0x000000026f647211 */ /* 0x080fe200078008ff */
[----:B------:R0:W5:Y:S01]  /*1fd0*/  LDG.E.U16 R107, [R92.64] ;  /* 0x000000065c6b7981 */ /* 0x000162000c1e1500 */
[----:B------:R-:W-:Y:S02]  /*1fe0*/  LEA R94, P1, R121, R2, 0x1 ;  /* 0x00000002795e7211 */ /* 0x000fe400078208ff */
[----:B------:R-:W-:Y:S01]  /*1ff0*/  LEA.HI.X.SX32 R101, R111, R0, 0x1, P0 ;  /* 0x000000006f657211 */ /* 0x000fe200000f0eff */
[----:B------:R-:W5:Y:S01]  /*2000*/  LDG.E.U16 R84, [R84.64] ;  /* 0x0000000654547981 */ /* 0x000f62000c1e1500 */
[----:B------:R-:W-:-:S02]  /*2010*/  LEA R78, P0, R127, R2, 0x1 ;  /* 0x000000027f4e7211 */ /* 0x000fc400078008ff */
[-C--:B------:R-:W-:Y:S01]  /*2020*/  LEA.HI.X.SX32 R95, R121, R0.reuse, 0x1, P1 ;  /* 0x00000000795f7211 */ /* 0x080fe200008f0eff */
[----:B------:R-:W5:Y:S01]  /*2030*/  LDG.E.U16 R100, [R100.64] ;  /* 0x0000000664647981 */ /* 0x000f62000c1e1500 */
[----:B------:R-:W-:Y:S02]  /*2040*/  LEA.HI.X.SX32 R79, R127, R0, 0x1, P0 ;  /* 0x000000007f4f7211 */ /* 0x000fe400000f0eff */
[-C--:B-1----:R-:W-:Y:S01]  /*2050*/  LEA R80, P0, R131, R2.reuse, 0x1 ;  /* 0x0000000283507211 */ /* 0x082fe200078008ff */
[----:B------:R-:W5:Y:S01]  /*2060*/  LDG.E.U16 R94, [R94.64] ;  /* 0x000000065e5e7981 */ /* 0x000f62000c1e1500 */
[----:B0-----:R-:W-:Y:S02]  /*2070*/  LEA R82, P1, R135, R2, 0x1 ;  /* 0x0000000287527211 */ /* 0x001fe400078208ff */
[----:B------:R-:W-:Y:S01]  /*2080*/  LEA.HI.X.SX32 R81, R131, R0, 0x1, P0 ;  /* 0x0000000083517211 */ /* 0x000fe200000f0eff */
[----:B------:R0:W5:Y:S01]  /*2090*/  LDG.E.U16 R78, [R78.64] ;  /* 0x000000064e4e7981 */ /* 0x000162000c1e1500 */
[----:B------:R-:W-:-:S02]  /*20a0*/  LEA R86, P0, R117, R2, 0x1 ;  /* 0x0000000275567211 */ /* 0x000fc400078008ff */
[----:B------:R-:W-:Y:S01]  /*20b0*/  LEA.HI.X.SX32 R83, R135, R0, 0x1, P1 ;  /* 0x0000000087537211 */ /* 0x000fe200008f0eff */
[----:B------:R-:W5:Y:S01]  /*20c0*/  LDG.E.U16 R80, [R80.64] ;  /* 0x0000000650507981 */ /* 0x000f62000c1e1500 */
[----:B------:R-:W-:Y:S02]  /*20d0*/  LEA R92, P1, R155, R2, 0x1 ;  /* 0x000000029b5c7211 */ /* 0x000fe400078208ff */
[-C--:B------:R-:W-:Y:S01]  /*20e0*/  LEA.HI.X.SX32 R87, R117, R0.reuse, 0x1, P0 ;  /* 0x0000000075577211 */ /* 0x080fe200000f0eff */
[----:B------:R-:W5:Y:S01]  /*20f0*/  LDG.E.U16 R82, [R82.64] ;  /* 0x0000000652527981 */ /* 0x000f62000c1e1500 */
[----:B------:R-:W-:-:S03]  /*2100*/  LEA.HI.X.SX32 R93, R155, R0, 0x1, P1 ;  /* 0x000000009b5d7211 */ /* 0x000fc600008f0eff */
[----:B------:R-:W5:Y:S04]  /*2110*/  LDG.E.U16 R86, [R86.64] ;  /* 0x0000000656567981 */ /* 0x000f68000c1e1500 */
[----:B------:R-:W5:Y:S01]  /*2120*/  LDG.E.U16 R92, [R92.64] ;  /* 0x000000065c5c7981 */ /* 0x000f62000c1e1500 */
[----:B------:R-:W-:Y:S02]  /*2130*/  LOP3.LUT R2, R174, 0x3f, RZ, 0xc0, !PT ;  /* 0x0000003fae027812 */ /* 0x000fe400078ec0ff */
[----:B------:R-:W-:-:S03]  /*2140*/  SHF.R.S32.HI R0, RZ, 0x6, R174 ;  /* 0x00000006ff007819 */ /* 0x000fc600000114ae */
[----:B0-----:R-:W-:Y:S01]  /*2150*/  IMAD.SHL.U32 R79, R2, 0x2, RZ ;  /* 0x00000002024f7824 */ /* 0x001fe200078e00ff */
[----:B------:R-:W-:-:S04]  /*2160*/  SGXT R0, R0, 0x1 ;  /* 0x000000010000781a */ /* 0x000fc80000000200 */
[----:B------:R-:W-:-:S04]  /*2170*/  LOP3.LUT R0, R79, 0x90, R0, 0x78, !PT ;  /* 0x000000904f007812 */ /* 0x000fc800078e7800 */
[C---:B------:R-:W-:Y:S01]  /*2180*/  LOP3.LUT R144, R0.reuse, 0x20, RZ, 0x3c, !PT ;  /* 0x0000002000907812 */ /* 0x040fe200078e3cff */
[----:B--2---:R0:W-:Y:S04]  /*2190*/  STS.U16 [R0], R3 ;  /* 0x0000000300007388 */ /* 0x0041e80000000400 */
[----:B------:R-:W-:Y:S04]  /*21a0*/  STS.U16 [R0+0x400], R7 ;  /* 0x0004000700007388 */ /* 0x000fe80000000400 */
        /* <DEDUP_REMOVED lines=16> */
[----:B---3--:R-:W-:Y:S04]  /*22b0*/  STS.U16 [R0+0x4800], R77 ;  /* 0x0048004d00007388 */ /* 0x008fe80000000400 */
[----:B------:R-:W-:Y:S04]  /*22c0*/  STS.U16 [R0+0x4c00], R91 ;  /* 0x004c005b00007388 */ /* 0x000fe80000000400 */
[----:B------:R-:W-:Y:S04]  /*22d0*/  STS.U16 [R0+0x5000], R99 ;  /* 0x0050006300007388 */ /* 0x000fe80000000400 */
[----:B------:R-:W-:Y:S04]  /*22e0*/  STS.U16 [R0+0x5400], R105 ;  /* 0x0054006900007388 */ /* 0x000fe80000000400 */
[----:B----4-:R-:W-:Y:S04]  /*22f0*/  STS.U16 [R0+0x5800], R113 ;  /* 0x0058007100007388 */ /* 0x010fe80000000400 */
[----:B-----5:R-:W-:Y:S04]  /*2300*/  STS.U16 [R0+0x5c00], R157 ;  /* 0x005c009d00007388 */ /* 0x020fe80000000400 */
        /* <DEDUP_REMOVED lines=8> */
[----:B------:R1:W-:Y:S04]  /*2390*/  STS.U16 [R144+0x100], R5 ;  /* 0x0001000590007388 */ /* 0x0003e80000000400 */
        /* <DEDUP_REMOVED lines=22> */
[----:B------:R-:W-:Y:S01]  /*2500*/  STS.U16 [R144+0x5d00], R116 ;  /* 0x005d007490007388 */ /* 0x000fe20000000400 */
[----:B------:R-:W-:-:S03]  /*2510*/  LOP3.LUT R142, R0, 0x40, RZ, 0x3c, !PT ;  /* 0x00000040008e7812 */ /* 0x000fc600078e3cff */
        /* <DEDUP_REMOVED lines=32> */
[----:B0-----:R-:W-:-:S03]  /*2720*/  LOP3.LUT R3, R0, 0x60, RZ, 0x3c, !PT ;  /* 0x0000006000037812 */ /* 0x001fc600078e3cff */
        /* <DEDUP_REMOVED lines=39> */
[----:B-1----:R-:W-:-:S03]  /*29a0*/  IMAD.MOV.U32 R5, RZ, RZ, 0x3f800000 ;  /* 0x3f800000ff057424 */ /* 0x002fc600078e00ff */
[----:B------:R0:W-:Y:S01]  /*29b0*/  STS.U16 [R3+0x7b00], R92 ;  /* 0x007b005c03007388 */ /* 0x0001e20000000400 */
[----:B--2---:R-:W-:Y:S01]  /*29c0*/  MOV R4, 0x3f800000 ;  /* 0x3f80000000047802 */ /* 0x004fe20000000f00 */
[----:B0-----:R-:W-:-:S05]  /*29d0*/  IMAD.MOV.U32 R3, RZ, RZ, 0x3f800000 ;  /* 0x3f800000ff037424 */ /* 0x001fca00078e00ff */
[----:B------:R-:W-:Y:S04]  /*29e0*/  STL [R1+0x3c], R3 ;  /* 0x00003c0301007387 */ /* 0x000fe80000100800 */
[----:B------:R-:W-:Y:S04]  /*29f0*/  STL [R1+0x38], R3 ;  /* 0x0000380301007387 */ /* 0x000fe80000100800 */
[----:B------:R-:W-:Y:S04]  /*2a00*/  STL [R1+0x34], R5 ;  /* 0x0000340501007387 */ /* 0x000fe80000100800 */
[----:B------:R-:W-:Y:S04]  /*2a10*/  STL [R1+0x30], R4 ;  /* 0x0000300401007387 */ /* 0x000fe80000100800 */
[----:B------:R-:W-:Y:S04]  /*2a20*/  STL [R1+0x2c], R3 ;  /* 0x00002c0301007387 */ /* 0x000fe80000100800 */
[----:B------:R-:W-:Y:S04]  /*2a30*/  STL [R1+0x28], R5 ;  /* 0x0000280501007387 */ /* 0x000fe80000100800 */
[----:B------:R-:W-:Y:S04]  /*2a40*/  STL [R1+0x24], R4 ;  /* 0x0000240401007387 */ /* 0x000fe80000100800 */
[----:B------:R0:W-:Y:S02]  /*2a50*/  STL [R1+0x20], R3 ;  /* 0x0000200301007387 */ /* 0x0001e40000100800 */
[----:B0-----:R-:W-:-:S04]  /*2a60*/  IADD3 R3, R18, 0x40, RZ ;  /* 0x0000004012037810 */ /* 0x001fc80007ffe0ff */
[----:B------:R-:W-:Y:S02]  /*2a70*/  ISETP.GE.AND P0, PT, R3, 0x1, PT ;  /* 0x000000010300780c */ /* 0x000fe40003f06270 */
[C---:B------:R-:W-:Y:S01]  /*2a80*/  LOP3.LUT R33, R174.reuse, 0x1c, RZ, 0xc0, !PT ;  /* 0x0000001cae217812 */ /* 0x040fe200078ec0ff */
[----:B------:R-:W-:Y:S01]  /*2a90*/  IMAD.MOV.U32 R235, RZ, RZ, -0x800000 ;  /* 0xff800000ffeb7424 */ /* 0x000fe200078e00ff */
[----:B------:R-:W-:Y:S01]  /*2aa0*/  MOV R236, 0xff800000 ;  /* 0xff80000000ec7802 */ /* 0x000fe20000000f00 */
[----:B------:R-:W-:Y:S01]  /*2ab0*/  IMAD.MOV.U32 R234, RZ, RZ, -0x800000 ;  /* 0xff800000ffea7424 */ /* 0x000fe200078e00ff */
[----:B------:R-:W-:Y:S01]  /*2ac0*/  MOV R233, 0xff800000 ;  /* 0xff80000000e97802 */ /* 0x000fe20000000f00 */
[----:B------:R-:W-:Y:S01]  /*2ad0*/  IMAD.MOV.U32 R232, RZ, RZ, -0x800000 ;  /* 0xff800000ffe87424 */ /* 0x000fe200078e00ff */
[----:B------:R-:W-:Y:S01]  /*2ae0*/  MOV R230, 0xff800000 ;  /* 0xff80000000e67802 */ /* 0x000fe20000000f00 */
[----:B------:R-:W-:Y:S01]  /*2af0*/  IMAD.MOV.U32 R231, RZ, RZ, -0x800000 ;  /* 0xff800000ffe77424 */ /* 0x000fe200078e00ff */
[----:B------:R-:W-:Y:S01]  /*2b00*/  CS2R R76, SRZ ;  /* 0x00000000004c7805 */ /* 0x000fe2000001ff00 */
[----:B------:R-:W-:Y:S01]  /*2b10*/  IMAD.MOV.U32 R229, RZ, RZ, -0x800000 ;  /* 0xff800000ffe57424 */ /* 0x000fe200078e00ff */
[----:B------:R-:W-:Y:S01]  /*2b20*/  CS2R R78, SRZ ;  /* 0x00000000004e7805 */ /* 0x000fe2000001ff00 */
        /* <DEDUP_REMOVED lines=62> */
[C---:B------:R-:W-:Y:S01]  /*2f10*/  LOP3.LUT R29, R174.reuse, 0x7f, RZ, 0xc0, !PT ;  /* 0x0000007fae1d7812 */ /* 0x040fe200078ec0ff */
[C---:B------:R-:W-:Y:S01]  /*2f20*/  IMAD.SHL.U32 R5, R174.reuse, 0x4, RZ ;  /* 0x00000004ae057824 */ /* 0x040fe200078e00ff */
[C---:B------:R-:W-:Y:S01]  /*2f30*/  LOP3.LUT R31, R174.reuse, 0x3, RZ, 0xc0, !PT ;  /* 0x00000003ae1f7812 */ /* 0x040fe200078ec0ff */
[----:B------:R-:W-:Y:S01]  /*2f40*/  IMAD.SHL.U32 R175, R33, 0x4, RZ ;  /* 0x0000000421af7824 */ /* 0x000fe200078e00ff */
[----:B------:R-:W-:Y:S01]  /*2f50*/  LOP3.LUT R27, R174, 0x60, RZ, 0xc0, !PT ;  /* 0x00000060ae1b7812 */ /* 0x000fe200078ec0ff */
[----:B------:R-:W-:Y:S05]  /*2f60*/  @!P0 BRA `(.L_x_0) ;  /* 0x0000d7f000008947 */ /* 0x000fea0003800000 */
[----:B------:R-:W-:Y:S01]  /*2f70*/  MOV R9, c[0x0][0x1b8] ;  /* 0x00006e0000097a02 */ /* 0x000fe20000000f00 */
[----:B------:R-:W-:Y:S01]  /*2f80*/  IMAD R8, R140, c[0x0][0x1b8], RZ ;  /* 0x00006e008c087a24 */ /* 0x000fe200078e02ff */
[----:B------:R-:W-:Y:S01]  /*2f90*/  SHF.R.U32.HI R228, RZ, 0x1, R27 ;  /* 0x00000001ffe47819 */ /* 0x000fe2000001161b */
[----:B------:R-:W-:Y:S01]  /*2fa0*/  IMAD R4, R2, c[0x0][0x1b4], RZ ;  /* 0x00006d0002047a24 */ /* 0x000fe200078e02ff */
[----:B------:R-:W-:Y:S01]  /*2fb0*/  LOP3.LUT R2, R5, 0x7c, RZ, 0xc0, !PT ;  /* 0x0000007c05027812 */ /* 0x000fe200078ec0ff */
[----:B------:R-:W-:Y:S01]  /*2fc0*/  IMAD R12, R9, 0x2, R8 ;  /* 0x00000002090c7824 */ /* 0x000fe200078e0208 */
[----:B------:R-:W-:Y:S01]  /*2fd0*/  SHF.L.U32 R96, R174, 0x1, RZ ;  /* 0x00000001ae607819 */ /* 0x000fe200000006ff */
[----:B------:R-:W-:Y:S01]  /*2fe0*/  IMAD R3, R138, c[0x0][0x1b0], RZ ;  /* 0x00006c008a037a24 */ /* 0x000fe200078e02ff */
[----:B------:R-:W-:Y:S01]  /*2ff0*/  SHF.L.U32 R5, R4, 0x1, RZ ;  /* 0x0000000104057819 */ /* 0x000fe200000006ff */
[----:B------:R-:W-:Y:S01]  /*3000*/  IMAD R7, R33, 0x20, R2 ;  /* 0x0000002021077824 */ /* 0x000fe200078e0202 */
[----:B------:R-:W-:Y:S01]  /*3010*/  LEA R14, R9, R12, 0x1 ;  /* 0x0000000c090e7211 */ /* 0x000fe200078e08ff */
[----:B------:R-:W-:Y:S01]  /*3020*/  IMAD R2, R138, c[0x0][0x1a0], RZ ;  /* 0x000068008a027a24 */ /* 0x000fe200078e02ff */
[----:B------:R-:W-:Y:S01]  /*3030*/  SHF.L.U32 R10, R3, 0x1, RZ ;  /* 0x00000001030a7819 */ /* 0x000fe200000006ff */
[----:B------:R-:W-:Y:S01]  /*3040*/  IMAD.HI R6, R4, 0x2, RZ ;  /* 0x0000000204067827 */ /* 0x000fe200078e02ff */
[----:B------:R-:W-:Y:S01]  /*3050*/  LOP3.LUT R228, R7, R228, RZ, 0x3c, !PT ;  /* 0x000000e407e47212 */ /* 0x000fe200078e3cff */
[----:B------:R-:W-:Y:S01]  /*3060*/  CS2R R108, SRZ ;  /* 0x00000000006c7805 */ /* 0x000fe2000001ff00 */
[----:B------:R-:W-:Y:S01]  /*3070*/  IADD3 R10, P1, P2, R5, c[0x0][0x170], R10 ;  /* 0x00005c00050a7a10 */ /* 0x000fe20007a3e00a */
[----:B------:R-:W-:Y:S01]  /*3080*/  IMAD R16, R9, 0x2, R14 ;  /* 0x0000000209107824 */ /* 0x000fe200078e020e */
[C---:B------:R-:W-:Y:S01]  /*3090*/  LEA R7, P0, R2.reuse, c[0x0][0x168], 0x1 ;  /* 0x00005a0002077a11 */ /* 0x040fe200078008ff */
[----:B------:R-:W-:Y:S01]  /*30a0*/  IMAD R4, R29, c[0x0][0x1a8], RZ ;  /* 0x00006a001d047a24 */ /* 0x000fe200078e02ff */
[----:B------:R-:W-:Y:S01]  /*30b0*/  ISETP.NE.U32.AND P6, PT, R31, RZ, PT ;  /* 0x000000ff1f00720c */ /* 0x000fe20003fc5070 */
[----:B------:R-:W-:Y:S01]  /*30c0*/  IMAD.MOV.U32 R5, RZ, RZ, c[0x0][0x1a8] ;  /* 0x00006a00ff057624 */ /* 0x000fe200078e00ff */
[----:B------:R-:W-:Y:S01]  /*30d0*/  LEA R20, R9, R16, 0x1 ;  /* 0x0000001009147211 */ /* 0x000fe200078e08ff */
[----:B------:R-:W-:Y:S01]  /*30e0*/  IMAD.HI R3, R3, 0x2, RZ ;  /* 0x0000000203037827 */ /* 0x000fe200078e02ff */
[----:B------:R-:W-:Y:S01]  /*30f0*/  LEA.HI.X.SX32 R11, R2, c[0x0][0x16c], 0x1, P0 ;  /* 0x00005b00020b7a11 */ /* 0x000fe200000f0eff */
[----:B------:R-:W-:Y:S01]  /*3100*/  CS2R R110, SRZ ;  /* 0x00000000006e7805 */ /* 0x000fe2000001ff00 */
[-C--:B------:R-:W-:Y:S01]  /*3110*/  LEA R220, P0, R4, R7.reuse, 0x1 ;  /* 0x0000000704dc7211 */ /* 0x080fe200078008ff */
[----:B------:R-:W-:Y:S01]  /*3120*/  IMAD R22, R9, 0x2, R20 ;  /* 0x0000000209167824 */ /* 0x000fe200078e0214 */
[----:B------:R-:W-:Y:S01]  /*3130*/  IADD3.X R3, R6, c[0x0][0x174], R3, P1, P2 ;  /* 0x00005d0006037a10 */ /* 0x000fe20000fe4403 */
[----:B------:R-:W-:Y:S01]  /*3140*/  IMAD R5, R5, 0x80, R4 ;  /* 0x0000008005057824 */ /* 0x000fe200078e0204 */
[C---:B------:R-:W-:Y:S01]  /*3150*/  LOP3.LUT R2, R174.reuse, 0x7, RZ, 0xc0, !PT ;  /* 0x00000007ae027812 */ /* 0x040fe200078ec0ff */
[----:B------:R-:W-:Y:S01]  /*3160*/  IMAD.SHL.U32 R98, R174, 0x80, RZ ;  /* 0x00000080ae627824 */ /* 0x000fe200078e00ff */
[----:B------:R-:W-:Y:S01]  /*3170*/  LEA R24, R9, R22, 0x1 ;  /* 0x0000001609187211 */ /* 0x000fe200078e08ff */
[----:B------:R-:W-:Y:S01]  /*3180*/  IMAD.SHL.U32 R225, R29, 0x2, RZ ;  /* 0x000000021de17824 */ /* 0x000fe200078e00ff */
[----:B------:R-:W-:Y:S01]  /*3190*/  LEA R6, P1, R5, R7, 0x1 ;  /* 0x0000000705067211 */ /* 0x000fe200078208ff */
[----:B------:R-:W-:Y:S01]  /*31a0*/  CS2R R112, SRZ ;  /* 0x0000000000707805 */ /* 0x000fe2000001ff00 */
[-C--:B------:R-:W-:Y:S01]  /*31b0*/  LEA.HI.X.SX32 R221, R4, R11.reuse, 0x1, P0 ;  /* 0x0000000b04dd7211 */ /* 0x080fe200000f0eff */
[----:B------:R-:W-:Y:S01]  /*31c0*/  IMAD R26, R9, 0x2, R24 ;  /* 0x00000002091a7824 */ /* 0x000fe200078e0218 */
[----:B------:R-:W-:Y:S01]  /*31d0*/  LEA R102, P0, R8, R10, 0x1 ;  /* 0x0000000a08667211 */ /* 0x000fe200078008ff */
[----:B------:R-:W-:Y:S01]  /*31e0*/  CS2R R114, SRZ ;  /* 0x0000000000727805 */ /* 0x000fe2000001ff00 */
[----:B------:R-:W-:Y:S01]  /*31f0*/  LEA.HI.X.SX32 R7, R5, R11, 0x1, P1 ;  /* 0x0000000b05077211 */ /* 0x000fe200008f0eff */
[----:B------:R-:W-:Y:S01]  /*3200*/  IMAD.SHL.U32 R5, R2, 0x10, RZ ;  /* 0x0000001002057824 */ /* 0x000fe200078e00ff */
[C---:B------:R-:W-:Y:S01]  /*3210*/  LEA R28, R9.reuse, R26, 0x1 ;  /* 0x0000001a091c7211 */ /* 0x040fe200078e08ff */
[----:B------:R-:W-:Y:S01]  /*3220*/  CS2R R116, SRZ ;  /* 0x0000000000747805 */ /* 0x000fe2000001ff00 */
[-C--:B------:R-:W-:Y:S01]  /*3230*/  LEA.HI.X.SX32 R103, R8, R3.reuse, 0x1, P0 ;  /* 0x0000000308677211 */ /* 0x080fe200000f0eff */
[----:B------:R-:W-:Y:S01]  /*3240*/  IMAD R11, R2, 0x80, R5 ;  /* 0x00000080020b7824 */ /* 0x000fe200078e0205 */
[-C--:B------:R-:W-:Y:S01]  /*3250*/  LEA R106, P1, R12, R10.reuse, 0x1 ;  /* 0x0000000a0c6a7211 */ /* 0x080fe200078208ff */
[----:B------:R-:W-:Y:S01]  /*3260*/  IMAD R30, R9, 0x2, R28 ;  /* 0x00000002091e7824 */ /* 0x000fe200078e021c */
[----:B------:R-:W-:Y:S01]  /*3270*/  LEA R104, P2, R14, R10, 0x1 ;  /* 0x0000000a0e687211 */ /* 0x000fe200078408ff */
[----:B------:R0:W-:Y:S01]  /*3280*/  STL.64 [R1+0x438], R102 ;  /* 0x0004386601007387 */ /* 0x0001e20000100a00 */
[----:B------:R-:W-:Y:S01]  /*3290*/  LOP3.LUT R237, R5, 0x780, R98, 0xf8, !PT ;  /* 0x0000078005ed7812 */ /* 0x000fe200078ef862 */
[----:B------:R-:W-:Y:S01]  /*32a0*/  CS2R R118, SRZ ;  /* 0x0000000000767805 */ /* 0x000fe2000001ff00 */
[----:B------:R-:W-:Y:S01]  /*32b0*/  LEA R32, R9, R30, 0x1 ;  /* 0x0000001e09207211 */ /* 0x000fe200078e08ff */
[----:B------:R-:W-:Y:S01]  /*32c0*/  CS2R R120, SRZ ;  /* 0x0000000000787805 */ /* 0x000fe2000001ff00 */
[--C-:B------:R-:W-:Y:S01]  /*32d0*/  LOP3.LUT R5, R5, 0x30, R96.reuse, 0x78, !PT ;  /* 0x0000003005057812 */ /* 0x100fe200078e7860 */
[----:B------:R-:W-:Y:S01]  /*32e0*/  CS2R R122, SRZ ;  /* 0x00000000007a7805 */ /* 0x000fe2000001ff00 */
[----:B------:R-:W-:Y:S01]  /*32f0*/  LOP3.LUT R11, R11, 0x10, R96, 0x78, !PT ;  /* 0x000000100b0b7812 */ /* 0x000fe200078e7860 */
[C---:B------:R-:W-:Y:S01]  /*3300*/  IMAD R34, R9.reuse, 0x2, R32 ;  /* 0x0000000209227824 */ /* 0x040fe200078e0220 */
[-C--:B------:R-:W-:Y:S01]  /*3310*/  LEA.HI.X.SX32 R107, R12, R3.reuse, 0x1, P1 ;  /* 0x000000030c6b7211 */ /* 0x080fe200008f0eff */
[----:B------:R-:W-:Y:S01]  /*3320*/  CS2R R128, SRZ ;  /* 0x0000000000807805 */ /* 0x000fe2000001ff00 */
[----:B------:R-:W-:Y:S01]  /*3330*/  LEA.HI.X.SX32 R105, R14, R3, 0x1, P2 ;  /* 0x000000030e697211 */ /* 0x000fe200010f0eff */
[----:B------:R-:W-:Y:S01]  /*3340*/  CS2R R130, SRZ ;  /* 0x0000000000827805 */ /* 0x000fe2000001ff00 */
[C---:B------:R-:W-:Y:S01]  /*3350*/  LEA R36, R9.reuse, R34, 0x1 ;  /* 0x0000002209247211 */ /* 0x040fe200078e08ff */
[----:B------:R1:W-:Y:S01]  /*3360*/  STL.64 [R1+0x430], R106 ;  /* 0x0004306a01007387 */ /* 0x0003e20000100a00 */
[----:B0-----:R-:W-:Y:S01]  /*3370*/  LEA R102, P0, R16, R10, 0x1 ;  /* 0x0000000a10667211 */ /* 0x001fe200078008ff */
[----:B------:R-:W-:Y:S01]  /*3380*/  CS2R R144, SRZ ;  /* 0x0000000000907805 */ /* 0x000fe2000001ff00 */
[----:B------:R-:W-:Y:S01]  /*3390*/  LEA R226, R2, R27, 0x2 ;  /* 0x0000001b02e27211 */ /* 0x000fe200078e10ff */
[C---:B------:R-:W-:Y:S01]  /*33a0*/  IMAD R38, R9.reuse, 0x2, R36 ;  /* 0x0000000209267824 */ /* 0x040fe200078e0224 */
[----:B------:R-:W-:Y:S01]  /*33b0*/  LEA.HI.X.SX32 R103, R16, R3, 0x1, P0 ;  /* 0x0000000310677211 */ /* 0x000fe200000f0eff */
[----:B------:R0:W-:Y:S01]  /*33c0*/  STL.64 [R1+0x428], R104 ;  /* 0x0004286801007387 */ /* 0x0001e20000100a00 */
[C---:B------:R-:W-:Y:S01]  /*33d0*/  LEA R227, R226.reuse, R5, 0x7 ;  /* 0x00000005e2e37211 */ /* 0x040fe200078e38ff */
[----:B------:R-:W-:Y:S01]  /*33e0*/  IMAD.U32 R226, R226, 0x20, R5 ;  /* 0x00000020e2e27824 */ /* 0x000fe200078e0005 */
[C---:B------:R-:W-:Y:S01]  /*33f0*/  LEA R40, R9.reuse, R38, 0x1 ;  /* 0x0000002609287211 */ /* 0x040fe200078e08ff */
[----:B------:R2:W-:Y:S01]  /*3400*/  STL.64 [R1+0x420], R102 ;  /* 0x0004206601007387 */ /* 0x0005e20000100a00 */
[----:B------:R-:W-:Y:S01]  /*3410*/  LOP3.LUT R2, R174, 0x10, RZ, 0xc0, !PT ;  /* 0x00000010ae027812 */ /* 0x000fe200078ec0ff */
[----:B------:R-:W-:Y:S01]  /*3420*/  CS2R R146, SRZ ;  /* 0x0000000000927805 */ /* 0x000fe2000001ff00 */
[----:B-1----:R-:W-:Y:S01]  /*3430*/  LEA R106, P0, R20, R10, 0x1 ;  /* 0x0000000a146a7211 */ /* 0x002fe200078008ff */
[----:B------:R-:W-:Y:S01]  /*3440*/  IMAD R42, R9, 0x2, R40 ;  /* 0x00000002092a7824 */ /* 0x000fe200078e0228 */
[----:B------:R-:W-:Y:S01]  /*3450*/  LOP3.LUT R180, R225, 0x30, RZ, 0x3c, !PT ;  /* 0x00000030e1b47812 */ /* 0x000fe200078e3cff */
[----:B------:R-:W-:Y:S01]  /*3460*/  IMAD R2, R2, 0x40, R11 ;  /* 0x0000004002027824 */ /* 0x000fe200078e020b */
[-C--:B------:R-:W-:Y:S01]  /*3470*/  LEA.HI.X.SX32 R107, R20, R3.reuse, 0x1, P0 ;  /* 0x00000003146b7211 */ /* 0x080fe200000f0eff */
[----:B------:R-:W-:Y:S01]  /*3480*/  CS2R R176, SRZ ;  /* 0x0000000000b07805 */ /* 0x000fe2000001ff00 */
[C---:B------:R-:W-:Y:S01]  /*3490*/  LEA R44, R9.reuse, R42, 0x1 ;  /* 0x0000002a092c7211 */ /* 0x040fe200078e08ff */
[----:B------:R-:W-:Y:S01]  /*34a0*/  CS2R R178, SRZ ;  /* 0x0000000000b27805 */ /* 0x000fe2000001ff00 */
[-C--:B0-----:R-:W-:Y:S01]  /*34b0*/  LEA R104, P1, R22, R10.reuse, 0x1 ;  /* 0x0000000a16687211 */ /* 0x081fe200078208ff */
[----:B------:R-:W-:Y:S01]  /*34c0*/  STL.64 [R1+0x418], R106 ;  /* 0x0004186a01007387 */ /* 0x000fe20000100a00 */
[----:B--2---:R-:W-:Y:S01]  /*34d0*/  LEA R102, P2, R24, R10, 0x1 ;  /* 0x0000000a18667211 */ /* 0x004fe200078408ff */
[C---:B------:R-:W-:Y:S01]  /*34e0*/  IMAD R46, R9.reuse, 0x2, R44 ;  /* 0x00000002092e7824 */ /* 0x040fe200078e022c */
[-C--:B------:R-:W-:Y:S01]  /*34f0*/  LEA.HI.X.SX32 R105, R22, R3.reuse, 0x1, P1 ;  /* 0x0000000316697211 */ /* 0x080fe200008f0eff */
[----:B------:R-:W-:Y:S01]  /*3500*/  CS2R R192, SRZ ;  /* 0x0000000000c07805 */ /* 0x000fe2000001ff00 */
[-C--:B------:R-:W-:Y:S01]  /*3510*/  LEA.HI.X.SX32 R103, R24, R3.reuse, 0x1, P2 ;  /* 0x0000000318677211 */ /* 0x080fe200010f0eff */
[----:B------:R-:W-:Y:S01]  /*3520*/  CS2R R194, SRZ ;  /* 0x0000000000c27805 */ /* 0x000fe2000001ff00 */
[----:B------:R-:W-:Y:S01]  /*3530*/  LEA R48, R9, R46, 0x1 ;  /* 0x0000002e09307211 */ /* 0x000fe200078e08ff */
[----:B------:R0:W-:Y:S01]  /*3540*/  STL.64 [R1+0x410], R104 ;  /* 0x0004106801007387 */ /* 0x0001e20000100a00 */
[C---:B------:R-:W-:Y:S01]  /*3550*/  LEA R22, P2, R30.reuse, R10, 0x1 ;  /* 0x0000000a1e167211 */ /* 0x040fe200078408ff */
[----:B------:R-:W-:Y:S01]  /*3560*/  CS2R R200, SRZ ;  /* 0x0000000000c87805 */ /* 0x000fe2000001ff00 */
[----:B------:R-:W-:Y:S01]  /*3570*/  LOP3.LUT R180, R225, 0x60, RZ, 0x3c, !PT ;  /* 0x00000060e1b47812 */ /* 0x000fe200078e3cff */
[----:B------:R-:W-:Y:S01]  /*3580*/  IMAD R50, R9, 0x2, R48 ;  /* 0x0000000209327824 */ /* 0x000fe200078e0230 */
[----:B------:R1:W-:Y:S01]  /*3590*/  STL.64 [R1+0x408], R102 ;  /* 0x0004086601007387 */ /* 0x0003e20000100a00 */
[-C--:B------:R-:W-:Y:S01]  /*35a0*/  LEA.HI.X.SX32 R23, R30, R3.reuse, 0x1, P2 ;  /* 0x000000031e177211 */ /* 0x080fe200010f0eff */
[----:B------:R-:W-:Y:S01]  /*35b0*/  CS2R R202, SRZ ;  /* 0x0000000000ca7805 */ /* 0x000fe2000001ff00 */
[----:B------:R-:W-:Y:S01]  /*35c0*/  LOP3.LUT R237, R237, 0x10, R174, 0x78, !PT ;  /* 0x00000010eded7812 */ /* 0x000fe200078e78ae */
[----:B------:R-:W-:Y:S01]  /*35d0*/  CS2R R208, SRZ ;  /* 0x0000000000d07805 */ /* 0x000fe2000001ff00 */
[----:B------:R-:W-:Y:S01]  /*35e0*/  LEA R52, R9, R50, 0x1 ;  /* 0x0000003209347211 */ /* 0x000fe200078e08ff */
[----:B------:R-:W-:Y:S01]  /*35f0*/  STL.64 [R1+0x3f0], R22 ;  /* 0x0003f01601007387 */ /* 0x000fe20000100a00 */
[CC--:B0-----:R-:W-:Y:S01]  /*3600*/  LEA R104, P0, R26.reuse, R10.reuse, 0x1 ;  /* 0x0000000a1a687211 */ /* 0x0c1fe200078008ff */
[----:B------:R-:W-:Y:S01]  /*3610*/  CS2R R210, SRZ ;  /* 0x0000000000d27805 */ /* 0x000fe2000001ff00 */
[----:B------:R-:W-:Y:S01]  /*3620*/  LOP3.LUT R181, R225, 0x10, RZ, 0x3c, !PT ;  /* 0x00000010e1b57812 */ /* 0x000fe200078e3cff */
[C---:B------:R-:W-:Y:S01]  /*3630*/  IMAD R54, R9.reuse, 0x2, R52 ;  /* 0x0000000209367824 */ /* 0x040fe200078e0234 */
[-C--:B------:R-:W-:Y:S01]  /*3640*/  LEA.HI.X.SX32 R105, R26, R3.reuse, 0x1, P0 ;  /* 0x000000031a697211 */ /* 0x080fe200000f0eff */
[----:B------:R-:W-:Y:S01]  /*3650*/  CS2R R216, SRZ ;  /* 0x0000000000d87805 */ /* 0x000fe2000001ff00 */
[C---:B-1----:R-:W-:Y:S01]  /*3660*/  LEA R102, P1, R28.reuse, R10, 0x1 ;  /* 0x0000000a1c667211 */ /* 0x042fe200078208ff */
[----:B------:R-:W-:Y:S01]  /*3670*/  CS2R R218, SRZ ;  /* 0x0000000000da7805 */ /* 0x000fe2000001ff00 */
[C---:B------:R-:W-:Y:S01]  /*3680*/  LEA R56, R9.reuse, R54, 0x1 ;  /* 0x0000003609387211 */ /* 0x040fe200078e08ff */
[----:B------:R0:W-:Y:S01]  /*3690*/  STL.64 [R1+0x400], R104 ;  /* 0x0004006801007387 */ /* 0x0001e20000100a00 */
[-C--:B------:R-:W-:Y:S01]  /*36a0*/  LEA.HI.X.SX32 R103, R28, R3.reuse, 0x1, P1 ;  /* 0x000000031c677211 */ /* 0x080fe200008f0eff */
[----:B------:R-:W-:Y:S01]  /*36b0*/  CS2R R212, SRZ ;  /* 0x0000000000d47805 */ /* 0x000fe2000001ff00 */
[C---:B------:R-:W-:Y:S01]  /*36c0*/  LEA R106, P0, R32.reuse, R10, 0x1 ;  /* 0x0000000a206a7211 */ /* 0x040fe200078008ff */
[----:B------:R-:W-:Y:S01]  /*36d0*/  IMAD R58, R9, 0x2, R56 ;  /* 0x00000002093a7824 */ /* 0x000fe200078e0238 */
[----:B------:R-:W-:Y:S01]  /*36e0*/  LOP3.LUT R182, R225, 0x20, RZ, 0x3c, !PT ;  /* 0x00000020e1b67812 */ /* 0x000fe200078e3cff */
[----:B------:R1:W-:Y:S01]  /*36f0*/  STL.64 [R1+0x3f8], R102 ;  /* 0x0003f86601007387 */ /* 0x0003e20000100a00 */
[-C--:B------:R-:W-:Y:S01]  /*3700*/  LEA.HI.X.SX32 R107, R32, R3.reuse, 0x1, P0 ;  /* 0x00000003206b7211 */ /* 0x080fe200000f0eff */
[----:B------:R-:W-:Y:S01]  /*3710*/  CS2R R214, SRZ ;  /* 0x0000000000d67805 */ /* 0x000fe2000001ff00 */
[----:B------:R-:W-:Y:S01]  /*3720*/  LEA R60, R9, R58, 0x1 ;  /* 0x0000003a093c7211 */ /* 0x000fe200078e08ff */
[----:B------:R-:W-:Y:S01]  /*3730*/  CS2R R204, SRZ ;  /* 0x0000000000cc7805 */ /* 0x000fe2000001ff00 */
[----:B------:R-:W-:Y:S01]  /*3740*/  LOP3.LUT R181, R225, 0x40, RZ, 0x3c, !PT ;  /* 0x00000040e1b57812 */ /* 0x000fe200078e3cff */
[----:B------:R-:W-:Y:S01]  /*3750*/  STL.64 [R1+0x3e8], R106 ;  /* 0x0003e86a01007387 */ /* 0x000fe20000100a00 */
[C---:B0-----:R-:W-:Y:S01]  /*3760*/  LEA R104, P1, R34.reuse, R10, 0x1 ;  /* 0x0000000a22687211 */ /* 0x041fe200078208ff */
[C---:B------:R-:W-:Y:S01]  /*3770*/  IMAD R62, R9.reuse, 0x2, R60 ;  /* 0x00000002093e7824 */ /* 0x040fe200078e023c */
[----:B------:R-:W-:Y:S01]  /*3780*/  CS2R R206, SRZ ;  /* 0x0000000000ce7805 */ /* 0x000fe2000001ff00 */
[----:B------:R-:W-:Y:S01]  /*3790*/  CS2R R196, SRZ ;  /* 0x0000000000c47805 */ /* 0x000fe2000001ff00 */
[-C--:B------:R-:W-:Y:S01]  /*37a0*/  LEA.HI.X.SX32 R105, R34, R3.reuse, 0x1, P1 ;  /* 0x0000000322697211 */ /* 0x080fe200008f0eff */
[----:B------:R-:W-:Y:S01]  /*37b0*/  CS2R R198, SRZ ;  /* 0x0000000000c67805 */ /* 0x000fe2000001ff00 */
[----:B------:R-:W-:Y:S01]  /*37c0*/  LEA R64, R9, R62, 0x1 ;  /* 0x0000003e09407211 */ /* 0x000fe200078e08ff */
[----:B------:R-:W-:Y:S01]  /*37d0*/  UMOV UR4, URZ ;  /* 0x0000003f00047c82 */ /* 0x000fe20008000000 */
[CC--:B-1----:R-:W-:Y:S01]  /*37e0*/  LEA R102, P2, R36.reuse, R10.reuse, 0x1 ;  /* 0x0000000a24667211 */ /* 0x0c2fe200078408ff */
[----:B------:R0:W-:Y:S01]  /*37f0*/  STL.64 [R1+0x3e0], R104 ;  /* 0x0003e06801007387 */ /* 0x0001e20000100a00 */
[----:B------:R-:W-:Y:S01]  /*3800*/  LOP3.LUT R182, R225, 0x50, RZ, 0x3c, !PT ;  /* 0x00000050e1b67812 */ /* 0x000fe200078e3cff */
[----:B------:R-:W-:Y:S01]  /*3810*/  IMAD R66, R9, 0x2, R64 ;  /* 0x0000000209427824 */ /* 0x000fe200078e0240 */
[----:B------:R-:W-:Y:S01]  /*3820*/  LEA.HI.X.SX32 R103, R36, R3, 0x1, P2 ;  /* 0x0000000324677211 */ /* 0x000fe200010f0eff */
[----:B------:R-:W-:Y:S01]  /*3830*/  UMOV UR5, URZ ;  /* 0x0000003f00057c82 */ /* 0x000fe20008000000 */
[----:B------:R-:W-:-:S02]  /*3840*/  LEA R34, P2, R42, R10, 0x1 ;  /* 0x0000000a2a227211 */ /* 0x000fc400078408ff */
[----:B------:R-:W-:Y:S01]  /*3850*/  LEA R68, R9, R66, 0x1 ;  /* 0x0000004209447211 */ /* 0x000fe200078e08ff */
[----:B------:R1:W-:Y:S01]  /*3860*/  STL.64 [R1+0x3d8], R102 ;  /* 0x0003d86601007387 */ /* 0x0003e20000100a00 */
[----:B------:R-:W-:Y:S02]  /*3870*/  LEA.HI.X.SX32 R35, R42, R3, 0x1, P2 ;  /* 0x000000032a237211 */ /* 0x000fe400010f0eff */
[----:B------:R-:W-:Y:S01]  /*3880*/  LOP3.LUT R181, R225, 0x70, RZ, 0x3c, !PT ;  /* 0x00000070e1b57812 */ /* 0x000fe200078e3cff */
[----:B------:R-:W-:Y:S01]  /*3890*/  IMAD R70, R9, 0x2, R68 ;  /* 0x0000000209467824 */ /* 0x000fe200078e0244 */
[----:B0-----:R-:W-:-:S04]  /*38a0*/  LEA R104, P0, R38, R10, 0x1 ;  /* 0x0000000a26687211 */ /* 0x001fc800078008ff */
[C---:B------:R-:W-:Y:S02]  /*38b0*/  LEA R72, R9.reuse, R70, 0x1 ;  /* 0x0000004609487211 */ /* 0x040fe400078e08ff */
[-C--:B------:R-:W-:Y:S02]  /*38c0*/  LEA.HI.X.SX32 R105, R38, R3.reuse, 0x1, P0 ;  /* 0x0000000326697211 */ /* 0x080fe400000f0eff */
[-C--:B-1----:R-:W-:Y:S01]  /*38d0*/  LEA R102, P1, R40, R10.reuse, 0x1 ;  /* 0x0000000a28667211 */ /* 0x082fe200078208ff */
[C---:B------:R-:W-:Y:S01]  /*38e0*/  IMAD R74, R9.reuse, 0x2, R72 ;  /* 0x00000002094a7824 */ /* 0x040fe200078e0248 */
[----:B------:R-:W-:Y:S01]  /*38f0*/  LEA R38, P0, R44, R10, 0x1 ;  /* 0x0000000a2c267211 */ /* 0x000fe200078008ff */
[----:B------:R-:W-:Y:S01]  /*3900*/  STL.64 [R1+0x3d0], R104 ;  /* 0x0003d06801007387 */ /* 0x000fe20000100a00 */
[----:B------:R-:W-:Y:S02]  /*3910*/  LEA.HI.X.SX32 R103, R40, R3, 0x1, P1 ;  /* 0x0000000328677211 */ /* 0x000fe400008f0eff */
[----:B------:R-:W-:-:S02]  /*3920*/  LEA R76, R9, R74, 0x1 ;  /* 0x0000004a094c7211 */ /* 0x000fc400078e08ff */
[-C--:B------:R-:W-:Y:S01]  /*3930*/  LEA.HI.X.SX32 R39, R44, R3.reuse, 0x1, P0 ;  /* 0x000000032c277211 */ /* 0x080fe200000f0eff */
[----:B------:R0:W-:Y:S01]  /*3940*/  STL.64 [R1+0x3c8], R102 ;  /* 0x0003c86601007387 */ /* 0x0001e20000100a00 */
[-C--:B------:R-:W-:Y:S01]  /*3950*/  LEA R36, P1, R46, R10.reuse, 0x1 ;  /* 0x0000000a2e247211 */ /* 0x080fe200078208ff */
[C---:B------:R-:W-:Y:S01]  /*3960*/  IMAD R78, R9.reuse, 0x2, R76 ;  /* 0x00000002094e7824 */ /* 0x040fe200078e024c */
[-C--:B------:R-:W-:Y:S01]  /*3970*/  LEA R42, P0, R50, R10.reuse, 0x1 ;  /* 0x0000000a322a7211 */ /* 0x080fe200078008ff */
[----:B------:R1:W-:Y:S01]  /*3980*/  STL.64 [R1+0x3c0], R34 ;  /* 0x0003c02201007387 */ /* 0x0003e20000100a00 */
[-C--:B------:R-:W-:Y:S01]  /*3990*/  LEA.HI.X.SX32 R37, R46, R3.reuse, 0x1, P1 ;  /* 0x000000032e257211 */ /* 0x080fe200008f0eff */
[----:B------:R-:W-:Y:S01]  /*39a0*/  IMAD R80, R9, 0x2, R78 ;  /* 0x0000000209507824 */ /* 0x000fe200078e024e */
[----:B------:R-:W-:Y:S02]  /*39b0*/  LEA.HI.X.SX32 R43, R50, R3, 0x1, P0 ;  /* 0x00000003322b7211 */ /* 0x000fe400000f0eff */
[----:B------:R-:W-:-:S02]  /*39c0*/  LEA R40, P1, R52, R10, 0x1 ;  /* 0x0000000a34287211 */ /* 0x000fc400078208ff */
[C---:B------:R-:W-:Y:S01]  /*39d0*/  LEA R82, R9.reuse, R80, 0x1 ;  /* 0x0000005009527211 */ /* 0x040fe200078e08ff */
[----:B0-----:R-:W-:Y:S01]  /*39e0*/  CS2R R102, SRZ ;  /* 0x0000000000667805 */ /* 0x001fe2000001ff00 */
[-C--:B------:R-:W-:Y:S02]  /*39f0*/  LEA R46, P0, R56, R10.reuse, 0x1 ;  /* 0x0000000a382e7211 */ /* 0x080fe400078008ff */
[-C--:B------:R-:W-:Y:S01]  /*3a00*/  LEA.HI.X.SX32 R41, R52, R3.reuse, 0x1, P1 ;  /* 0x0000000334297211 */ /* 0x080fe200008f0eff */
[C---:B------:R-:W-:Y:S01]  /*3a10*/  IMAD R84, R9.reuse, 0x2, R82 ;  /* 0x0000000209547824 */ /* 0x040fe200078e0252 */
[----:B-1----:R-:W-:Y:S02]  /*3a20*/  LEA R34, P2, R48, R10, 0x1 ;  /* 0x0000000a30227211 */ /* 0x002fe400078408ff */
[----:B------:R-:W-:Y:S02]  /*3a30*/  LEA.HI.X.SX32 R47, R56, R3, 0x1, P0 ;  /* 0x00000003382f7211 */ /* 0x000fe400000f0eff */
[----:B------:R-:W-:-:S02]  /*3a40*/  LEA R86, R9, R84, 0x1 ;  /* 0x0000005409567211 */ /* 0x000fc400078e08ff */
[-C--:B------:R-:W-:Y:S02]  /*3a50*/  LEA.HI.X.SX32 R35, R48, R3.reuse, 0x1, P2 ;  /* 0x0000000330237211 */ /* 0x080fe400010f0eff */
[C---:B------:R-:W-:Y:S02]  /*3a60*/  LEA R88, R9.reuse, R86, 0x1 ;  /* 0x0000005609587211 */ /* 0x040fe400078e08ff */
[----:B------:R-:W-:Y:S01]  /*3a70*/  LEA R44, P1, R58, R10, 0x1 ;  /* 0x0000000a3a2c7211 */ /* 0x000fe200078208ff */
[----:B------:R-:W-:Y:S01]  /*3a80*/  STL.64 [R1+0x3a8], R34 ;  /* 0x0003a82201007387 */ /* 0x000fe20000100a00 */
[C---:B------:R-:W-:Y:S02]  /*3a90*/  LEA R90, R9.reuse, R88, 0x1 ;  /* 0x00000058095a7211 */ /* 0x040fe400078e08ff */
[-C--:B------:R-:W-:Y:S01]  /*3aa0*/  LEA R50, P0, R62, R10.reuse, 0x1 ;  /* 0x0000000a3e327211 */ /* 0x080fe200078008ff */
[----:B------:R0:W-:Y:S01]  /*3ab0*/  STL.64 [R1+0x3b8], R38 ;  /* 0x0003b82601007387 */ /* 0x0001e20000100a00 */
[-C--:B------:R-:W-:Y:S01]  /*3ac0*/  LEA.HI.X.SX32 R45, R58, R3.reuse, 0x1, P1 ;  /* 0x000000033a2d7211 */ /* 0x080fe200008f0eff */
[----:B------:R-:W-:Y:S01]  /*3ad0*/  IMAD R4, R9, 0x2, R90 ;  /* 0x0000000209047824 */ /* 0x000fe200078e025a */
[----:B------:R-:W-:Y:S01]  /*3ae0*/  LEA.HI.X.SX32 R51, R62, R3, 0x1, P0 ;  /* 0x000000033e337211 */ /* 0x000fe200000f0eff */
[----:B------:R-:W-:Y:S01]  /*3af0*/  STL.64 [R1+0x3b0], R36 ;  /* 0x0003b02401007387 */ /* 0x000fe20000100a00 */
[----:B------:R-:W-:-:S02]  /*3b00*/  LEA R48, P1, R64, R10, 0x1 ;  /* 0x0000000a40307211 */ /* 0x000fc400078208ff */
[C---:B------:R-:W-:Y:S02]  /*3b10*/  LEA R92, R9.reuse, R4, 0x1 ;  /* 0x00000004095c7211 */ /* 0x040fe400078e08ff */
[-C--:B------:R-:W-:Y:S02]  /*3b20*/  LEA.HI.X.SX32 R49, R64, R3.reuse, 0x1, P1 ;  /* 0x0000000340317211 */ /* 0x080fe400008f0eff */
[C---:B------:R-:W-:Y:S02]  /*3b30*/  LEA R94, R9.reuse, R92, 0x1 ;  /* 0x0000005c095e7211 */ /* 0x040fe400078e08ff */
[-C--:B0-----:R-:W-:Y:S02]  /*3b40*/  LEA R38, P2, R54, R10.reuse, 0x1 ;  /* 0x0000000a36267211 */ /* 0x081fe400078408ff */
[----:B------:R-:W-:Y:S01]  /*3b50*/  LEA R52, P1, R70, R10, 0x1 ;  /* 0x0000000a46347211 */ /* 0x000fe200078208ff */
[----:B------:R-:W-:Y:S01]  /*3b60*/  IMAD R96, R9, 0x2, R94 ;  /* 0x0000000209607824 */ /* 0x000fe200078e025e */
[----:B------:R-:W-:-:S02]  /*3b70*/  LEA.HI.X.SX32 R39, R54, R3, 0x1, P2 ;  /* 0x0000000336277211 */ /* 0x000fc400010f0eff */
[C---:B------:R-:W-:Y:S02]  /*3b80*/  LEA R54, P0, R68.reuse, R10, 0x1 ;  /* 0x0000000a44367211 */ /* 0x040fe400078008ff */
[C---:B------:R-:W-:Y:S01]  /*3b90*/  LEA R98, R9.reuse, R96, 0x1 ;  /* 0x0000006009627211 */ /* 0x040fe200078e08ff */
[----:B------:R-:W-:Y:S01]  /*3ba0*/  STL.64 [R1+0x390], R38 ;  /* 0x0003902601007387 */ /* 0x000fe20000100a00 */
[-C--:B------:R-:W-:Y:S02]  /*3bb0*/  LEA.HI.X.SX32 R55, R68, R3.reuse, 0x1, P0 ;  /* 0x0000000344377211 */ /* 0x080fe400000f0eff */
[C---:B------:R-:W-:Y:S01]  /*3bc0*/  LEA R100, R9.reuse, R98, 0x1 ;  /* 0x0000006209647211 */ /* 0x040fe200078e08ff */
[----:B------:R0:W-:Y:S01]  /*3bd0*/  STL.64 [R1+0x3a0], R42 ;  /* 0x0003a02a01007387 */ /* 0x0001e20000100a00 */
[----:B------:R-:W-:Y:S02]  /*3be0*/  LEA R58, P0, R74, R10, 0x1 ;  /* 0x0000000a4a3a7211 */ /* 0x000fe400078008ff */
[-C--:B------:R-:W-:Y:S01]  /*3bf0*/  LEA.HI.X.SX32 R53, R70, R3.reuse, 0x1, P1 ;  /* 0x0000000346357211 */ /* 0x080fe200008f0eff */
[----:B------:R-:W-:Y:S01]  /*3c00*/  IMAD R8, R9, 0x2, R100 ;  /* 0x0000000209087824 */ /* 0x000fe200078e0264 */
[----:B------:R-:W-:Y:S01]  /*3c10*/  STL.64 [R1+0x398], R40 ;  /* 0x0003982801007387 */ /* 0x000fe20000100a00 */
[----:B------:R-:W-:-:S02]  /*3c20*/  LEA.HI.X.SX32 R59, R74, R3, 0x1, P0 ;  /* 0x000000034a3b7211 */ /* 0x000fc400000f0eff */
[----:B------:R-:W-:Y:S02]  /*3c30*/  LEA R56, P1, R76, R10, 0x1 ;  /* 0x0000000a4c387211 */ /* 0x000fe400078208ff */
[C---:B------:R-:W-:Y:S02]  /*3c40*/  LEA R12, R9.reuse, R8, 0x1 ;  /* 0x00000008090c7211 */ /* 0x040fe400078e08ff */
[-C--:B0-----:R-:W-:Y:S02]  /*3c50*/  LEA R42, P2, R60, R10.reuse, 0x1 ;  /* 0x0000000a3c2a7211 */ /* 0x081fe400078408ff */
[----:B------:R-:W-:Y:S01]  /*3c60*/  LEA R62, P0, R80, R10, 0x1 ;  /* 0x0000000a503e7211 */ /* 0x000fe200078008ff */
[----:B------:R-:W-:Y:S01]  /*3c70*/  IMAD R14, R9, 0x2, R12 ;  /* 0x00000002090e7824 */ /* 0x000fe200078e020c */
[-C--:B------:R-:W-:Y:S02]  /*3c80*/  LEA.HI.X.SX32 R43, R60, R3.reuse, 0x1, P2 ;  /* 0x000000033c2b7211 */ /* 0x080fe400010f0eff */
[----:B------:R-:W-:-:S02]  /*3c90*/  LEA.HI.X.SX32 R57, R76, R3, 0x1, P1 ;  /* 0x000000034c397211 */ /* 0x000fc400008f0eff */
[C---:B------:R-:W-:Y:S01]  /*3ca0*/  LEA R16, R9.reuse, R14, 0x1 ;  /* 0x0000000e09107211 */ /* 0x040fe200078e08ff */
[----:B------:R-:W-:Y:S01]  /*3cb0*/  STL.64 [R1+0x378], R42 ;  /* 0x0003782a01007387 */ /* 0x000fe20000100a00 */
[-C--:B------:R-:W-:Y:S02]  /*3cc0*/  LEA.HI.X.SX32 R63, R80, R3.reuse, 0x1, P0 ;  /* 0x00000003503f7211 */ /* 0x080fe400000f0eff */
[C---:B------:R-:W-:Y:S01]  /*3cd0*/  LEA R60, P1, R82.reuse, R10, 0x1 ;  /* 0x0000000a523c7211 */ /* 0x040fe200078208ff */
[C---:B------:R-:W-:Y:S01]  /*3ce0*/  IMAD R20, R9.reuse, 0x2, R16 ;  /* 0x0000000209147824 */ /* 0x040fe200078e0210 */
[----:B------:R0:W-:Y:S02]  /*3cf0*/  STL.64 [R1+0x388], R46 ;  /* 0x0003882e01007387 */ /* 0x0001e40000100a00 */
[----:B------:R-:W-:Y:S02]  /*3d00*/  LEA.HI.X.SX32 R61, R82, R3, 0x1, P1 ;  /* 0x00000003523d7211 */ /* 0x000fe400008f0eff */
[----:B------:R-:W-:Y:S01]  /*3d10*/  LEA R22, R9, R20, 0x1 ;  /* 0x0000001409167211 */ /* 0x000fe200078e08ff */
[----:B------:R-:W-:Y:S01]  /*3d20*/  STL.64 [R1+0x380], R44 ;  /* 0x0003802c01007387 */ /* 0x000fe20000100a00 */
[----:B------:R-:W-:Y:S01]  /*3d30*/  LEA R64, P1, R88, R10, 0x1 ;  /* 0x0000000a58407211 */ /* 0x000fe200078208ff */
[----:B------:R-:W-:-:S02]  /*3d40*/  CS2R R82, SRZ ;  /* 0x0000000000527805 */ /* 0x000fc4000001ff00 */
[C---:B------:R-:W-:Y:S01]  /*3d50*/  IMAD R24, R9.reuse, 0x2, R22 ;  /* 0x0000000209187824 */ /* 0x040fe200078e0216 */
[-C--:B------:R-:W-:Y:S02]  /*3d60*/  LEA.HI.X.SX32 R65, R88, R3.reuse, 0x1, P1 ;  /* 0x0000000358417211 */ /* 0x080fe400008f0eff */
[C---:B0-----:R-:W-:Y:S01]  /*3d70*/  LEA R46, P2, R66.reuse, R10, 0x1 ;  /* 0x0000000a422e7211 */ /* 0x041fe200078408ff */
[----:B------:R-:W-:Y:S01]  /*3d80*/  CS2R R88, SRZ ;  /* 0x0000000000587805 */ /* 0x000fe2000001ff00 */
[C---:B------:R-:W-:Y:S02]  /*3d90*/  LEA R26, R9.reuse, R24, 0x1 ;  /* 0x00000018091a7211 */ /* 0x040fe400078e08ff */
[-C--:B------:R-:W-:Y:S02]  /*3da0*/  LEA.HI.X.SX32 R47, R66, R3.reuse, 0x1, P2 ;  /* 0x00000003422f7211 */ /* 0x080fe400010f0eff */
[-C--:B------:R-:W-:Y:S01]  /*3db0*/  LEA R66, P0, R86, R10.reuse, 0x1 ;  /* 0x0000000a56427211 */ /* 0x080fe200078008ff */
[----:B------:R-:W-:Y:S01]  /*3dc0*/  IMAD R28, R9, 0x2, R26 ;  /* 0x00000002091c7824 */ /* 0x000fe200078e021a */
[----:B------:R-:W-:Y:S01]  /*3dd0*/  LEA R68, P1, R92, R10, 0x1 ;  /* 0x0000000a5c447211 */ /* 0x000fe200078208ff */
[----:B------:R-:W-:Y:S01]  /*3de0*/  STL.64 [R1+0x360], R46 ;  /* 0x0003602e01007387 */ /* 0x000fe20000100a00 */
[----:B------:R-:W-:-:S02]  /*3df0*/  LEA.HI.X.SX32 R67, R86, R3, 0x1, P0 ;  /* 0x0000000356437211 */ /* 0x000fc400000f0eff */
[C---:B------:R-:W-:Y:S01]  /*3e00*/  LEA R30, R9.reuse, R28, 0x1 ;  /* 0x0000001c091e7211 */ /* 0x040fe200078e08ff */
[----:B------:R0:W-:Y:S01]  /*3e10*/  STL.64 [R1+0x370], R50 ;  /* 0x0003703201007387 */ /* 0x0001e20000100a00 */
[----:B------:R-:W-:Y:S01]  /*3e20*/  LEA R70, P0, R4, R10, 0x1 ;  /* 0x0000000a04467211 */ /* 0x000fe200078008ff */
[----:B------:R-:W-:Y:S01]  /*3e30*/  CS2R R86, SRZ ;  /* 0x0000000000567805 */ /* 0x000fe2000001ff00 */
[-C--:B------:R-:W-:Y:S01]  /*3e40*/  LEA.HI.X.SX32 R69, R92, R3.reuse, 0x1, P1 ;  /* 0x000000035c457211 */ /* 0x080fe200008f0eff */
[C---:B------:R-:W-:Y:S01]  /*3e50*/  IMAD R32, R9.reuse, 0x2, R30 ;  /* 0x0000000209207824 */ /* 0x040fe200078e021e */
[----:B------:R-:W-:Y:S01]  /*3e60*/  STL.64 [R1+0x368], R48 ;  /* 0x0003683001007387 */ /* 0x000fe20000100a00 */
[----:B------:R-:W-:Y:S01]  /*3e70*/  LEA.HI.X.SX32 R71, R4, R3, 0x1, P0 ;  /* 0x0000000304477211 */ /* 0x000fe200000f0eff */
[----:B------:R-:W-:Y:S02]  /*3e80*/  CS2R R92, SRZ ;  /* 0x00000000005c7805 */ /* 0x000fe4000001ff00 */
[----:B------:R-:W-:-:S02]  /*3e90*/  LEA R34, R9, R32, 0x1 ;  /* 0x0000002009227211 */ /* 0x000fc400078e08ff */
[----:B0-----:R-:W-:-:S03]  /*3ea0*/  LEA R50, P2, R72, R10, 0x1 ;  /* 0x0000000a48327211 */ /* 0x001fc600078408ff */
[C---:B------:R-:W-:Y:S01]  /*3eb0*/  IMAD R36, R9.reuse, 0x2, R34 ;  /* 0x0000000209247824 */ /* 0x040fe200078e0222 */
[-C--:B------:R-:W-:Y:S02]  /*3ec0*/  LEA.HI.X.SX32 R51, R72, R3.reuse, 0x1, P2 ;  /* 0x0000000348337211 */ /* 0x080fe400010f0eff */
[C---:B------:R-:W-:Y:S02]  /*3ed0*/  LEA R72, P0, R96.reuse, R10, 0x1 ;  /* 0x0000000a60487211 */ /* 0x040fe400078008ff */
[C---:B------:R-:W-:Y:S01]  /*3ee0*/  LEA R38, R9.reuse, R36, 0x1 ;  /* 0x0000002409267211 */ /* 0x040fe200078e08ff */
[----:B------:R-:W-:Y:S01]  /*3ef0*/  STL.64 [R1+0x348], R50 ;  /* 0x0003483201007387 */ /* 0x000fe20000100a00 */
[-C--:B------:R-:W-:Y:S02]  /*3f00*/  LEA.HI.X.SX32 R73, R96, R3.reuse, 0x1, P0 ;  /* 0x0000000360497211 */ /* 0x080fe400000f0eff */
[C---:B------:R-:W-:Y:S01]  /*3f10*/  LEA R76, P0, R8.reuse, R10, 0x1 ;  /* 0x0000000a084c7211 */ /* 0x040fe200078008ff */
[----:B------:R-:W-:Y:S01]  /*3f20*/  IMAD R40, R9, 0x2, R38 ;  /* 0x0000000209287824 */ /* 0x000fe200078e0226 */
[----:B------:R0:W-:Y:S01]  /*3f30*/  STL.64 [R1+0x358], R54 ;  /* 0x0003583601007387 */ /* 0x0001e20000100a00 */
[----:B------:R-:W-:Y:S01]  /*3f40*/  CS2R R96, SRZ ;  /* 0x0000000000607805 */ /* 0x000fe2000001ff00 */
[----:B------:R-:W-:-:S02]  /*3f50*/  LEA.HI.X.SX32 R77, R8, R3, 0x1, P0 ;  /* 0x00000003084d7211 */ /* 0x000fc400000f0eff */
[C---:B------:R-:W-:Y:S01]  /*3f60*/  LEA R42, R9.reuse, R40, 0x1 ;  /* 0x00000028092a7211 */ /* 0x040fe200078e08ff */
[----:B------:R1:W-:Y:S04]  /*3f70*/  STL.64 [R1+0x350], R52 ;  /* 0x0003503401007387 */ /* 0x0003e80000100a00 */
[----:B------:R-:W-:Y:S01]  /*3f80*/  IMAD R44, R9, 0x2, R42 ;  /* 0x00000002092c7824 */ /* 0x000fe200078e022a */
[----:B0-----:R-:W-:-:S04]  /*3f90*/  LEA R54, P2, R78, R10, 0x1 ;  /* 0x0000000a4e367211 */ /* 0x001fc800078408ff */
[C---:B------:R-:W-:Y:S02]  /*3fa0*/  LEA R46, R9.reuse, R44, 0x1 ;  /* 0x0000002c092e7211 */ /* 0x040fe400078e08ff */
[-C--:B------:R-:W-:Y:S02]  /*3fb0*/  LEA.HI.X.SX32 R55, R78, R3.reuse, 0x1, P2 ;  /* 0x000000034e377211 */ /* 0x080fe400010f0eff */
[C---:B------:R-:W-:Y:S01]  /*3fc0*/  LEA R78, P0, R16.reuse, R10, 0x1 ;  /* 0x0000000a104e7211 */ /* 0x040fe200078008ff */
[C---:B------:R-:W-:Y:S02]  /*3fd0*/  IMAD R48, R9.reuse, 0x2, R46 ;  /* 0x0000000209307824 */ /* 0x040fe400078e022e */
[----:B------:R0:W-:Y:S01]  /*3fe0*/  STL.64 [R1+0x330], R54 ;  /* 0x0003303601007387 */ /* 0x0001e20000100a00 */
[----:B------:R-:W-:Y:S02]  /*3ff0*/  LEA.HI.X.SX32 R79, R16, R3, 0x1, P0 ;  /* 0x00000003104f7211 */ /* 0x000fe400000f0eff */
[C---:B------:R-:W-:Y:S01]  /*4000*/  LEA R50, R9.reuse, R48, 0x1 ;  /* 0x0000003009327211 */ /* 0x040fe200078e08ff */
[----:B------:R2:W-:Y:S04]  /*4010*/  STL.64 [R1+0x340], R58 ;  /* 0x0003403a01007387 */ /* 0x0005e80000100a00 */
[C---:B-1----:R-:W-:Y:S01]  /*4020*/  IMAD R52, R9.reuse, 0x2, R50 ;  /* 0x0000000209347824 */ /* 0x042fe200078e0232 */
[----:B------:R1:W-:Y:S04]  /*4030*/  STL.64 [R1+0x338], R56 ;  /* 0x0003383801007387 */ /* 0x0003e80000100a00 */
[----:B0-----:R-:W-:-:S02]  /*4040*/  LEA R54, R9, R52, 0x1 ;  /* 0x0000003409367211 */ /* 0x001fc400078e08ff */
[----:B--2---:R-:W-:-:S04]  /*4050*/  LEA R58, P2, R84, R10, 0x1 ;  /* 0x0000000a543a7211 */ /* 0x004fc800078408ff */
[----:B------:R-:W-:Y:S01]  /*4060*/  LEA.HI.X.SX32 R59, R84, R3, 0x1, P2 ;  /* 0x00000003543b7211 */ /* 0x000fe200010f0eff */
[----:B-1----:R-:W-:Y:S01]  /*4070*/  IMAD R56, R9, 0x2, R54 ;  /* 0x0000000209387824 */ /* 0x002fe200078e0236 */
[----:B------:R-:W-:-:S03]  /*4080*/  CS2R R84, SRZ ;  /* 0x0000000000547805 */ /* 0x000fc6000001ff00 */
[----:B------:R0:W-:Y:S04]  /*4090*/  STL.64 [R1+0x318], R58 ;  /* 0x0003183a01007387 */ /* 0x0001e80000100a00 */
[----:B------:R1:W-:Y:S04]  /*40a0*/  STL.64 [R1+0x328], R62 ;  /* 0x0003283e01007387 */ /* 0x0003e80000100a00 */
[----:B------:R2:W-:Y:S01]  /*40b0*/  STL.64 [R1+0x320], R60 ;  /* 0x0003203c01007387 */ /* 0x0005e20000100a00 */
[----:B0-----:R-:W-:Y:S02]  /*40c0*/  LEA R58, R9, R56, 0x1 ;  /* 0x00000038093a7211 */ /* 0x001fe400078e08ff */
[----:B-1----:R-:W-:-:S04]  /*40d0*/  LEA R62, P2, R90, R10, 0x1 ;  /* 0x0000000a5a3e7211 */ /* 0x002fc800078408ff */
[----:B------:R-:W-:Y:S01]  /*40e0*/  LEA.HI.X.SX32 R63, R90, R3, 0x1, P2 ;  /* 0x000000035a3f7211 */ /* 0x000fe200010f0eff */
[----:B--2---:R-:W-:Y:S01]  /*40f0*/  IMAD R60, R9, 0x2, R58 ;  /* 0x00000002093c7824 */ /* 0x004fe200078e023a */
[----:B------:R-:W-:-:S03]  /*4100*/  CS2R R90, SRZ ;  /* 0x00000000005a7805 */ /* 0x000fc6000001ff00 */
[----:B------:R0:W-:Y:S04]  /*4110*/  STL.64 [R1+0x300], R62 ;  /* 0x0003003e01007387 */ /* 0x0001e80000100a00 */
[----:B------:R1:W-:Y:S04]  /*4120*/  STL.64 [R1+0x310], R66 ;  /* 0x0003104201007387 */ /* 0x0003e80000100a00 */
[----:B------:R2:W-:Y:S01]  /*4130*/  STL.64 [R1+0x308], R64 ;  /* 0x0003084001007387 */ /* 0x0005e20000100a00 */
[----:B0-----:R-:W-:-:S03]  /*4140*/  LEA R62, R9, R60, 0x1 ;  /* 0x0000003c093e7211 */ /* 0x001fc600078e08ff */
[----:B------:R0:W-:Y:S01]  /*4150*/  STL.64 [R1+0x2f8], R70 ;  /* 0x0002f84601007387 */ /* 0x0001e20000100a00 */
[----:B-1----:R-:W-:-:S03]  /*4160*/  LEA R66, P2, R94, R10, 0x1 ;  /* 0x0000000a5e427211 */ /* 0x002fc600078408ff */
[----:B------:R1:W-:Y:S01]  /*4170*/  STL.64 [R1+0x2f0], R68 ;  /* 0x0002f04401007387 */ /* 0x0003e20000100a00 */
[-C--:B------:R-:W-:Y:S01]  /*4180*/  LEA.HI.X.SX32 R67, R94, R3.reuse, 0x1, P2 ;  /* 0x000000035e437211 */ /* 0x080fe200010f0eff */
[C---:B--2---:R-:W-:Y:S01]  /*4190*/  IMAD R64, R9.reuse, 0x2, R62 ;  /* 0x0000000209407824 */ /* 0x044fe200078e023e */
[----:B------:R-:W-:Y:S01]  /*41a0*/  CS2R R94, SRZ ;  /* 0x00000000005e7805 */ /* 0x000fe2000001ff00 */
[----:B0-----:R-:W-:Y:S02]  /*41b0*/  LEA R70, P1, R98, R10, 0x1 ;  /* 0x0000000a62467211 */ /* 0x001fe400078208ff */
[----:B------:R0:W-:Y:S01]  /*41c0*/  STL.64 [R1+0x2e8], R66 ;  /* 0x0002e84201007387 */ /* 0x0001e20000100a00 */
[----:B------:R-:W-:Y:S02]  /*41d0*/  LEA R4, R9, R64, 0x1 ;  /* 0x0000004009047211 */ /* 0x000fe400078e08ff */
[----:B-1----:R-:W-:Y:S02]  /*41e0*/  LEA R68, P2, R100, R10, 0x1 ;  /* 0x0000000a64447211 */ /* 0x002fe400078408ff */
[----:B------:R-:W-:-:S02]  /*41f0*/  LEA.HI.X.SX32 R71, R98, R3, 0x1, P1 ;  /* 0x0000000362477211 */ /* 0x000fc400008f0eff */
[-C--:B------:R-:W-:Y:S01]  /*4200*/  LEA.HI.X.SX32 R69, R100, R3.reuse, 0x1, P2 ;  /* 0x0000000364457211 */ /* 0x080fe200010f0eff */
[----:B------:R-:W-:Y:S01]  /*4210*/  CS2R R98, SRZ ;  /* 0x0000000000627805 */ /* 0x000fe2000001ff00 */
[C---:B------:R-:W-:Y:S01]  /*4220*/  LEA R74, P1, R12.reuse, R10, 0x1 ;  /* 0x0000000a0c4a7211 */ /* 0x040fe200078208ff */
[----:B------:R-:W-:Y:S02]  /*4230*/  CS2R R100, SRZ ;  /* 0x0000000000647805 */ /* 0x000fe4000001ff00 */
[----:B------:R1:W-:Y:S01]  /*4240*/  STL.64 [R1+0x2d0], R68 ;  /* 0x0002d04401007387 */ /* 0x0003e20000100a00 */
[----:B------:R-:W-:Y:S01]  /*4250*/  LEA.HI.X.SX32 R75, R12, R3, 0x1, P1 ;  /* 0x000000030c4b7211 */ /* 0x000fe200008f0eff */
[C---:B0-----:R-:W-:Y:S02]  /*4260*/  IMAD R66, R9.reuse, 0x2, R4 ;  /* 0x0000000209427824 */ /* 0x041fe400078e0204 */
[----:B------:R0:W-:Y:S04]  /*4270*/  STL.64 [R1+0x2e0], R72 ;  /* 0x0002e04801007387 */ /* 0x0001e80000100a00 */
[----:B------:R2:W-:Y:S04]  /*4280*/  STL.64 [R1+0x2d8], R70 ;  /* 0x0002d84601007387 */ /* 0x0005e80000100a00 */
[----:B------:R3:W-:Y:S01]  /*4290*/  STL.64 [R1+0x2c8], R76 ;  /* 0x0002c84c01007387 */ /* 0x0007e20000100a00 */
[----:B-1----:R-:W-:-:S02]  /*42a0*/  LEA R68, R9, R66, 0x1 ;  /* 0x0000004209447211 */ /* 0x002fc400078e08ff */
[CC--:B0-----:R-:W-:Y:S01]  /*42b0*/  LEA R72, P2, R14.reuse, R10.reuse, 0x1 ;  /* 0x0000000a0e487211 */ /* 0x0c1fe200078408ff */
[----:B------:R0:W-:Y:S03]  /*42c0*/  STL.64 [R1+0x2c0], R74 ;  /* 0x0002c04a01007387 */ /* 0x0001e60000100a00 */
[----:B------:R-:W-:Y:S01]  /*42d0*/  LEA.HI.X.SX32 R73, R14, R3, 0x1, P2 ;  /* 0x000000030e497211 */ /* 0x000fe200010f0eff */
[----:B--2---:R-:W-:Y:S01]  /*42e0*/  IMAD R70, R9, 0x2, R68 ;  /* 0x0000000209467824 */ /* 0x004fe200078e0244 */
[----:B---3--:R-:W-:-:S03]  /*42f0*/  LEA R76, P1, R20, R10, 0x1 ;  /* 0x0000000a144c7211 */ /* 0x008fc600078208ff */
[----:B------:R1:W-:Y:S01]  /*4300*/  STL.64 [R1+0x2b8], R72 ;  /* 0x0002b84801007387 */ /* 0x0003e20000100a00 */
[----:B------:R-:W-:Y:S02]  /*4310*/  LEA R12, R9, R70, 0x1 ;  /* 0x00000046090c7211 */ /* 0x000fe400078e08ff */
[----:B------:R-:W-:Y:S01]  /*4320*/  LEA.HI.X.SX32 R77, R20, R3, 0x1, P1 ;  /* 0x00000003144d7211 */ /* 0x000fe200008f0eff */
[----:B------:R-:W-:Y:S01]  /*4330*/  STL.64 [R1+0x2b0], R78 ;  /* 0x0002b04e01007387 */ /* 0x000fe20000100a00 */
[----:B0-----:R-:W-:-:S03]  /*4340*/  LEA R74, P2, R22, R10, 0x1 ;  /* 0x0000000a164a7211 */ /* 0x001fc600078408ff */
[----:B------:R0:W-:Y:S01]  /*4350*/  STL.64 [R1+0x2a8], R76 ;  /* 0x0002a84c01007387 */ /* 0x0001e20000100a00 */
[-C--:B------:R-:W-:Y:S02]  /*4360*/  LEA.HI.X.SX32 R75, R22, R3.reuse, 0x1, P2 ;  /* 0x00000003164b7211 */ /* 0x080fe400010f0eff */
[C---:B------:R-:W-:Y:S01]  /*4370*/  LEA R14, P2, R28.reuse, R10, 0x1 ;  /* 0x0000000a1c0e7211 */ /* 0x040fe200078408ff */
[C---:B-1----:R-:W-:Y:S02]  /*4380*/  IMAD R72, R9.reuse, 0x2, R12 ;  /* 0x0000000209487824 */ /* 0x042fe400078e020c */
[----:B------:R1:W-:Y:S01]  /*4390*/  STL.64 [R1+0x2a0], R74 ;  /* 0x0002a04a01007387 */ /* 0x0003e20000100a00 */
[----:B------:R-:W-:Y:S02]  /*43a0*/  LEA.HI.X.SX32 R15, R28, R3, 0x1, P2 ;  /* 0x000000031c0f7211 */ /* 0x000fe400010f0eff */
[----:B------:R-:W-:Y:S02]  /*43b0*/  LEA R16, R9, R72, 0x1 ;  /* 0x0000004809107211 */ /* 0x000fe400078e08ff */
[----:B0-----:R-:W-:-:S03]  /*43c0*/  LEA R76, P0, R24, R10, 0x1 ;  /* 0x0000000a184c7211 */ /* 0x001fc600078008ff */
[C---:B------:R-:W-:Y:S01]  /*43d0*/  IMAD R20, R9.reuse, 0x2, R16 ;  /* 0x0000000209147824 */ /* 0x040fe200078e0210 */
[-C--:B------:R-:W-:Y:S02]  /*43e0*/  LEA.HI.X.SX32 R77, R24, R3.reuse, 0x1, P0 ;  /* 0x00000003184d7211 */ /* 0x080fe400000f0eff */
[C---:B-1----:R-:W-:Y:S02]  /*43f0*/  LEA R74, P1, R26.reuse, R10, 0x1 ;  /* 0x0000000a1a4a7211 */ /* 0x042fe400078208ff */
[----:B------:R-:W-:Y:S01]  /*4400*/  LEA R22, R9, R20, 0x1 ;  /* 0x0000001409167211 */ /* 0x000fe200078e08ff */
[----:B------:R0:W-:Y:S01]  /*4410*/  STL.64 [R1+0x298], R76 ;  /* 0x0002984c01007387 */ /* 0x0001e20000100a00 */
[----:B------:R-:W-:-:S03]  /*4420*/  LEA.HI.X.SX32 R75, R26, R3, 0x1, P1 ;  /* 0x000000031a4b7211 */ /* 0x000fc600008f0eff */
[----:B------:R-:W-:Y:S02]  /*4430*/  IMAD R24, R9, 0x2, R22 ;  /* 0x0000000209187824 */ /* 0x000fe400078e0216 */
[----:B------:R1:W-:Y:S04]  /*4440*/  STL.64 [R1+0x290], R74 ;  /* 0x0002904a01007387 */ /* 0x0003e80000100a00 */
[----:B------:R2:W-:Y:S01]  /*4450*/  STL.64 [R1+0x288], R14 ;  /* 0x0002880e01007387 */ /* 0x0005e20000100a00 */
[----:B0-----:R-:W-:-:S04]  /*4460*/  LEA R76, P0, R30, R10, 0x1 ;  /* 0x0000000a1e4c7211 */ /* 0x001fc800078008ff */
[-C--:B------:R-:W-:Y:S02]  /*4470*/  LEA.HI.X.SX32 R77, R30, R3.reuse, 0x1, P0 ;  /* 0x000000031e4d7211 */ /* 0x080fe400000f0eff */
[-C--:B-1----:R-:W-:Y:S02]  /*4480*/  LEA R74, P1, R32, R10.reuse, 0x1 ;  /* 0x0000000a204a7211 */ /* 0x082fe400078208ff */
[-C--:B------:R-:W-:Y:S02]  /*4490*/  LEA R80, P0, R36, R10.reuse, 0x1 ;  /* 0x0000000a24507211 */ /* 0x080fe400078008ff */
[----:B--2---:R-:W-:Y:S02]  /*44a0*/  LEA R14, P2, R34, R10, 0x1 ;  /* 0x0000000a220e7211 */ /* 0x004fe400078408ff */
[-C--:B------:R-:W-:Y:S02]  /*44b0*/  LEA.HI.X.SX32 R75, R32, R3.reuse, 0x1, P1 ;  /* 0x00000003204b7211 */ /* 0x080fe400008f0eff */
[----:B------:R-:W-:-:S02]  /*44c0*/  LEA.HI.X.SX32 R15, R34, R3, 0x1, P2 ;  /* 0x00000003220f7211 */ /* 0x000fc400010f0eff */
[-C--:B------:R-:W-:Y:S01]  /*44d0*/  LEA R78, P1, R38, R10.reuse, 0x1 ;  /* 0x0000000a264e7211 */ /* 0x080fe200078208ff */
[----:B------:R0:W-:Y:S01]  /*44e0*/  STL.64 [R1+0x278], R74 ;  /* 0x0002784a01007387 */ /* 0x0001e20000100a00 */
[-C--:B------:R-:W-:Y:S02]  /*44f0*/  LEA.HI.X.SX32 R81, R36, R3.reuse, 0x1, P0 ;  /* 0x0000000324517211 */ /* 0x080fe400000f0eff */
[-C--:B------:R-:W-:Y:S01]  /*4500*/  LEA.HI.X.SX32 R79, R38, R3.reuse, 0x1, P1 ;  /* 0x00000003264f7211 */ /* 0x080fe200008f0eff */
[----:B------:R1:W-:Y:S01]  /*4510*/  STL.64 [R1+0x280], R76 ;  /* 0x0002804c01007387 */ /* 0x0003e20000100a00 */
[-C--:B------:R-:W-:Y:S02]  /*4520*/  LEA R36, P0, R42, R10.reuse, 0x1 ;  /* 0x0000000a2a247211 */ /* 0x080fe400078008ff */
[----:B------:R-:W-:Y:S01]  /*4530*/  LEA R34, P1, R44, R10, 0x1 ;  /* 0x0000000a2c227211 */ /* 0x000fe200078208ff */
[----:B------:R2:W-:Y:S01]  /*4540*/  STL.64 [R1+0x270], R14 ;  /* 0x0002700e01007387 */ /* 0x0005e20000100a00 */
[----:B------:R-:W-:-:S02]  /*4550*/  LEA.HI.X.SX32 R37, R42, R3, 0x1, P0 ;  /* 0x000000032a257211 */ /* 0x000fc400000f0eff */
[----:B------:R-:W-:Y:S01]  /*4560*/  LEA.HI.X.SX32 R35, R44, R3, 0x1, P1 ;  /* 0x000000032c237211 */ /* 0x000fe200008f0eff */
[----:B------:R3:W-:Y:S01]  /*4570*/  STL.64 [R1+0x268], R80 ;  /* 0x0002685001007387 */ /* 0x0007e20000100a00 */
[----:B0-----:R-:W-:-:S03]  /*4580*/  LEA R74, R9, R24, 0x1 ;  /* 0x00000018094a7211 */ /* 0x001fc600078e08ff */
[----:B------:R0:W-:Y:S02]  /*4590*/  STL.64 [R1+0x260], R78 ;  /* 0x0002604e01007387 */ /* 0x0001e40000100a00 */
[----:B-1----:R-:W-:Y:S01]  /*45a0*/  IMAD R76, R9, 0x2, R74 ;  /* 0x00000002094c7824 */ /* 0x002fe200078e024a */
[----:B--2---:R-:W-:-:S04]  /*45b0*/  LEA R14, P2, R40, R10, 0x1 ;  /* 0x0000000a280e7211 */ /* 0x004fc800078408ff */
[----:B------:R-:W-:Y:S01]  /*45c0*/  LEA R38, R9, R76, 0x1 ;  /* 0x0000004c09267211 */ /* 0x000fe200078e08ff */
[----:B---3--:R-:W-:Y:S01]  /*45d0*/  CS2R R80, SRZ ;  /* 0x0000000000507805 */ /* 0x008fe2000001ff00 */
[----:B------:R-:W-:-:S03]  /*45e0*/  LEA.HI.X.SX32 R15, R40, R3, 0x1, P2 ;  /* 0x00000003280f7211 */ /* 0x000fc600010f0eff */
[C---:B------:R-:W-:Y:S01]  /*45f0*/  IMAD R40, R9.reuse, 0x2, R38 ;  /* 0x0000000209287824 */ /* 0x040fe200078e0226 */
[----:B0-----:R-:W-:Y:S01]  /*4600*/  CS2R R78, SRZ ;  /* 0x00000000004e7805 */ /* 0x001fe2000001ff00 */
[----:B------:R0:W-:Y:S03]  /*4610*/  STL.64 [R1+0x258], R14 ;  /* 0x0002580e01007387 */ /* 0x0001e60000100a00 */
[C---:B------:R-:W-:Y:S01]  /*4620*/  LEA R42, R9.reuse, R40, 0x1 ;  /* 0x00000028092a7211 */ /* 0x040fe200078e08ff */
[----:B------:R1:W-:Y:S04]  /*4630*/  STL.64 [R1+0x250], R36 ;  /* 0x0002502401007387 */ /* 0x0003e80000100a00 */
[----:B------:R2:W-:Y:S01]  /*4640*/  STL.64 [R1+0x248], R34 ;  /* 0x0002482201007387 */ /* 0x0005e20000100a00 */
[----:B------:R-:W-:Y:S01]  /*4650*/  IMAD R44, R9, 0x2, R42 ;  /* 0x00000002092c7824 */ /* 0x000fe200078e022a */
[----:B0-----:R-:W-:-:S04]  /*4660*/  LEA R14, P2, R46, R10, 0x1 ;  /* 0x0000000a2e0e7211 */ /* 0x001fc800078408ff */
[-C--:B------:R-:W-:Y:S02]  /*4670*/  LEA.HI.X.SX32 R15, R46, R3.reuse, 0x1, P2 ;  /* 0x000000032e0f7211 */ /* 0x080fe400010f0eff */
[-C--:B-1----:R-:W-:Y:S02]  /*4680*/  LEA R36, P0, R48, R10.reuse, 0x1 ;  /* 0x0000000a30247211 */ /* 0x082fe400078008ff */
[----:B--2---:R-:W-:Y:S01]  /*4690*/  LEA R34, P1, R50, R10, 0x1 ;  /* 0x0000000a32227211 */ /* 0x004fe200078208ff */
[----:B------:R0:W-:Y:S01]  /*46a0*/  STL.64 [R1+0x240], R14 ;  /* 0x0002400e01007387 */ /* 0x0001e20000100a00 */
[-C--:B------:R-:W-:Y:S02]  /*46b0*/  LEA.HI.X.SX32 R37, R48, R3.reuse, 0x1, P0 ;  /* 0x0000000330257211 */ /* 0x080fe400000f0eff */
[----:B------:R-:W-:Y:S02]  /*46c0*/  LEA.HI.X.SX32 R35, R50, R3, 0x1, P1 ;  /* 0x0000000332237211 */ /* 0x000fe400008f0eff */
[C---:B------:R-:W-:Y:S01]  /*46d0*/  LEA R46, R9.reuse, R44, 0x1 ;  /* 0x0000002c092e7211 */ /* 0x040fe200078e08ff */
[----:B------:R1:W-:Y:S04]  /*46e0*/  STL.64 [R1+0x238], R36 ;  /* 0x0002382401007387 */ /* 0x0003e80000100a00 */
[----:B------:R2:W-:Y:S01]  /*46f0*/  STL.64 [R1+0x230], R34 ;  /* 0x0002302201007387 */ /* 0x0005e20000100a00 */
[----:B------:R-:W-:Y:S01]  /*4700*/  IMAD R48, R9, 0x2, R46 ;  /* 0x0000000209307824 */ /* 0x000fe200078e022e */
[----:B0-----:R-:W-:-:S04]  /*4710*/  LEA R14, P2, R52, R10, 0x1 ;  /* 0x0000000a340e7211 */ /* 0x001fc800078408ff */
[----:B------:R-:W-:Y:S02]  /*4720*/  LEA.HI.X.SX32 R15, R52, R3, 0x1, P2 ;  /* 0x00000003340f7211 */ /* 0x000fe400010f0eff */
[----:B-1----:R-:W-:-:S03]  /*4730*/  LEA R36, P0, R54, R10, 0x1 ;  /* 0x0000000a36247211 */ /* 0x002fc600078008ff */
[----:B------:R0:W-:Y:S01]  /*4740*/  STL.64 [R1+0x228], R14 ;  /* 0x0002280e01007387 */ /* 0x0001e20000100a00 */
[-C--:B--2---:R-:W-:Y:S02]  /*4750*/  LEA R34, P1, R56, R10.reuse, 0x1 ;  /* 0x0000000a38227211 */ /* 0x084fe400078208ff */
[-C--:B------:R-:W-:Y:S02]  /*4760*/  LEA.HI.X.SX32 R37, R54, R3.reuse, 0x1, P0 ;  /* 0x0000000336257211 */ /* 0x080fe400000f0eff */
[-C--:B------:R-:W-:Y:S02]  /*4770*/  LEA.HI.X.SX32 R35, R56, R3.reuse, 0x1, P1 ;  /* 0x0000000338237211 */ /* 0x080fe400008f0eff */
[-C--:B------:R-:W-:Y:S01]  /*4780*/  LEA R50, P1, R62, R10.reuse, 0x1 ;  /* 0x0000000a3e327211 */ /* 0x080fe200078208ff */
[----:B------:R1:W-:Y:S01]  /*4790*/  STL.64 [R1+0x220], R36 ;  /* 0x0002202401007387 */ /* 0x0003e20000100a00 */
[-C--:B------:R-:W-:Y:S01]  /*47a0*/  LEA R52, P0, R60, R10.reuse, 0x1 ;  /* 0x0000000a3c347211 */ /* 0x080fe200078008ff */
[----:B------:R-:W-:Y:S01]  /*47b0*/  CS2R R56, SRZ ;  /* 0x0000000000387805 */ /* 0x000fe2000001ff00 */
[-C--:B------:R-:W-:Y:S01]  /*47c0*/  LEA.HI.X.SX32 R51, R62, R3.reuse, 0x1, P1 ;  /* 0x000000033e337211 */ /* 0x080fe200008f0eff */
[----:B------:R2:W-:Y:S01]  /*47d0*/  STL.64 [R1+0x218], R34 ;  /* 0x0002182201007387 */ /* 0x0005e20000100a00 */
[----:B0-----:R-:W-:Y:S01]  /*47e0*/  LEA R14, P2, R58, R10, 0x1 ;  /* 0x0000000a3a0e7211 */ /* 0x001fe200078408ff */
[----:B------:R-:W-:Y:S01]  /*47f0*/  CS2R R62, SRZ ;  /* 0x00000000003e7805 */ /* 0x000fe2000001ff00 */
[----:B------:R-:W-:-:S02]  /*4800*/  LEA.HI.X.SX32 R53, R60, R3, 0x1, P0 ;  /* 0x000000033c357211 */ /* 0x000fc400000f0eff */
[-C--:B------:R-:W-:Y:S01]  /*4810*/  LEA.HI.X.SX32 R15, R58, R3.reuse, 0x1, P2 ;  /* 0x000000033a0f7211 */ /* 0x080fe200010f0eff */
[----:B------:R-:W-:Y:S01]  /*4820*/  CS2R R60, SRZ ;  /* 0x00000000003c7805 */ /* 0x000fe2000001ff00 */
[C---:B------:R-:W-:Y:S01]  /*4830*/  LEA R54, P0, R4.reuse, R10, 0x1 ;  /* 0x0000000a04367211 */ /* 0x040fe200078008ff */
[----:B------:R-:W-:Y:S01]  /*4840*/  CS2R R58, SRZ ;  /* 0x00000000003a7805 */ /* 0x000fe2000001ff00 */
[----:B-1----:R-:W-:Y:S01]  /*4850*/  LEA R36, R9, R48, 0x1 ;  /* 0x0000003009247211 */ /* 0x002fe200078e08ff */
[----:B------:R0:W-:Y:S01]  /*4860*/  STL.64 [R1+0x210], R14 ;  /* 0x0002100e01007387 */ /* 0x0001e20000100a00 */
[----:B------:R-:W-:-:S03]  /*4870*/  LEA.HI.X.SX32 R55, R4, R3, 0x1, P0 ;  /* 0x0000000304377211 */ /* 0x000fc600000f0eff */
[----:B------:R1:W-:Y:S01]  /*4880*/  STL.64 [R1+0x200], R50 ;  /* 0x0002003201007387 */ /* 0x0003e20000100a00 */
[----:B--2---:R-:W-:-:S03]  /*4890*/  IMAD R34, R9, 0x2, R36 ;  /* 0x0000000209227824 */ /* 0x004fc600078e0224 */
[----:B------:R2:W-:Y:S01]  /*48a0*/  STL.64 [R1+0x208], R52 ;  /* 0x0002083401007387 */ /* 0x0005e20000100a00 */
[----:B0-----:R-:W-:-:S04]  /*48b0*/  LEA R14, P2, R64, R10, 0x1 ;  /* 0x0000000a400e7211 */ /* 0x001fc800078408ff */
[-C--:B------:R-:W-:Y:S02]  /*48c0*/  LEA.HI.X.SX32 R15, R64, R3.reuse, 0x1, P2 ;  /* 0x00000003400f7211 */ /* 0x080fe400010f0eff */
[C---:B-1----:R-:W-:Y:S01]  /*48d0*/  LEA R50, R9.reuse, R34, 0x1 ;  /* 0x0000002209327211 */ /* 0x042fe200078e08ff */
[----:B------:R-:W-:Y:S01]  /*48e0*/  CS2R R64, SRZ ;  /* 0x0000000000407805 */ /* 0x000fe2000001ff00 */
[CC--:B--2---:R-:W-:Y:S01]  /*48f0*/  LEA R52, P1, R66.reuse, R10.reuse, 0x1 ;  /* 0x0000000a42347211 */ /* 0x0c4fe200078208ff */
[----:B------:R0:W-:Y:S02]  /*4900*/  STL.64 [R1+0x1f8], R14 ;  /* 0x0001f80e01007387 */ /* 0x0001e40000100a00 */
[----:B------:R-:W-:Y:S01]  /*4910*/  IMAD R8, R9, 0x2, R50 ;  /* 0x0000000209087824 */ /* 0x000fe200078e0232 */
[----:B------:R-:W-:Y:S02]  /*4920*/  LEA.HI.X.SX32 R53, R66, R3, 0x1, P1 ;  /* 0x0000000342357211 */ /* 0x000fe400008f0eff */
[----:B------:R-:W-:Y:S01]  /*4930*/  CS2R R66, SRZ ;  /* 0x0000000000427805 */ /* 0x000fe2000001ff00 */
[----:B0-----:R-:W-:-:S04]  /*4940*/  LEA R14, P2, R68, R10, 0x1 ;  /* 0x0000000a440e7211 */ /* 0x001fc800078408ff */
[-C--:B------:R-:W-:Y:S02]  /*4950*/  LEA.HI.X.SX32 R15, R68, R3.reuse, 0x1, P2 ;  /* 0x00000003440f7211 */ /* 0x080fe400010f0eff */
[C---:B------:R-:W-:Y:S01]  /*4960*/  LEA R4, P2, R72.reuse, R10, 0x1 ;  /* 0x0000000a48047211 */ /* 0x040fe200078408ff */
[----:B------:R-:W-:Y:S02]  /*4970*/  CS2R R68, SRZ ;  /* 0x0000000000447805 */ /* 0x000fe4000001ff00 */
[----:B------:R0:W-:Y:S01]  /*4980*/  STL.64 [R1+0x1e0], R14 ;  /* 0x0001e00e01007387 */ /* 0x0001e20000100a00 */
[----:B------:R-:W-:Y:S02]  /*4990*/  LEA.HI.X.SX32 R5, R72, R3, 0x1, P2 ;  /* 0x0000000348057211 */ /* 0x000fe400010f0eff */
[----:B------:R-:W-:Y:S01]  /*49a0*/  CS2R R72, SRZ ;  /* 0x0000000000487805 */ /* 0x000fe2000001ff00 */
[----:B------:R1:W-:Y:S04]  /*49b0*/  STL.64 [R1+0x1f0], R54 ;  /* 0x0001f03601007387 */ /* 0x0003e80000100a00 */
[----:B------:R2:W-:Y:S01]  /*49c0*/  STL.64 [R1+0x1e8], R52 ;  /* 0x0001e83401007387 */ /* 0x0005e20000100a00 */
[----:B0-----:R-:W-:-:S02]  /*49d0*/  LEA R14, R9, R8, 0x1 ;  /* 0x00000008090e7211 */ /* 0x001fc400078e08ff */
[----:B-1----:R-:W-:-:S03]  /*49e0*/  LEA R54, P0, R70, R10, 0x1 ;  /* 0x0000000a46367211 */ /* 0x002fc600078008ff */
[C---:B------:R-:W-:Y:S01]  /*49f0*/  IMAD R32, R9.reuse, 0x2, R14 ;  /* 0x0000000209207824 */ /* 0x040fe200078e020e */
[-C--:B--2---:R-:W-:Y:S02]  /*4a00*/  LEA R52, P1, R12, R10.reuse, 0x1 ;  /* 0x0000000a0c347211 */ /* 0x084fe400078208ff */
[-C--:B------:R-:W-:Y:S02]  /*4a10*/  LEA.HI.X.SX32 R55, R70, R3.reuse, 0x1, P0 ;  /* 0x0000000346377211 */ /* 0x080fe400000f0eff */
[-C--:B------:R-:W-:Y:S01]  /*4a20*/  LEA.HI.X.SX32 R53, R12, R3.reuse, 0x1, P1 ;  /* 0x000000030c357211 */ /* 0x080fe200008f0eff */
[----:B------:R-:W-:Y:S01]  /*4a30*/  CS2R R70, SRZ ;  /* 0x0000000000467805 */ /* 0x000fe2000001ff00 */
[C---:B------:R-:W-:Y:S01]  /*4a40*/  LEA R12, P1, R20.reuse, R10, 0x1 ;  /* 0x0000000a140c7211 */ /* 0x040fe200078208ff */
[----:B------:R0:W-:Y:S01]  /*4a50*/  STL.64 [R1+0x1d8], R54 ;  /* 0x0001d83601007387 */ /* 0x0001e20000100a00 */
[C---:B------:R-:W-:Y:S02]  /*4a60*/  LEA R26, R9.reuse, R32, 0x1 ;  /* 0x00000020091a7211 */ /* 0x040fe400078e08ff */
[----:B------:R-:W-:Y:S01]  /*4a70*/  LEA.HI.X.SX32 R13, R20, R3, 0x1, P1 ;  /* 0x00000003140d7211 */ /* 0x000fe200008f0eff */
[----:B------:R1:W-:Y:S02]  /*4a80*/  STL.64 [R1+0x1d0], R52 ;  /* 0x0001d03401007387 */ /* 0x0003e40000100a00 */
[----:B------:R-:W-:-:S02]  /*4a90*/  IMAD R28, R9, 0x2, R26 ;  /* 0x00000002091c7824 */ /* 0x000fc400078e021a */
[----:B------:R2:W-:Y:S03]  /*4aa0*/  STL.64 [R1+0x1c8], R4 ;  /* 0x0001c80401007387 */ /* 0x0005e60000100a00 */
[----:B------:R-:W-:Y:S01]  /*4ab0*/  LEA R30, R9, R28, 0x1 ;  /* 0x0000001c091e7211 */ /* 0x000fe200078e08ff */
[----:B0-----:R-:W-:Y:S01]  /*4ac0*/  CS2R R54, SRZ ;  /* 0x0000000000367805 */ /* 0x001fe2000001ff00 */
[-C--:B-1----:R-:W-:Y:S02]  /*4ad0*/  LEA R52, P0, R16, R10.reuse, 0x1 ;  /* 0x0000000a10347211 */ /* 0x082fe400078008ff */
[----:B--2---:R-:W-:Y:S02]  /*4ae0*/  LEA R4, P2, R22, R10, 0x1 ;  /* 0x0000000a16047211 */ /* 0x004fe400078408ff */
[-C--:B------:R-:W-:Y:S02]  /*4af0*/  LEA.HI.X.SX32 R53, R16, R3.reuse, 0x1, P0 ;  /* 0x0000000310357211 */ /* 0x080fe400000f0eff */
[----:B------:R-:W-:-:S02]  /*4b00*/  LEA.HI.X.SX32 R5, R22, R3, 0x1, P2 ;  /* 0x0000000316057211 */ /* 0x000fc400010f0eff */
[-C--:B------:R-:W-:Y:S01]  /*4b10*/  LEA R16, P1, R74, R10.reuse, 0x1 ;  /* 0x0000000a4a107211 */ /* 0x080fe200078208ff */
[----:B------:R0:W-:Y:S01]  /*4b20*/  STL.64 [R1+0x1c0], R52 ;  /* 0x0001c03401007387 */ /* 0x0001e20000100a00 */
[-C--:B------:R-:W-:Y:S02]  /*4b30*/  LEA R20, P0, R24, R10.reuse, 0x1 ;  /* 0x0000000a18147211 */ /* 0x080fe400078008ff */
[-C--:B------:R-:W-:Y:S01]  /*4b40*/  LEA.HI.X.SX32 R17, R74, R3.reuse, 0x1, P1 ;  /* 0x000000034a117211 */ /* 0x080fe200008f0eff */
[----:B------:R1:W-:Y:S01]  /*4b50*/  STL.64 [R1+0x1b8], R12 ;  /* 0x0001b80c01007387 */ /* 0x0003e20000100a00 */
[-C--:B------:R-:W-:Y:S01]  /*4b60*/  LEA.HI.X.SX32 R21, R24, R3.reuse, 0x1, P0 ;  /* 0x0000000318157211 */ /* 0x080fe200000f0eff */
[----:B------:R-:W-:Y:S01]  /*4b70*/  CS2R R74, SRZ ;  /* 0x00000000004a7805 */ /* 0x000fe2000001ff00 */
[C---:B------:R-:W-:Y:S01]  /*4b80*/  LEA R22, P0, R38.reuse, R10, 0x1 ;  /* 0x0000000a26167211 */ /* 0x040fe200078008ff */
[----:B------:R2:W-:Y:S03]  /*4b90*/  STL.64 [R1+0x1b0], R4 ;  /* 0x0001b00401007387 */ /* 0x0005e60000100a00 */
[----:B------:R-:W-:Y:S01]  /*4ba0*/  LEA.HI.X.SX32 R23, R38, R3, 0x1, P0 ;  /* 0x0000000326177211 */ /* 0x000fe200000f0eff */
[----:B------:R3:W-:Y:S01]  /*4bb0*/  STL.64 [R1+0x1a0], R16 ;  /* 0x0001a01001007387 */ /* 0x0007e20000100a00 */
[----:B0-----:R-:W-:-:S03]  /*4bc0*/  CS2R R52, SRZ ;  /* 0x0000000000347805 */ /* 0x001fc6000001ff00 */
[----:B------:R0:W-:Y:S01]  /*4bd0*/  STL.64 [R1+0x1a8], R20 ;  /* 0x0001a81401007387 */ /* 0x0001e20000100a00 */
[----:B-1----:R-:W-:Y:S01]  /*4be0*/  IMAD R12, R9, 0x2, R30 ;  /* 0x00000002090c7824 */ /* 0x002fe200078e021e */
[----:B--2---:R-:W-:-:S04]  /*4bf0*/  LEA R4, P2, R76, R10, 0x1 ;  /* 0x0000000a4c047211 */ /* 0x004fc800078408ff */
[-C--:B------:R-:W-:Y:S02]  /*4c00*/  LEA.HI.X.SX32 R5, R76, R3.reuse, 0x1, P2 ;  /* 0x000000034c057211 */ /* 0x080fe400010f0eff */
[C---:B---3--:R-:W-:Y:S01]  /*4c10*/  LEA R16, R9.reuse, R12, 0x1 ;  /* 0x0000000c09107211 */ /* 0x048fe200078e08ff */
[----:B------:R-:W-:Y:S01]  /*4c20*/  CS2R R76, SRZ ;  /* 0x00000000004c7805 */ /* 0x000fe2000001ff00 */
[CC--:B0-----:R-:W-:Y:S01]  /*4c30*/  LEA R20, P1, R40.reuse, R10.reuse, 0x1 ;  /* 0x0000000a28147211 */ /* 0x0c1fe200078208ff */
[----:B------:R0:W-:Y:S02]  /*4c40*/  STL.64 [R1+0x198], R4 ;  /* 0x0001980401007387 */ /* 0x0001e40000100a00 */
[----:B------:R-:W-:Y:S01]  /*4c50*/  IMAD R24, R9, 0x2, R16 ;  /* 0x0000000209187824 */ /* 0x000fe200078e0210 */
[----:B------:R-:W-:Y:S02]  /*4c60*/  LEA.HI.X.SX32 R21, R40, R3, 0x1, P1 ;  /* 0x0000000328157211 */ /* 0x000fe400008f0eff */
[----:B------:R-:W-:-:S02]  /*4c70*/  LEA R40, P0, R44, R10, 0x1 ;  /* 0x0000000a2c287211 */ /* 0x000fc400078008ff */
[-C--:B------:R-:W-:Y:S02]  /*4c80*/  LEA R38, P1, R46, R10.reuse, 0x1 ;  /* 0x0000000a2e267211 */ /* 0x080fe400078208ff */
[-C--:B------:R-:W-:Y:S02]  /*4c90*/  LEA.HI.X.SX32 R41, R44, R3.reuse, 0x1, P0 ;  /* 0x000000032c297211 */ /* 0x080fe400000f0eff */
[----:B------:R-:W-:Y:S01]  /*4ca0*/  LEA.HI.X.SX32 R39, R46, R3, 0x1, P1 ;  /* 0x000000032e277211 */ /* 0x000fe200008f0eff */
[----:B------:R-:W-:Y:S01]  /*4cb0*/  CS2R R44, SRZ ;  /* 0x00000000002c7805 */ /* 0x000fe2000001ff00 */
[----:B0-----:R-:W-:Y:S01]  /*4cc0*/  LEA R4, P2, R42, R10, 0x1 ;  /* 0x0000000a2a047211 */ /* 0x001fe200078408ff */
[----:B------:R-:W-:-:S03]  /*4cd0*/  CS2R R46, SRZ ;  /* 0x00000000002e7805 */ /* 0x000fc6000001ff00 */
[----:B------:R-:W-:Y:S02]  /*4ce0*/  LEA.HI.X.SX32 R5, R42, R3, 0x1, P2 ;  /* 0x000000032a057211 */ /* 0x000fe400010f0eff */
[----:B------:R-:W-:-:S03]  /*4cf0*/  LEA R42, P0, R36, R10, 0x1 ;  /* 0x0000000a242a7211 */ /* 0x000fc600078008ff */
[----:B------:R0:W-:Y:S01]  /*4d00*/  STL.64 [R1+0x180], R4 ;  /* 0x0001800401007387 */ /* 0x0001e20000100a00 */
[----:B------:R-:W-:-:S03]  /*4d10*/  LEA.HI.X.SX32 R43, R36, R3, 0x1, P0 ;  /* 0x00000003242b7211 */ /* 0x000fc600000f0eff */
        /* <DEDUP_REMOVED lines=12> */
[-C--:B-1----:R-:W-:Y:S01]  /*4de0*/  LEA R40, P1, R34, R10.reuse, 0x1 ;  /* 0x0000000a22287211 */ /* 0x082fe200078208ff */
[C---:B------:R-:W-:Y:S01]  /*4df0*/  IMAD R5, R9.reuse, 0x2, R22 ;  /* 0x0000000209057824 */ /* 0x040fe200078e0216 */
[-C--:B--2---:R-:W-:Y:S02]  /*4e00*/  LEA R38, P2, R50, R10.reuse, 0x1 ;  /* 0x0000000a32267211 */ /* 0x084fe400078408ff */
[-C--:B------:R-:W-:Y:S02]  /*4e10*/  LEA.HI.X.SX32 R41, R34, R3.reuse, 0x1, P1 ;  /* 0x0000000322297211 */ /* 0x080fe400008f0eff */
[----:B------:R-:W-:Y:S01]  /*4e20*/  LEA.HI.X.SX32 R39, R50, R3, 0x1, P2 ;  /* 0x0000000332277211 */ /* 0x000fe200010f0eff */
[----:B0-----:R-:W-:Y:S01]  /*4e30*/  CS2R R42, SRZ ;  /* 0x00000000002a7805 */ /* 0x001fe2000001ff00 */
[-C--:B------:R-:W-:Y:S01]  /*4e40*/  LEA R36, P1, R14, R10.reuse, 0x1 ;  /* 0x0000000a0e247211 */ /* 0x080fe200078208ff */
[----:B------:R-:W-:Y:S01]  /*4e50*/  CS2R R50, SRZ ;  /* 0x0000000000327805 */ /* 0x000fe2000001ff00 */
[----:B------:R-:W-:Y:S01]  /*4e60*/  LEA R34, P2, R32, R10, 0x1 ;  /* 0x0000000a20227211 */ /* 0x000fe200078408ff */
[----:B------:R0:W-:Y:S01]  /*4e70*/  STL.64 [R1+0x150], R38 ;  /* 0x0001502601007387 */ /* 0x0001e20000100a00 */
[----:B------:R-:W-:-:S02]  /*4e80*/  LEA R15, R9, R5, 0x1 ;  /* 0x00000005090f7211 */ /* 0x000fc400078e08ff */
[-C--:B------:R-:W-:Y:S01]  /*4e90*/  LEA.HI.X.SX32 R37, R14, R3.reuse, 0x1, P1 ;  /* 0x000000030e257211 */ /* 0x080fe200008f0eff */
[----:B------:R1:W-:Y:S01]  /*4ea0*/  STL.64 [R1+0x158], R40 ;  /* 0x0001582801007387 */ /* 0x0003e20000100a00 */
[----:B------:R-:W-:Y:S01]  /*4eb0*/  LEA.HI.X.SX32 R35, R32, R3, 0x1, P2 ;  /* 0x0000000320237211 */ /* 0x000fe200010f0eff */
[----:B------:R-:W-:Y:S01]  /*4ec0*/  IMAD R19, R9, 0x2, R15 ;  /* 0x0000000209137824 */ /* 0x000fe200078e020f */
[----:B0-----:R-:W-:-:S04]  /*4ed0*/  LEA R38, P0, R8, R10, 0x1 ;  /* 0x0000000a08267211 */ /* 0x001fc800078008ff */
[----:B------:R-:W-:Y:S01]  /*4ee0*/  LEA.HI.X.SX32 R39, R8, R3, 0x1, P0 ;  /* 0x0000000308277211 */ /* 0x000fe200000f0eff */
[----:B-1----:R-:W-:Y:S01]  /*4ef0*/  CS2R R40, SRZ ;  /* 0x0000000000287805 */ /* 0x002fe2000001ff00 */
[----:B------:R-:W-:-:S03]  /*4f00*/  LEA R8, R9, R19, 0x1 ;  /* 0x0000001309087211 */ /* 0x000fc600078e08ff */
[----:B------:R0:W-:Y:S02]  /*4f10*/  STL.64 [R1+0x148], R38 ;  /* 0x0001482601007387 */ /* 0x0001e40000100a00 */
[C---:B------:R-:W-:Y:S02]  /*4f20*/  IMAD R14, R9.reuse, 0x2, R8 ;  /* 0x00000002090e7824 */ /* 0x040fe400078e0208 */
[----:B------:R1:W-:Y:S03]  /*4f30*/  STL.64 [R1+0x140], R36 ;  /* 0x0001402401007387 */ /* 0x0003e60000100a00 */
[----:B------:R-:W-:Y:S01]  /*4f40*/  LEA R17, R9, R14, 0x1 ;  /* 0x0000000e09117211 */ /* 0x000fe200078e08ff */
[----:B------:R2:W-:Y:S01]  /*4f50*/  STL.64 [R1+0x138], R34 ;  /* 0x0001382201007387 */ /* 0x0005e20000100a00 */
[----:B0-----:R-:W-:-:S03]  /*4f60*/  LEA R38, P0, R26, R10, 0x1 ;  /* 0x0000000a1a267211 */ /* 0x001fc600078008ff */
[----:B------:R-:W-:Y:S01]  /*4f70*/  IMAD R11, R9, 0x2, R17 ;  /* 0x00000002090b7824 */ /* 0x000fe200078e0211 */
[-C--:B-1----:R-:W-:Y:S02]  /*4f80*/  LEA R36, P1, R28, R10.reuse, 0x1 ;  /* 0x0000000a1c247211 */ /* 0x082fe400078208ff */
[-C--:B------:R-:W-:Y:S02]  /*4f90*/  LEA.HI.X.SX32 R39, R26, R3.reuse, 0x1, P0 ;  /* 0x000000031a277211 */ /* 0x080fe400000f0eff */
[----:B--2---:R-:W-:Y:S02]  /*4fa0*/  LEA R34, P2, R30, R10, 0x1 ;  /* 0x0000000a1e227211 */ /* 0x004fe400078408ff */
[-C--:B------:R-:W-:Y:S01]  /*4fb0*/  LEA.HI.X.SX32 R37, R28, R3.reuse, 0x1, P1 ;  /* 0x000000031c257211 */ /* 0x080fe200008f0eff */
[----:B------:R0:W-:Y:S01]  /*4fc0*/  STL.64 [R1+0x130], R38 ;  /* 0x0001302601007387 */ /* 0x0001e20000100a00 */
[----:B------:R-:W-:-:S03]  /*4fd0*/  LEA.HI.X.SX32 R35, R30, R3, 0x1, P2 ;  /* 0x000000031e237211 */ /* 0x000fc600010f0eff */
[----:B------:R1:W-:Y:S04]  /*4fe0*/  STL.64 [R1+0x128], R36 ;  /* 0x0001282401007387 */ /* 0x0003e80000100a00 */
[----:B------:R2:W-:Y:S01]  /*4ff0*/  STL.64 [R1+0x120], R34 ;  /* 0x0001202201007387 */ /* 0x0005e20000100a00 */
[-C--:B0-----:R-:W-:Y:S02]  /*5000*/  LEA R38, P0, R12, R10.reuse, 0x1 ;  /* 0x0000000a0c267211 */ /* 0x081fe400078008ff */
[-C--:B-1----:R-:W-:Y:S02]  /*5010*/  LEA R36, P1, R16, R10.reuse, 0x1 ;  /* 0x0000000a10247211 */ /* 0x082fe400078208ff */
[----:B------:R-:W-:Y:S02]  /*5020*/  LEA.HI.X.SX32 R39, R12, R3, 0x1, P0 ;  /* 0x000000030c277211 */ /* 0x000fe400000f0eff */
[----:B--2---:R-:W-:-:S02]  /*5030*/  LEA R34, P2, R24, R10, 0x1 ;  /* 0x0000000a18227211 */ /* 0x004fc400078408ff */
[-C--:B------:R-:W-:Y:S01]  /*5040*/  LEA.HI.X.SX32 R37, R16, R3.reuse, 0x1, P1 ;  /* 0x0000000310257211 */ /* 0x080fe200008f0eff */
[----:B------:R0:W-:Y:S01]  /*5050*/  STL.64 [R1+0x118], R38 ;  /* 0x0001182601007387 */ /* 0x0001e20000100a00 */
[----:B------:R-:W-:Y:S02]  /*5060*/  LEA.HI.X.SX32 R35, R24, R3, 0x1, P2 ;  /* 0x0000000318237211 */ /* 0x000fe400010f0eff */
        /* <DEDUP_REMOVED lines=8> */
[----:B------:R-:W-:Y:S01]  /*50f0*/  STL.64 [R1+0x100], R38 ;  /* 0x0001002601007387 */ /* 0x000fe20000100a00 */
[-C--:B------:R-:W-:Y:S02]  /*5100*/  LEA.HI.X.SX32 R37, R20, R3.reuse, 0x1, P1 ;  /* 0x0000000314257211 */ /* 0x080fe400008f0eff */
[----:B------:R-:W-:Y:S02]  /*5110*/  LEA.HI.X.SX32 R35, R22, R3, 0x1, P2 ;  /* 0x0000000316237211 */ /* 0x000fe400010f0eff */
[----:B------:R-:W-:-:S02]  /*5120*/  LEA R4, R9, R16, 0x1 ;  /* 0x0000001009047211 */ /* 0x000fc400078e08ff */
[-C--:B------:R-:W-:Y:S01]  /*5130*/  LEA R24, P1, R15, R10.reuse, 0x1 ;  /* 0x0000000a0f187211 */ /* 0x080fe200078208ff */
[----:B------:R0:W-:Y:S01]  /*5140*/  STL.64 [R1+0xf0], R34 ;  /* 0x0000f02201007387 */ /* 0x0001e20000100a00 */
[-C--:B------:R-:W-:Y:S01]  /*5150*/  LEA R20, P2, R19, R10.reuse, 0x1 ;  /* 0x0000000a13147211 */ /* 0x080fe200078408ff */
[----:B------:R-:W-:Y:S01]  /*5160*/  IMAD R13, R9, 0x2, R4 ;  /* 0x00000002090d7824 */ /* 0x000fe200078e0204 */
[-C--:B------:R-:W-:Y:S01]  /*5170*/  LEA.HI.X.SX32 R25, R15, R3.reuse, 0x1, P1 ;  /* 0x000000030f197211 */ /* 0x080fe200008f0eff */
[----:B------:R-:W-:Y:S01]  /*5180*/  STL.64 [R1+0xf8], R36 ;  /* 0x0000f82401007387 */ /* 0x000fe20000100a00 */
[----:B------:R-:W-:Y:S02]  /*5190*/  LEA.HI.X.SX32 R21, R19, R3, 0x1, P2 ;  /* 0x0000000313157211 */ /* 0x000fe400010f0eff */
[----:B------:R-:W-:Y:S02]  /*51a0*/  LEA R15, R9, R13, 0x1 ;  /* 0x0000000d090f7211 */ /* 0x000fe400078e08ff */
[----:B------:R-:W-:-:S02]  /*51b0*/  LEA R22, P1, R14, R10, 0x1 ;  /* 0x0000000a0e167211 */ /* 0x000fc400078208ff */
[----:B------:R-:W-:Y:S02]  /*51c0*/  LEA.HI R19, R33, 0x18, RZ, 0x1e ;  /* 0x0000001821137811 */ /* 0x000fe400078ff0ff */
[C---:B0-----:R-:W-:Y:S02]  /*51d0*/  LEA R34, P0, R5.reuse, R10, 0x1 ;  /* 0x0000000a05227211 */ /* 0x041fe400078008ff */
[-C--:B------:R-:W-:Y:S02]  /*51e0*/  LEA.HI.X.SX32 R23, R14, R3.reuse, 0x1, P1 ;  /* 0x000000030e177211 */ /* 0x080fe400008f0eff */
[----:B------:R-:W-:Y:S01]  /*51f0*/  LEA.HI.X.SX32 R35, R5, R3, 0x1, P0 ;  /* 0x0000000305237211 */ /* 0x000fe200000f0eff */
[----:B------:R-:W-:-:S04]  /*5200*/  IMAD R5, R9, 0x2, R15 ;  /* 0x0000000209057824 */ /* 0x000fc800078e020f */
[----:B------:R-:W-:Y:S04]  /*5210*/  STL.64 [R1+0xe8], R34 ;  /* 0x0000e82201007387 */ /* 0x000fe80000100a00 */
[----:B------:R0:W-:Y:S04]  /*5220*/  STL.64 [R1+0xe0], R24 ;  /* 0x0000e01801007387 */ /* 0x0001e80000100a00 */
[----:B------:R1:W-:Y:S01]  /*5230*/  STL.64 [R1+0xd8], R20 ;  /* 0x0000d81401007387 */ /* 0x0003e20000100a00 */
[-C--:B0-----:R-:W-:Y:S02]  /*5240*/  LEA R24, P0, R8, R10.reuse, 0x1 ;  /* 0x0000000a08187211 */ /* 0x081fe400078008ff */
[----:B-1----:R-:W-:-:S02]  /*5250*/  LEA R20, P2, R17, R10, 0x1 ;  /* 0x0000000a11147211 */ /* 0x002fc400078408ff */
[-C--:B------:R-:W-:Y:S02]  /*5260*/  LEA.HI.X.SX32 R25, R8, R3.reuse, 0x1, P0 ;  /* 0x0000000308197211 */ /* 0x080fe400000f0eff */
[----:B------:R-:W-:Y:S02]  /*5270*/  LEA.HI.X.SX32 R21, R17, R3, 0x1, P2 ;  /* 0x0000000311157211 */ /* 0x000fe400010f0eff */
[C---:B------:R-:W-:Y:S01]  /*5280*/  LEA R8, R9.reuse, R5, 0x1 ;  /* 0x0000000509087211 */ /* 0x040fe200078e08ff */
[----:B------:R0:W-:Y:S04]  /*5290*/  STL.64 [R1+0xd0], R24 ;  /* 0x0000d01801007387 */ /* 0x0001e80000100a00 */
[----:B------:R1:W-:Y:S01]  /*52a0*/  STL.64 [R1+0xc8], R22 ;  /* 0x0000c81601007387 */ /* 0x0003e20000100a00 */
[----:B------:R-:W-:-:S03]  /*52b0*/  IMAD R14, R9, 0x2, R8 ;  /* 0x00000002090e7824 */ /* 0x000fc600078e0208 */
[----:B------:R2:W-:Y:S01]  /*52c0*/  STL.64 [R1+0xc0], R20 ;  /* 0x0000c01401007387 */ /* 0x0005e20000100a00 */
[CC--:B0-----:R-:W-:Y:S02]  /*52d0*/  LEA R24, P0, R11.reuse, R10.reuse, 0x1 ;  /* 0x0000000a0b187211 */ /* 0x0c1fe400078008ff */
[-C--:B-1----:R-:W-:Y:S02]  /*52e0*/  LEA R22, P1, R12, R10.reuse, 0x1 ;  /* 0x0000000a0c167211 */ /* 0x082fe400078208ff */
[-C--:B------:R-:W-:Y:S02]  /*52f0*/  LEA.HI.X.SX32 R25, R11, R3.reuse, 0x1, P0 ;  /* 0x000000030b197211 */ /* 0x080fe400000f0eff */
[----:B--2---:R-:W-:Y:S02]  /*5300*/  LEA R20, P2, R16, R10, 0x1 ;  /* 0x0000000a10147211 */ /* 0x004fe400078408ff */
[-C--:B------:R-:W-:Y:S01]  /*5310*/  LEA.HI.X.SX32 R23, R12, R3.reuse, 0x1, P1 ;  /* 0x000000030c177211 */ /* 0x080fe200008f0eff */
[----:B------:R0:W-:Y:S01]  /*5320*/  STL.64 [R1+0xb8], R24 ;  /* 0x0000b81801007387 */ /* 0x0001e20000100a00 */
[----:B------:R-:W-:-:S02]  /*5330*/  LEA.HI.X.SX32 R21, R16, R3, 0x1, P2 ;  /* 0x0000000310157211 */ /* 0x000fc400010f0eff */
[C---:B------:R-:W-:Y:S01]  /*5340*/  LEA R11, R9.reuse, R14, 0x1 ;  /* 0x0000000e090b7211 */ /* 0x040fe200078e08ff */
[----:B------:R1:W-:Y:S04]  /*5350*/  STL.64 [R1+0xb0], R22 ;  /* 0x0000b01601007387 */ /* 0x0003e80000100a00 */
[----:B------:R2:W-:Y:S01]  /*5360*/  STL.64 [R1+0xa8], R20 ;  /* 0x0000a81401007387 */ /* 0x0005e20000100a00 */
[----:B------:R-:W-:Y:S01]  /*5370*/  IMAD R12, R9, 0x2, R11 ;  /* 0x00000002090c7824 */ /* 0x000fe200078e020b */
[CC--:B0-----:R-:W-:Y:S02]  /*5380*/  LEA R24, P0, R4.reuse, R10.reuse, 0x1 ;  /* 0x0000000a04187211 */ /* 0x0c1fe400078008ff */
[----:B-1----:R-:W-:Y:S02]  /*5390*/  LEA R22, P1, R13, R10, 0x1 ;  /* 0x0000000a0d167211 */ /* 0x002fe400078208ff */
[----:B------:R-:W-:-:S02]  /*53a0*/  LEA.HI.X.SX32 R25, R4, R3, 0x1, P0 ;  /* 0x0000000304197211 */ /* 0x000fc400000f0eff */
[----:B--2---:R-:W-:Y:S02]  /*53b0*/  LEA R20, P2, R15, R10, 0x1 ;  /* 0x0000000a0f147211 */ /* 0x004fe400078408ff */
[-C--:B------:R-:W-:Y:S01]  /*53c0*/  LEA.HI.X.SX32 R23, R13, R3.reuse, 0x1, P1 ;  /* 0x000000030d177211 */ /* 0x080fe200008f0eff */
[----:B------:R0:W-:Y:S01]  /*53d0*/  STL.64 [R1+0xa0], R24 ;  /* 0x0000a01801007387 */ /* 0x0001e20000100a00 */
[----:B------:R-:W-:Y:S02]  /*53e0*/  LEA.HI.X.SX32 R21, R15, R3, 0x1, P2 ;  /* 0x000000030f157211 */ /* 0x000fe400010f0eff */
[----:B------:R-:W-:Y:S01]  /*53f0*/  LEA R13, R9, R12, 0x1 ;  /* 0x0000000c090d7211 */ /* 0x000fe200078e08ff */
[----:B------:R1:W-:Y:S01]  /*5400*/  STL.64 [R1+0x98], R22 ;  /* 0x0000981601007387 */ /* 0x0003e20000100a00 */
[----:B------:R-:W-:-:S03]  /*5410*/  LEA R16, P2, R14, R10, 0x1 ;  /* 0x0000000a0e107211 */ /* 0x000fc600078408ff */
[----:B------:R2:W-:Y:S01]  /*5420*/  STL.64 [R1+0x90], R20 ;  /* 0x0000901401007387 */ /* 0x0005e20000100a00 */
[----:B------:R-:W-:Y:S01]  /*5430*/  IMAD R4, R9, 0x2, R13 ;  /* 0x0000000209047824 */ /* 0x000fe200078e020d */
[----:B------:R-:W-:Y:S02]  /*5440*/  LEA.HI.X.SX32 R17, R14, R3, 0x1, P2 ;  /* 0x000000030e117211 */ /* 0x000fe400010f0eff */
[C---:B0-----:R-:W-:Y:S02]  /*5450*/  LEA.HI R25, R33.reuse, 0x8, RZ, 0x1e ;  /* 0x0000000821197811 */ /* 0x041fe400078ff0ff */
[----:B------:R-:W-:Y:S02]  /*5460*/  LEA.HI R24, R33, 0x10, RZ, 0x1e ;  /* 0x0000001021187811 */ /* 0x000fe400078ff0ff */
[-C--:B-1----:R-:W-:Y:S02]  /*5470*/  LEA R22, P0, R5, R10.reuse, 0x1 ;  /* 0x0000000a05167211 */ /* 0x082fe400078008ff */
[----:B--2---:R-:W-:-:S02]  /*5480*/  LEA R20, P1, R8, R10, 0x1 ;  /* 0x0000000a08147211 */ /* 0x004fc400078208ff */
[-C--:B------:R-:W-:Y:S02]  /*5490*/  LEA.HI.X.SX32 R23, R5, R3.reuse, 0x1, P0 ;  /* 0x0000000305177211 */ /* 0x080fe400000f0eff */
[----:B------:R-:W-:Y:S02]  /*54a0*/  LEA.HI.X.SX32 R21, R8, R3, 0x1, P1 ;  /* 0x0000000308157211 */ /* 0x000fe400008f0eff */
[C---:B------:R-:W-:Y:S01]  /*54b0*/  LEA R5, R9.reuse, R4, 0x1 ;  /* 0x0000000409057211 */ /* 0x040fe200078e08ff */
[----:B------:R0:W-:Y:S04]  /*54c0*/  STL.64 [R1+0x88], R22 ;  /* 0x0000881601007387 */ /* 0x0001e80000100a00 */
[----:B------:R1:W-:Y:S01]  /*54d0*/  STL.64 [R1+0x80], R20 ;  /* 0x0000801401007387 */ /* 0x0003e20000100a00 */
[----:B------:R-:W-:-:S03]  /*54e0*/  IMAD R8, R9, 0x2, R5 ;  /* 0x0000000209087824 */ /* 0x000fc600078e0205 */
[----:B------:R2:W-:Y:S02]  /*54f0*/  STL.64 [R1+0x78], R16 ;  /* 0x0000781001007387 */ /* 0x0005e40000100a00 */
[----:B------:R-:W-:Y:S02]  /*5500*/  LEA R9, R9, R8, 0x1 ;  /* 0x0000000809097211 */ /* 0x000fe400078e08ff */
[-C--:B0-----:R-:W-:Y:S02]  /*5510*/  LEA R22, P0, R11, R10.reuse, 0x1 ;  /* 0x0000000a0b167211 */ /* 0x081fe400078008ff */
[-C--:B------:R-:W-:Y:S02]  /*5520*/  LEA R14, P3, R9, R10.reuse, 0x1 ;  /* 0x0000000a090e7211 */ /* 0x080fe400078608ff */
[----:B-1----:R-:W-:Y:S02]  /*5530*/  LEA R20, P1, R12, R10, 0x1 ;  /* 0x0000000a0c147211 */ /* 0x002fe400078208ff */
[----:B------:R-:W-:-:S02]  /*5540*/  LEA.HI.X.SX32 R23, R11, R3, 0x1, P0 ;  /* 0x000000030b177211 */ /* 0x000fc400000f0eff */
[CC--:B--2---:R-:W-:Y:S02]  /*5550*/  LEA R16, P2, R13.reuse, R10.reuse, 0x1 ;  /* 0x0000000a0d107211 */ /* 0x0c4fe400078408ff */
[-C--:B------:R-:W-:Y:S01]  /*5560*/  LEA.HI.X.SX32 R21, R12, R3.reuse, 0x1, P1 ;  /* 0x000000030c157211 */ /* 0x080fe200008f0eff */
[----:B------:R0:W-:Y:S01]  /*5570*/  STL.64 [R1+0x70], R22 ;  /* 0x0000701601007387 */ /* 0x0001e20000100a00 */
[-C--:B------:R-:W-:Y:S02]  /*5580*/  LEA.HI.X.SX32 R17, R13, R3.reuse, 0x1, P2 ;  /* 0x000000030d117211 */ /* 0x080fe400010f0eff */
[----:B------:R-:W-:Y:S01]  /*5590*/  LEA.HI.X.SX32 R15, R9, R3, 0x1, P3 ;  /* 0x00000003090f7211 */ /* 0x000fe200018f0eff */
[----:B------:R1:W-:Y:S01]  /*55a0*/  STL.64 [R1+0x68], R20 ;  /* 0x0000681401007387 */ /* 0x0003e20000100a00 */
[----:B------:R-:W-:Y:S01]  /*55b0*/  MOV R9, 0xff800000 ;  /* 0xff80000000097802 */ /* 0x000fe20000000f00 */
[----:B------:R-:W-:Y:S02]  /*55c0*/  CS2R R12, SRZ ;  /* 0x00000000000c7805 */ /* 0x000fe4000001ff00 */
[----:B------:R2:W-:Y:S01]  /*55d0*/  STL.64 [R1+0x60], R16 ;  /* 0x0000601001007387 */ /* 0x0005e20000100a00 */
[----:B0-----:R-:W-:-:S02]  /*55e0*/  LEA R22, P0, R4, R10, 0x1 ;  /* 0x0000000a04167211 */ /* 0x001fc400078008ff */
[CC--:B-1----:R-:W-:Y:S02]  /*55f0*/  LEA R20, P1, R5.reuse, R10.reuse, 0x1 ;  /* 0x0000000a05147211 */ /* 0x0c2fe400078208ff */
[-C--:B------:R-:W-:Y:S02]  /*5600*/  LEA.HI.X.SX32 R23, R4, R3.reuse, 0x1, P0 ;  /* 0x0000000304177211 */ /* 0x080fe400000f0eff */
[C---:B--2---:R-:W-:Y:S01]  /*5610*/  LEA R16, P2, R8.reuse, R10, 0x1 ;  /* 0x0000000a08107211 */ /* 0x044fe200078408ff */
[----:B------:R-:W-:Y:S01]  /*5620*/  IMAD.MOV.U32 R10, RZ, RZ, -0x800000 ;  /* 0xff800000ff0a7424 */ /* 0x000fe200078e00ff */
[-C--:B------:R-:W-:Y:S01]  /*5630*/  LEA.HI.X.SX32 R21, R5, R3.reuse, 0x1, P1 ;  /* 0x0000000305157211 */ /* 0x080fe200008f0eff */
[----:B------:R0:W-:Y:S01]  /*5640*/  STL.64 [R1+0x58], R22 ;  /* 0x0000581601007387 */ /* 0x0001e20000100a00 */
[----:B------:R-:W-:Y:S01]  /*5650*/  LEA.HI.X.SX32 R17, R8, R3, 0x1, P2 ;  /* 0x0000000308117211 */ /* 0x000fe200010f0eff */
[----:B------:R-:W-:Y:S01]  /*5660*/  IMAD.MOV.U32 R8, RZ, RZ, -0x800000 ;  /* 0xff800000ff087424 */ /* 0x000fe200078e00ff */
[----:B------:R-:W-:Y:S01]  /*5670*/  LEA.HI R3, R33, R18, RZ, 0x1e ;  /* 0x0000001221037211 */ /* 0x000fe200078ff0ff */
[----:B------:R1:W-:Y:S01]  /*5680*/  STL.64 [R1+0x50], R20 ;  /* 0x0000501401007387 */ /* 0x0003e20000100a00 */
[----:B------:R-:W-:-:S02]  /*5690*/  MOV R3, 0x3f800000 ;  /* 0x3f80000000037802 */ /* 0x000fc40000000f00 */
[----:B------:R-:W-:Y:S01]  /*56a0*/  SHF.R.U32.HI R5, RZ, 0x3, R29 ;  /* 0x00000003ff057819 */ /* 0x000fe2000001161d */
[----:B------:R2:W-:Y:S01]  /*56b0*/  STL.64 [R1+0x48], R16 ;  /* 0x0000481001007387 */ /* 0x0005e20000100a00 */
[----:B------:R-:W-:Y:S02]  /*56c0*/  MOV R4, RZ ;  /* 0x000000ff00047202 */ /* 0x000fe40000000f00 */
[----:B------:R-:W-:Y:S01]  /*56d0*/  LOP3.LUT R5, R5, 0xc, RZ, 0xc0, !PT ;  /* 0x0000000c05057812 */ /* 0x000fe200078ec0ff */
[----:B------:R-:W-:Y:S01]  /*56e0*/  STL.64 [R1+0x40], R14 ;  /* 0x0000400e01007387 */ /* 0x000fe20000100a00 */
[C---:B0-----:R-:W-:Y:S02]  /*56f0*/  LEA.HI R23, R33.reuse, 0x38, RZ, 0x1e ;  /* 0x0000003821177811 */ /* 0x041fe400078ff0ff */
[C---:B------:R-:W-:Y:S01]  /*5700*/  LEA.HI R22, R33.reuse, 0x30, RZ, 0x1e ;  /* 0x0000003021167811 */ /* 0x040fe200078ff0ff */
[----:B------:R-:W-:Y:S01]  /*5710*/  STL [R1+0x3c], R3 ;  /* 0x00003c0301007387 */ /* 0x000fe20000100800 */
[C---:B-1----:R-:W-:Y:S01]  /*5720*/  LEA.HI R21, R33.reuse, 0x28, RZ, 0x1e ;  /* 0x0000002821157811 */ /* 0x042fe200078ff0ff */
[C---:B------:R-:W-:Y:S01]  /*5730*/  IMAD.IADD R29, R18.reuse, 0x1, R23 ;  /* 0x00000001121d7824 */ /* 0x040fe200078e0217 */
[----:B------:R-:W-:Y:S01]  /*5740*/  LEA.HI R20, R33, 0x20, RZ, 0x1e ;  /* 0x0000002021147811 */ /* 0x000fe200078ff0ff */
[----:B--2---:R-:W-:Y:S01]  /*5750*/  IMAD.SHL.U32 R17, R31, 0x2, RZ ;  /* 0x000000021f117824 */ /* 0x004fe200078e00ff */
[----:B------:R-:W-:Y:S01]  /*5760*/  STL [R1+0x4], R8 ;  /* 0x0000040801007387 */ /* 0x000fe20000100800 */
[C---:B------:R-:W-:Y:S01]  /*5770*/  IADD3 R26, R18.reuse, R22, RZ ;  /* 0x00000016121a7210 */ /* 0x040fe20007ffe0ff */
[C---:B------:R-:W-:Y:S01]  /*5780*/  IMAD.IADD R28, R18.reuse, 0x1, R21 ;  /* 0x00000001121c7824 */ /* 0x040fe200078e0215 */
[C---:B------:R-:W-:Y:S01]  /*5790*/  IADD3 R29, R18.reuse, R20, RZ ;  /* 0x00000014121d7210 */ /* 0x040fe20007ffe0ff */
[----:B------:R-:W-:Y:S01]  /*57a0*/  STL [R1], R9 ;  /* 0x0000000901007387 */ /* 0x000fe20000100800 */
[C---:B------:R-:W-:Y:S01]  /*57b0*/  IMAD.IADD R26, R18.reuse, 0x1, R19 ;  /* 0x00000001121a7824 */ /* 0x040fe200078e0213 */
[C---:B------:R-:W-:Y:S01]  /*57c0*/  IADD3 R28, R18.reuse, R24, RZ ;  /* 0x00000018121c7210 */ /* 0x040fe20007ffe0ff */
[----:B------:R-:W-:Y:S01]  /*57d0*/  IMAD.IADD R18, R18, 0x1, R25 ;  /* 0x0000000112127824 */ /* 0x000fe200078e0219 */
[----:B------:R-:W-:Y:S01]  /*57e0*/  STL [R1+0x8], R8 ;  /* 0x0000080801007387 */ /* 0x000fe20000100800 */
[----:B------:R-:W-:Y:S01]  /*57f0*/  IMAD.SHL.U32 R18, R24, 0x10, RZ ;  /* 0x0000001018127824 */ /* 0x000fe200078e00ff */
[----:B------:R-:W-:Y:S01]  /*5800*/  LEA.HI R26, R27, R17, RZ, 0x1e ;  /* 0x000000111b1a7211 */ /* 0x000fe200078ff0ff */
[----:B------:R-:W-:Y:S01]  /*5810*/  IMAD.SHL.U32 R22, R22, 0x10, RZ ;  /* 0x0000001016167824 */ /* 0x000fe200078e00ff */
[----:B------:R-:W-:Y:S01]  /*5820*/  STL [R1+0xc], R10 ;  /* 0x00000c0a01007387 */ /* 0x000fe20000100800 */
[----:B------:R-:W-:Y:S01]  /*5830*/  SHF.L.U32 R19, R19, 0x4, RZ ;  /* 0x0000000413137819 */ /* 0x000fe200000006ff */
[----:B------:R-:W-:Y:S01]  /*5840*/  IMAD.SHL.U32 R20, R20, 0x10, RZ ;  /* 0x0000001014147824 */ /* 0x000fe200078e00ff */
[----:B------:R-:W-:Y:S01]  /*5850*/  MOV R16, c[0x0][0x1a4] ;  /* 0x0000690000107a02 */ /* 0x000fe20000000f00 */
[----:B------:R-:W-:Y:S01]  /*5860*/  STL [R1+0x10], R9 ;  /* 0x0000100901007387 */ /* 0x000fe20000100800 */
[----:B------:R-:W-:Y:S01]  /*5870*/  SHF.L.U32 R17, R25, 0x4, RZ ;  /* 0x0000000419117819 */ /* 0x000fe200000006ff */
[----:B------:R-:W-:Y:S01]  /*5880*/  IMAD.IADD R180, R5, 0x1, R18 ;  /* 0x0000000105b47824 */ /* 0x000fe200078e0212 */
[----:B------:R-:W-:Y:S01]  /*5890*/  SHF.L.U32 R21, R21, 0x4, RZ ;  /* 0x0000000415157819 */ /* 0x000fe200000006ff */
[----:B------:R0:W-:Y:S01]  /*58a0*/  STL [R1+0x14], R8 ;  /* 0x0000140801007387 */ /* 0x0001e20000100800 */
[----:B------:R-:W-:Y:S01]  /*58b0*/  SHF.L.U32 R23, R23, 0x4, RZ ;  /* 0x0000000417177819 */ /* 0x000fe200000006ff */
[----:B------:R-:W-:Y:S01]  /*58c0*/  IMAD.SHL.U32 R24, R16, 0x2, RZ ;  /* 0x0000000210187824 */ /* 0x000fe200078e00ff */
[C---:B------:R-:W-:Y:S01]  /*58d0*/  IADD3 R18, R5.reuse, R19, RZ ;  /* 0x0000001305127210 */ /* 0x040fe20007ffe0ff */
[----:B------:R1:W-:Y:S01]  /*58e0*/  STL [R1+0x18], R10 ;  /* 0x0000180a01007387 */ /* 0x0003e20000100800 */
[C---:B------:R-:W-:Y:S01]  /*58f0*/  IADD3 R17, R5.reuse, R17, RZ ;  /* 0x0000001105117210 */ /* 0x040fe20007ffe0ff */
[C---:B------:R-:W-:Y:S01]  /*5900*/  IMAD.IADD R18, R5.reuse, 0x1, R22 ;  /* 0x0000000105127824 */ /* 0x040fe200078e0216 */
[----:B------:R-:W-:Y:S01]  /*5910*/  LOP3.LUT R18, R228, 0x40, RZ, 0x3c, !PT ;  /* 0x00000040e4127812 */ /* 0x000fe200078e3cff */
[----:B------:R2:W-:Y:S01]  /*5920*/  STL [R1+0x1c], R9 ;  /* 0x00001c0901007387 */ /* 0x0005e20000100800 */
[C---:B------:R-:W-:Y:S01]  /*5930*/  IMAD.IADD R17, R5.reuse, 0x1, R20 ;  /* 0x0000000105117824 */ /* 0x040fe200078e0214 */
[----:B0-----:R-:W-:Y:S01]  /*5940*/  MOV R8, 0x3f800000 ;  /* 0x3f80000000087802 */ /* 0x001fe20000000f00 */
[C---:B------:R-:W-:Y:S01]  /*5950*/  IMAD R25, R16.reuse, 0x3, RZ ;  /* 0x0000000310197824 */ /* 0x040fe200078e02ff */
[C---:B------:R-:W-:Y:S01]  /*5960*/  IADD3 R19, R5.reuse, R21, RZ ;  /* 0x0000001505137210 */ /* 0x040fe20007ffe0ff */
[C---:B------:R-:W-:Y:S01]  /*5970*/  IMAD.WIDE R20, R16.reuse, 0x2, R6 ;  /* 0x0000000210147825 */ /* 0x040fe200078e0206 */
[----:B------:R-:W-:Y:S01]  /*5980*/  IADD3 R17, R5, R23, RZ ;  /* 0x0000001705117210 */ /* 0x000fe20007ffe0ff */
[----:B------:R-:W-:Y:S01]  /*5990*/  STL [R1+0x38], R8 ;  /* 0x0000380801007387 */ /* 0x000fe20000100800 */
[----:B------:R-:W-:Y:S01]  /*59a0*/  LOP3.LUT R18, R237, 0x40, RZ, 0x3c, !PT ;  /* 0x00000040ed127812 */ /* 0x000fe200078e3cff */
[----:B-1----:R-:W-:Y:S01]  /*59b0*/  IMAD.MOV.U32 R10, RZ, RZ, 0x3f800000 ;  /* 0x3f800000ff0a7424 */ /* 0x002fe200078e00ff */
[----:B--2---:R-:W-:Y:S01]  /*59c0*/  MOV R9, 0x3f800000 ;  /* 0x3f80000000097802 */ /* 0x004fe20000000f00 */
[--C-:B------:R-:W-:Y:S01]  /*59d0*/  IMAD.WIDE R22, R16, 0x2, R220.reuse ;  /* 0x0000000210167825 */ /* 0x100fe200078e02dc */
[----:B------:R-:W-:Y:S01]  /*59e0*/  LOP3.LUT R17, R227, 0x40, RZ, 0x3c, !PT ;  /* 0x00000040e3117812 */ /* 0x000fe200078e3cff */
[----:B------:R-:W-:Y:S01]  /*59f0*/  CS2R R14, SRZ ;  /* 0x00000000000e7805 */ /* 0x000fe2000001ff00 */
[----:B------:R-:W-:Y:S01]  /*5a00*/  STL [R1+0x34], R10 ;  /* 0x0000340a01007387 */ /* 0x000fe20000100800 */
[----:B------:R-:W-:Y:S01]  /*5a10*/  IMAD.WIDE R18, R24, 0x2, R220 ;  /* 0x0000000218127825 */ /* 0x000fe200078e02dc */
[----:B------:R-:W-:-:S02]  /*5a20*/  LOP3.LUT R17, R237, 0x60, RZ, 0x3c, !PT ;  /* 0x00000060ed117812 */ /* 0x000fc400078e3cff */
[----:B------:R-:W-:Y:S01]  /*5a30*/  STL [R1+0x30], R9 ;  /* 0x0000300901007387 */ /* 0x000fe20000100800 */
[C---:B------:R-:W-:Y:S01]  /*5a40*/  SHF.L.U32 R26, R16.reuse, 0x2, RZ ;  /* 0x00000002101a7819 */ /* 0x040fe200000006ff */
[C---:B------:R-:W-:Y:S01]  /*5a50*/  IMAD R27, R16.reuse, 0x5, RZ ;  /* 0x00000005101b7824 */ /* 0x040fe200078e02ff */
[C---:B------:R-:W-:Y:S01]  /*5a60*/  SHF.L.U32 R38, R16.reuse, 0x4, RZ ;  /* 0x0000000410267819 */ /* 0x040fe200000006ff */
[----:B------:R-:W-:Y:S01]  /*5a70*/  STL [R1+0x2c], R8 ;  /* 0x00002c0801007387 */ /* 0x000fe20000100800 */
[C---:B------:R-:W-:Y:S02]  /*5a80*/  IMAD R28, R16.reuse, 0x6, RZ ;  /* 0x00000006101c7824 */ /* 0x040fe400078e02ff */
[C---:B------:R-:W-:Y:S01]  /*5a90*/  IMAD R29, R16.reuse, 0x7, RZ ;  /* 0x00000007101d7824 */ /* 0x040fe200078e02ff */
[----:B------:R0:W-:Y:S01]  /*5aa0*/  STL [R1+0x28], R10 ;  /* 0x0000280a01007387 */ /* 0x0001e20000100800 */
[C---:B------:R-:W-:Y:S02]  /*5ab0*/  IMAD.SHL.U32 R30, R16.reuse, 0x8, RZ ;  /* 0x00000008101e7824 */ /* 0x040fe400078e00ff */
[C---:B------:R-:W-:Y:S01]  /*5ac0*/  IMAD R31, R16.reuse, 0x9, RZ ;  /* 0x00000009101f7824 */ /* 0x040fe200078e02ff */
[----:B------:R-:W-:Y:S01]  /*5ad0*/  STL [R1+0x24], R9 ;  /* 0x0000240901007387 */ /* 0x000fe20000100800 */
[----:B------:R-:W-:-:S02]  /*5ae0*/  IMAD R32, R16, 0xa, RZ ;  /* 0x0000000a10207824 */ /* 0x000fc400078e02ff */
[C---:B------:R-:W-:Y:S01]  /*5af0*/  IMAD R33, R16.reuse, 0xb, RZ ;  /* 0x0000000b10217824 */ /* 0x040fe200078e02ff */
[----:B------:R1:W-:Y:S01]  /*5b00*/  STL [R1+0x20], R8 ;  /* 0x0000200801007387 */ /* 0x0003e20000100800 */
[C---:B------:R-:W-:Y:S01]  /*5b10*/  IMAD R34, R16.reuse, 0xc, RZ ;  /* 0x0000000c10227824 */ /* 0x040fe200078e02ff */
[----:B0-----:R-:W-:Y:S01]  /*5b20*/  CS2R R10, SRZ ;  /* 0x00000000000a7805 */ /* 0x001fe2000001ff00 */
[C---:B------:R-:W-:Y:S01]  /*5b30*/  IMAD R35, R16.reuse, 0xd, RZ ;  /* 0x0000000d10237824 */ /* 0x040fe200078e02ff */
[----:B------:R-:W-:Y:S01]  /*5b40*/  STL.64 [R1+0x8b0], R22 ;  /* 0x0008b01601007387 */ /* 0x000fe20000100a00 */
[C---:B------:R-:W-:Y:S02]  /*5b50*/  IMAD R36, R16.reuse, 0xe, RZ ;  /* 0x0000000e10247824 */ /* 0x040fe400078e02ff */
[C---:B------:R-:W-:Y:S01]  /*5b60*/  IMAD R37, R16.reuse, 0xf, RZ ;  /* 0x0000000f10257824 */ /* 0x040fe200078e02ff */
[----:B------:R0:W-:Y:S01]  /*5b70*/  STL.64 [R1+0x8a8], R20 ;  /* 0x0008a81401007387 */ /* 0x0001e20000100a00 */
[C---:B------:R-:W-:Y:S01]  /*5b80*/  IMAD R39, R16.reuse, 0x11, RZ ;  /* 0x0000001110277824 */ /* 0x040fe200078e02ff */
[----:B-1----:R-:W-:Y:S01]  /*5b90*/  CS2R R8, SRZ ;  /* 0x0000000000087805 */ /* 0x002fe2000001ff00 */
[C---:B------:R-:W-:Y:S01]  /*5ba0*/  IMAD R104, R16.reuse, 0x12, RZ ;  /* 0x0000001210687824 */ /* 0x040fe200078e02ff */
[----:B------:R1:W-:Y:S01]  /*5bb0*/  STL.64 [R1+0x898], R18 ;  /* 0x0008981201007387 */ /* 0x0003e20000100a00 */
[----:B------:R-:W-:-:S02]  /*5bc0*/  IMAD R105, R16, 0x13, RZ ;  /* 0x0000001310697824 */ /* 0x000fc400078e02ff */
[C---:B------:R-:W-:Y:S02]  /*5bd0*/  IMAD R106, R16.reuse, 0x14, RZ ;  /* 0x00000014106a7824 */ /* 0x040fe400078e02ff */
[C---:B------:R-:W-:Y:S02]  /*5be0*/  IMAD R107, R16.reuse, 0x15, RZ ;  /* 0x00000015106b7824 */ /* 0x040fe400078e02ff */
[C---:B------:R-:W-:Y:S02]  /*5bf0*/  IMAD R124, R16.reuse, 0x16, RZ ;  /* 0x00000016107c7824 */ /* 0x040fe400078e02ff */
[C---:B------:R-:W-:Y:S02]  /*5c00*/  IMAD R125, R16.reuse, 0x17, RZ ;  /* 0x00000017107d7824 */ /* 0x040fe400078e02ff */
[C---:B------:R-:W-:Y:S02]  /*5c10*/  IMAD R126, R16.reuse, 0x18, RZ ;  /* 0x00000018107e7824 */ /* 0x040fe400078e02ff */
[----:B------:R-:W-:-:S02]  /*5c20*/  IMAD R127, R16, 0x19, RZ ;  /* 0x00000019107f7824 */ /* 0x000fc400078e02ff */
[C---:B------:R-:W-:Y:S02]  /*5c30*/  IMAD R132, R16.reuse, 0x1a, RZ ;  /* 0x0000001a10847824 */ /* 0x040fe400078e02ff */
[C---:B------:R-:W-:Y:S02]  /*5c40*/  IMAD R133, R16.reuse, 0x1b, RZ ;  /* 0x0000001b10857824 */ /* 0x040fe400078e02ff */
[C---:B------:R-:W-:Y:S02]  /*5c50*/  IMAD R134, R16.reuse, 0x1c, RZ ;  /* 0x0000001c10867824 */ /* 0x040fe400078e02ff */
[C---:B------:R-:W-:Y:S02]  /*5c60*/  IMAD R135, R16.reuse, 0x1d, RZ ;  /* 0x0000001d10877824 */ /* 0x040fe400078e02ff */
[C---:B------:R-:W-:Y:S02]  /*5c70*/  IMAD R136, R16.reuse, 0x1e, RZ ;  /* 0x0000001e10887824 */ /* 0x040fe400078e02ff */
[----:B------:R-:W-:-:S02]  /*5c80*/  IMAD R137, R16, 0x1f, RZ ;  /* 0x0000001f10897824 */ /* 0x000fc400078e02ff */
[C---:B------:R-:W-:Y:S02]  /*5c90*/  IMAD.SHL.U32 R138, R16.reuse, 0x20, RZ ;  /* 0x00000020108a7824 */ /* 0x040fe400078e00ff */
        /* <DEDUP_REMOVED lines=30> */
[----:B------:R-:W-:Y:S02]  /*5e80*/  IMAD R173, R16, 0x3f, RZ ;  /* 0x0000003f10ad7824 */ /* 0x000fe400078e02ff */
[----:B------:R-:W-:-:S04]  /*5e90*/  IMAD.WIDE R16, R24, 0x2, R6 ;  /* 0x0000000218107825 */ /* 0x000fc800078e0206 */
[C---:B0-----:R-:W-:Y:S01]  /*5ea0*/  IMAD.WIDE R20, R25.reuse, 0x2, R220 ;  /* 0x0000000219147825 */ /* 0x041fe200078e02dc */
[----:B------:R0:W-:Y:S03]  /*5eb0*/  STL.64 [R1+0x890], R16 ;  /* 0x0008901001007387 */ /* 0x0001e60000100a00 */
[----:B-1----:R-:W-:Y:S01]  /*5ec0*/  IMAD.WIDE R18, R25, 0x2, R6 ;  /* 0x0000000219127825 */ /* 0x002fe200078e0206 */
[----:B------:R1:W-:Y:S03]  /*5ed0*/  STL.64 [R1+0x888], R20 ;  /* 0x0008881401007387 */ /* 0x0003e60000100a00 */
[----:B------:R-:W-:Y:S01]  /*5ee0*/  IMAD.IADD R5, R175, 0x1, R5 ;  /* 0x00000001af057824 */ /* 0x000fe200078e0205 */
[----:B------:R2:W-:Y:S01]  /*5ef0*/  STL.64 [R1+0x880], R18 ;  /* 0x0008801201007387 */ /* 0x0005e20000100a00 */
[----:B------:R-:W-:Y:S01]  /*5f00*/  LOP3.LUT R5, R237, 0x20, RZ, 0x3c, !PT ;  /* 0x00000020ed057812 */ /* 0x000fe200078e3cff */
[----:B------:R-:W-:Y:S01]  /*5f10*/  IMAD.MOV.U32 R3, RZ, RZ, RZ ;  /* 0x000000ffff037224 */ /* 0x000fe200078e00ff */
[----:B------:R-:W-:Y:S01]  /*5f20*/  LOP3.LUT R5, R226, 0x40, RZ, 0x3c, !PT ;  /* 0x00000040e2057812 */ /* 0x000fe200078e3cff */
[----:B0-----:R-:W-:Y:S01]  /*5f30*/  IMAD.WIDE R16, R26, 0x2, R220 ;  /* 0x000000021a107825 */ /* 0x001fe200078e02dc */
[----:B------:R-:W-:-:S03]  /*5f40*/  LOP3.LUT R5, R2, 0x60, RZ, 0x3c, !PT ;  /* 0x0000006002057812 */ /* 0x000fc600078e3cff */
[----:B-1----:R-:W-:Y:S01]  /*5f50*/  IMAD.WIDE R20, R26, 0x2, R6 ;  /* 0x000000021a147825 */ /* 0x002fe200078e0206 */
[----:B------:R0:W-:Y:S03]  /*5f60*/  STL.64 [R1+0x878], R16 ;  /* 0x0008781001007387 */ /* 0x0001e60000100a00 */
[C---:B--2---:R-:W-:Y:S01]  /*5f70*/  IMAD.WIDE R18, R27.reuse, 0x2, R220 ;  /* 0x000000021b127825 */ /* 0x044fe200078e02dc */
[----:B------:R1:W-:Y:S04]  /*5f80*/  STL.64 [R1+0x870], R20 ;  /* 0x0008701401007387 */ /* 0x0003e80000100a00 */
[----:B------:R2:W-:Y:S01]  /*5f90*/  STL.64 [R1+0x868], R18 ;  /* 0x0008681201007387 */ /* 0x0005e20000100a00 */
[----:B0-----:R-:W-:-:S04]  /*5fa0*/  IMAD.WIDE R16, R27, 0x2, R6 ;  /* 0x000000021b107825 */ /* 0x001fc800078e0206 */
[C---:B-1----:R-:W-:Y:S01]  /*5fb0*/  IMAD.WIDE R20, R28.reuse, 0x2, R220 ;  /* 0x000000021c147825 */ /* 0x042fe200078e02dc */
[----:B------:R0:W-:Y:S03]  /*5fc0*/  STL.64 [R1+0x860], R16 ;  /* 0x0008601001007387 */ /* 0x0001e60000100a00 */
[----:B--2---:R-:W-:Y:S01]  /*5fd0*/  IMAD.WIDE R18, R28, 0x2, R6 ;  /* 0x000000021c127825 */ /* 0x004fe200078e0206 */
[----:B------:R1:W-:Y:S04]  /*5fe0*/  STL.64 [R1+0x858], R20 ;  /* 0x0008581401007387 */ /* 0x0003e80000100a00 */
[----:B------:R2:W-:Y:S01]  /*5ff0*/  STL.64 [R1+0x850], R18 ;  /* 0x0008501201007387 */ /* 0x0005e20000100a00 */
[----:B0-----:R-:W-:-:S04]  /*6000*/  IMAD.WIDE R16, R29, 0x2, R220 ;  /* 0x000000021d107825 */ /* 0x001fc800078e02dc */
        /* <DEDUP_REMOVED lines=227> */
[----:B0-----:R-:W-:-:S02]  /*6e40*/  LOP3.LUT R17, R2, 0x20, RZ, 0x3c, !PT ;  /* 0x0000002002117812 */ /* 0x001fc400078e3cff */
[----:B------:R-:W-:Y:S02]  /*6e50*/  LOP3.LUT R16, R2, 0x40, RZ, 0x3c, !PT ;  /* 0x0000004002107812 */ /* 0x000fe400078e3cff */
.L_x_19:
[----:B------:R-:W2:Y:S04]  /*6e60*/  LDL.64 R24, [R1+0x8b0] ;  /* 0x0008b00001187983 */ /* 0x000ea80000100a00 */
[----:B------:R-:W3:Y:S04]  /*6e70*/  LDL.64 R22, [R1+0x8a8] ;  /* 0x0008a80001167983 */ /* 0x000ee80000100a00 */
[----:B-1----:R-:W4:Y:S04]  /*6e80*/  LDL.64 R20, [R1+0x898] ;  /* 0x0008980001147983 */ /* 0x002f280000100a00 */
[----:B------:R-:W4:Y:S04]  /*6e90*/  LDL.64 R126, [R1+0x890] ;  /* 0x00089000017e7983 */ /* 0x000f280000100a00 */
[----:B------:R-:W4:Y:S04]  /*6ea0*/  LDL.64 R124, [R1+0x888] ;  /* 0x00088800017c7983 */ /* 0x000f280000100a00 */
[----:B------:R-:W4:Y:S04]  /*6eb0*/  LDL.64 R38, [R1+0x880] ;  /* 0x0008800001267983 */ /* 0x000f280000100a00 */
[----:B------:R-:W4:Y:S04]  /*6ec0*/  LDL.64 R106, [R1+0x878] ;  /* 0x00087800016a7983 */ /* 0x000f280000100a00 */
[----:B------:R-:W4:Y:S04]  /*6ed0*/  LDL.64 R28, [R1+0x870] ;  /* 0x00087000011c7983 */ /* 0x000f280000100a00 */
[----:B------:R-:W4:Y:S04]  /*6ee0*/  LDL.64 R104, [R1+0x868] ;  /* 0x0008680001687983 */ /* 0x000f280000100a00 */
[----:B------:R-:W4:Y:S01]  /*6ef0*/  LDL.64 R26, [R1+0x860] ;  /* 0x00086000011a7983 */ /* 0x000f220000100a00 */
[----:B-----5:R-:W-:-:S03]  /*6f00*/  IMAD.WIDE R18, R4, 0x2, R220 ;  /* 0x0000000204127825 */ /* 0x020fc600078e02dc */
[----:B------:R0:W-:Y:S01]  /*6f10*/  STL [R1+0x904], R47 ;  /* 0x0009042f01007387 */ /* 0x0001e20000100800 */
[----:B------:R-:W-:-:S03]  /*6f20*/  IMAD.WIDE R16, R4, 0x2, R6 ;  /* 0x0000000204107825 */ /* 0x000fc600078e0206 */
[----:B------:R-:W-:Y:S04]  /*6f30*/  STL [R1+0x900], R46 ;  /* 0x0009002e01007387 */ /* 0x000fe80000100800 */
        /* <DEDUP_REMOVED lines=13> */
[----:B------:R1:W-:Y:S04]  /*7010*/  STL [R1+0x8c8], R8 ;  /* 0x0008c80801007387 */ /* 0x0003e80000100800 */
[----:B------:R0:W-:Y:S04]  /*7020*/  STL [R1+0x8c4], R3 ;  /* 0x0008c40301007387 */ /* 0x0001e80000100800 */
[----:B------:R0:W-:Y:S04]  /*7030*/  STL [R1+0x8c0], R0 ;  /* 0x0008c00001007387 */ /* 0x0001e80000100800 */
[----:B------:R-:W4:Y:S04]  /*7040*/  LDL.64 R36, [R1+0x858] ;  /* 0x0008580001247983 */ /* 0x000f280000100a00 */
[----:B------:R-:W4:Y:S04]  /*7050*/  LDL.64 R34, [R1+0x850] ;  /* 0x0008500001227983 */ /* 0x000f280000100a00 */
[----:B------:R-:W4:Y:S04]  /*7060*/  LDL.64 R30, [R1+0x840] ;  /* 0x00084000011e7983 */ /* 0x000f280000100a00 */
[----:B------:R-:W4:Y:S04]  /*7070*/  LDL.64 R32, [R1+0x848] ;  /* 0x0008480001207983 */ /* 0x000f280000100a00 */
[----:B0-----:R4:W4:Y:S04]  /*7080*/  LDG.E.U16 R47, [R18.64] ;  /* 0x00000006122f7981 */ /* 0x001928000c1e1500 */
[----:B-1----:R-:W4:Y:S04]  /*7090*/  LDL.64 R8, [R1+0x838] ;  /* 0x0008380001087983 */ /* 0x002f280000100a00 */
[----:B------:R0:W4:Y:S04]  /*70a0*/  LDG.E.U16 R46, [R16.64] ;  /* 0x00000006102e7981 */ /* 0x000128000c1e1500 */
[----:B------:R-:W4:Y:S04]  /*70b0*/  LDL.64 R132, [R1+0x828] ;  /* 0x0008280001847983 */ /* 0x000f280000100a00 */
        /* <DEDUP_REMOVED lines=8> */
[----:B------:R-:W4:Y:S01]  /*7140*/  LDL.64 R232, [R1+0x5f8] ;  /* 0x0005f80001e87983 */ /* 0x000f220000100a00 */
[----:B--2---:R-:W-:-:S04]  /*7150*/  IMAD.WIDE R24, R4, 0x2, R24 ;  /* 0x0000000204187825 */ /* 0x004fc800078e0218 */
[C---:B---3--:R-:W-:Y:S01]  /*7160*/  IMAD.WIDE R22, R4.reuse, 0x2, R22 ;  /* 0x0000000204167825 */ /* 0x048fe200078e0216 */
[----:B------:R1:W2:Y:S04]  /*7170*/  LDG.E.U16 R43, [R24.64] ;  /* 0x00000006182b7981 */ /* 0x0002a8000c1e1500 */
[----:B------:R3:W2:Y:S01]  /*7180*/  LDG.E.U16 R42, [R22.64] ;  /* 0x00000006162a7981 */ /* 0x0006a2000c1e1500 */
[----:B----4-:R-:W-:-:S03]  /*7190*/  IMAD.WIDE R18, R4, 0x2, R126 ;  /* 0x0000000204127825 */ /* 0x010fc600078e027e */
[----:B------:R-:W4:Y:S04]  /*71a0*/  LDL.64 R126, [R1+0x7e8] ;  /* 0x0007e800017e7983 */ /* 0x000f280000100a00 */
[----:B------:R0:W2:Y:S01]  /*71b0*/  LDG.E.U16 R40, [R18.64] ;  /* 0x0000000612287981 */ /* 0x0000a2000c1e1500 */
[----:B-1----:R-:W-:-:S03]  /*71c0*/  IMAD.WIDE R24, R4, 0x2, R38 ;  /* 0x0000000204187825 */ /* 0x002fc600078e0226 */
[----:B------:R-:W2:Y:S01]  /*71d0*/  LDL.64 R38, [R1+0x830] ;  /* 0x0008300001267983 */ /* 0x000ea20000100a00 */
[----:B---3--:R-:W-:-:S03]  /*71e0*/  IMAD.WIDE R22, R4, 0x2, R106 ;  /* 0x0000000204167825 */ /* 0x008fc600078e026a */
[----:B------:R-:W3:Y:S04]  /*71f0*/  LDL.64 R106, [R1+0x820] ;  /* 0x00082000016a7983 */ /* 0x000ee80000100a00 */
[----:B------:R1:W4:Y:S01]  /*7200*/  LDG.E.U16 R14, [R24.64] ;  /* 0x00000006180e7981 */ /* 0x000322000c1e1500 */
[----:B0-----:R-:W-:-:S03]  /*7210*/  IMAD.WIDE R18, R4, 0x2, R104 ;  /* 0x0000000204127825 */ /* 0x001fc600078e0268 */
[----:B------:R-:W4:Y:S01]  /*7220*/  LDL.64 R104, [R1+0x810] ;  /* 0x0008100001687983 */ /* 0x000f220000100a00 */
[----:B------:R-:W-:-:S03]  /*7230*/  IMAD.WIDE R20, R4, 0x2, R20 ;  /* 0x0000000204147825 */ /* 0x000fc600078e0214 */
[----:B------:R0:W4:Y:S01]  /*7240*/  LDG.E.U16 R13, [R22.64] ;  /* 0x00000006160d7981 */ /* 0x000122000c1e1500 */
[----:B------:R-:W-:-:S03]  /*7250*/  IMAD.WIDE R16, R4, 0x2, R124 ;  /* 0x0000000204107825 */ /* 0x000fc600078e027c */
[----:B------:R0:W4:Y:S04]  /*7260*/  LDG.E.U16 R41, [R20.64] ;  /* 0x0000000614297981 */ /* 0x000128000c1e1500 */
[----:B------:R1:W4:Y:S04]  /*7270*/  LDG.E.U16 R15, [R16.64] ;  /* 0x00000006100f7981 */ /* 0x000328000c1e1500 */
[----:B------:R1:W4:Y:S01]  /*7280*/  LDG.E.U16 R11, [R18.64] ;  /* 0x00000006120b7981 */ /* 0x000322000c1e1500 */
[----:B0-----:R-:W-:-:S03]  /*7290*/  IMAD.WIDE R20, R4, 0x2, R28 ;  /* 0x0000000204147825 */ /* 0x001fc600078e021c */
[----:B------:R-:W4:Y:S01]  /*72a0*/  LDL.64 R28, [R1+0x818] ;  /* 0x00081800011c7983 */ /* 0x000f220000100a00 */
[----:B-1----:R-:W-:-:S03]  /*72b0*/  IMAD.WIDE R16, R4, 0x2, R26 ;  /* 0x0000000204107825 */ /* 0x002fc600078e021a */
[----:B------:R-:W4:Y:S04]  /*72c0*/  LDL.64 R26, [R1+0x808] ;  /* 0x00080800011a7983 */ /* 0x000f280000100a00 */
[----:B------:R0:W4:Y:S04]  /*72d0*/  LDG.E.U16 R12, [R20.64] ;  /* 0x00000006140c7981 */ /* 0x000128000c1e1500 */
[----:B------:R1:W4:Y:S04]  /*72e0*/  LDG.E.U16 R10, [R16.64] ;  /* 0x00000006100a7981 */ /* 0x000328000c1e1500 */
[----:B------:R-:W4:Y:S01]  /*72f0*/  LDL.64 R124, [R1+0x7e0] ;  /* 0x0007e000017c7983 */ /* 0x000f220000100a00 */
[----:B------:R-:W-:-:S03]  /*7300*/  IMAD.WIDE R24, R4, 0x2, R36 ;  /* 0x0000000204187825 */ /* 0x000fc600078e0224 */
[----:B------:R-:W4:Y:S01]  /*7310*/  LDL.64 R36, [R1+0x800] ;  /* 0x0008000001247983 */ /* 0x000f220000100a00 */
[----:B------:R-:W-:-:S03]  /*7320*/  IMAD.WIDE R22, R4, 0x2, R34 ;  /* 0x0000000204167825 */ /* 0x000fc600078e0222 */
[----:B------:R-:W4:Y:S01]  /*7330*/  LDL.64 R34, [R1+0x7f8] ;  /* 0x0007f80001227983 */ /* 0x000f220000100a00 */
[----:B------:R-:W-:-:S03]  /*7340*/  IMAD.WIDE R18, R4, 0x2, R30 ;  /* 0x0000000204127825 */ /* 0x000fc600078e021e */
[----:B------:R-:W4:Y:S01]  /*7350*/  LDL.64 R30, [R1+0x7d8] ;  /* 0x0007d800011e7983 */ /* 0x000f220000100a00 */
[----:B0-----:R-:W-:-:S03]  /*7360*/  IMAD.WIDE R20, R4, 0x2, R32 ;  /* 0x0000000204147825 */ /* 0x001fc600078e0220 */
[----:B------:R-:W4:Y:S04]  /*7370*/  LDL.64 R32, [R1+0x7f0] ;  /* 0x0007f00001207983 */ /* 0x000f280000100a00 */
[----:B------:R3:W4:Y:S01]  /*7380*/  LDG.E.U16 R3, [R20.64] ;  /* 0x0000000614037981 */ /* 0x000722000c1e1500 */
[----:B-1----:R-:W-:-:S03]  /*7390*/  IMAD.WIDE R16, R4, 0x2, R8 ;  /* 0x0000000204107825 */ /* 0x002fc600078e0208 */
[----:B------:R2:W4:Y:S04]  /*73a0*/  LDG.E.U16 R9, [R24.64] ;  /* 0x0000000618097981 */ /* 0x000528000c1e1500 */
[----:B------:R4:W4:Y:S04]  /*73b0*/  LDG.E.U16 R45, [R16.64] ;  /* 0x00000006102d7981 */ /* 0x000928000c1e1500 */
[----:B------:R0:W4:Y:S04]  /*73c0*/  LDG.E.U16 R8, [R22.64] ;  /* 0x0000000616087981 */ /* 0x000128000c1e1500 */
[----:B------:R1:W4:Y:S01]  /*73d0*/  LDG.E.U16 R0, [R18.64] ;  /* 0x0000000612007981 */ /* 0x000322000c1e1500 */
[----:B0-----:R-:W-:-:S03]  /*73e0*/  IMAD.WIDE R22, R4, 0x2, R132 ;  /* 0x0000000204167825 */ /* 0x001fc600078e0284 */
[----:B------:R-:W4:Y:S04]  /*73f0*/  LDL.64 R132, [R1+0x780] ;  /* 0x0007800001847983 */ /* 0x000f280000100a00 */
[----:B------:R0:W4:Y:S01]  /*7400*/  LDG.E.U16 R251, [R22.64] ;  /* 0x0000000616fb7981 */ /* 0x000122000c1e1500 */
[----:B--2---:R-:W-:-:S03]  /*7410*/  IMAD.WIDE R24, R4, 0x2, R38 ;  /* 0x0000000204187825 */ /* 0x004fc600078e0226 */
[----:B------:R-:W2:Y:S01]  /*7420*/  LDL.64 R38, [R1+0x7d0] ;  /* 0x0007d00001267983 */ /* 0x000ea20000100a00 */
[----:B---3--:R-:W-:-:S03]  /*7430*/  IMAD.WIDE R20, R4, 0x2, R106 ;  /* 0x0000000204147825 */ /* 0x008fc600078e026a */
[----:B------:R-:W3:Y:S04]  /*7440*/  LDL.64 R106, [R1+0x7c8] ;  /* 0x0007c800016a7983 */ /* 0x000ee80000100a00 */
[----:B------:R0:W3:Y:S01]  /*7450*/  LDG.E.U16 R249, [R20.64] ;  /* 0x0000000614f97981 */ /* 0x0000e2000c1e1500 */
[----:B----4-:R-:W-:-:S03]  /*7460*/  IMAD.WIDE R16, R4, 0x2, R104 ;  /* 0x0000000204107825 */ /* 0x010fc600078e0268 */
[----:B------:R-:W4:Y:S04]  /*7470*/  LDL.64 R104, [R1+0x7b8] ;  /* 0x0007b80001687983 */ /* 0x000f280000100a00 */
[----:B------:R0:W3:Y:S04]  /*7480*/  LDG.E.U16 R44, [R24.64] ;  /* 0x00000006182c7981 */ /* 0x0000e8000c1e1500 */
[----:B------:R0:W3:Y:S01]  /*7490*/  LDG.E.U16 R245, [R16.64] ;  /* 0x0000000610f57981 */ /* 0x0000e2000c1e1500 */
[----:B-1----:R-:W-:-:S03]  /*74a0*/  IMAD.WIDE R18, R4, 0x2, R28 ;  /* 0x0000000204127825 */ /* 0x002fc600078e021c */
[----:B------:R-:W3:Y:S01]  /*74b0*/  LDL.64 R28, [R1+0x7c0] ;  /* 0x0007c000011c7983 */ /* 0x000ee20000100a00 */
[----:B0-----:R-:W-:-:S03]  /*74c0*/  IMAD.WIDE R22, R4, 0x2, R26 ;  /* 0x0000000204167825 */ /* 0x001fc600078e021a */
[----:B------:R-:W3:Y:S04]  /*74d0*/  LDL.64 R26, [R1+0x7b0] ;  /* 0x0007b000011a7983 */ /* 0x000ee80000100a00 */
[----:B------:R0:W3:Y:S04]  /*74e0*/  LDG.E.U16 R247, [R18.64] ;  /* 0x0000000612f77981 */ /* 0x0000e8000c1e1500 */
[----:B------:R1:W3:Y:S01]  /*74f0*/  LDG.E.U16 R243, [R22.64] ;  /* 0x0000000616f37981 */ /* 0x0002e2000c1e1500 */
[----:B------:R-:W-:-:S03]  /*7500*/  IMAD.WIDE R20, R4, 0x2, R36 ;  /* 0x0000000204147825 */ /* 0x000fc600078e0224 */
[----:B------:R-:W3:Y:S01]  /*7510*/  LDL.64 R36, [R1+0x7a8] ;  /* 0x0007a80001247983 */ /* 0x000ee20000100a00 */
[----:B0-----:R-:W-:-:S03]  /*7520*/  IMAD.WIDE R18, R4, 0x2, R34 ;  /* 0x0000000204127825 */ /* 0x001fc600078e0222 */
[----:B------:R-:W3:Y:S01]  /*7530*/  LDL.64 R34, [R1+0x7a0] ;  /* 0x0007a00001227983 */ /* 0x000ee20000100a00 */
[----:B-1----:R-:W-:-:S03]  /*7540*/  IMAD.WIDE R22, R4, 0x2, R30 ;  /* 0x0000000204167825 */ /* 0x002fc600078e021e */
[----:B------:R-:W3:Y:S01]  /*7550*/  LDL.64 R30, [R1+0x788] ;  /* 0x00078800011e7983 */ /* 0x000ee20000100a00 */
[----:B------:R-:W-:-:S03]  /*7560*/  IMAD.WIDE R16, R4, 0x2, R32 ;  /* 0x0000000204107825 */ /* 0x000fc600078e0220 */
[----:B------:R-:W3:Y:S01]  /*7570*/  LDL.64 R32, [R1+0x798] ;  /* 0x0007980001207983 */ /* 0x000ee20000100a00 */
[----:B------:R-:W-:-:S03]  /*7580*/  IMAD.WIDE R24, R4, 0x2, R124 ;  /* 0x0000000204187825 */ /* 0x000fc600078e027c */
[----:B------:R2:W3:Y:S04]  /*7590*/  LDG.E.U16 R241, [R20.64] ;  /* 0x0000000614f17981 */ /* 0x0004e8000c1e1500 */
[----:B------:R4:W3:Y:S04]  /*75a0*/  LDG.E.U16 R231, [R24.64] ;  /* 0x0000000618e77981 */ /* 0x0008e8000c1e1500 */
[----:B------:R0:W3:Y:S04]  /*75b0*/  LDG.E.U16 R236, [R16.64] ;  /* 0x0000000610ec7981 */ /* 0x0000e8000c1e1500 */
[----:B------:R-:W3:Y:S04]  /*75c0*/  LDL.64 R124, [R1+0x770] ;  /* 0x00077000017c7983 */ /* 0x000ee80000100a00 */
[----:B------:R1:W3:Y:S04]  /*75d0*/  LDG.E.U16 R229, [R22.64] ;  /* 0x0000000616e57981 */ /* 0x0002e8000c1e1500 */
[----:B------:R3:W3:Y:S01]  /*75e0*/  LDG.E.U16 R239, [R18.64] ;  /* 0x0000000612ef7981 */ /* 0x0006e2000c1e1500 */
[----:B--2---:R-:W-:-:S03]  /*75f0*/  IMAD.WIDE R20, R4, 0x2, R38 ;  /* 0x0000000204147825 */ /* 0x004fc600078e0226 */
[----:B------:R-:W2:Y:S04]  /*7600*/  LDL.64 R38, [R1+0x778] ;  /* 0x0007780001267983 */ /* 0x000ea80000100a00 */
[----:B------:R0:W2:Y:S01]  /*7610*/  LDG.E.U16 R223, [R20.64] ;  /* 0x0000000614df7981 */ /* 0x0000a2000c1e1500 */
[----:B----4-:R-:W-:-:S03]  /*7620*/  IMAD.WIDE R24, R4, 0x2, R104 ;  /* 0x0000000204187825 */ /* 0x010fc600078e0268 */
[----:B------:R-:W4:Y:S01]  /*7630*/  LDL.64 R104, [R1+0x760] ;  /* 0x0007600001687983 */ /* 0x000f220000100a00 */
[----:B---3--:R-:W-:-:S03]  /*7640*/  IMAD.WIDE R18, R4, 0x2, R106 ;  /* 0x0000000204127825 */ /* 0x008fc600078e026a */
[----:B------:R-:W3:Y:S04]  /*7650*/  LDL.64 R106, [R1+0x738] ;  /* 0x00073800016a7983 */ /* 0x000ee80000100a00 */
[----:B------:R0:W3:Y:S01]  /*7660*/  LDG.E.U16 R191, [R18.64] ;  /* 0x0000000612bf7981 */ /* 0x0000e2000c1e1500 */
[----:B------:R-:W-:-:S03]  /*7670*/  IMAD.WIDE R234, R4, 0x2, R126 ;  /* 0x0000000204ea7825 */ /* 0x000fc600078e027e */
[----:B------:R-:W3:Y:S04]  /*7680*/  LDL.64 R126, [R1+0x740] ;  /* 0x00074000017e7983 */ /* 0x000ee80000100a00 */
[----:B------:R1:W3:Y:S01]  /*7690*/  LDG.E.U16 R187, [R24.64] ;  /* 0x0000000618bb7981 */ /* 0x0002e2000c1e1500 */
[----:B0-----:R-:W-:-:S03]  /*76a0*/  IMAD.WIDE R16, R4, 0x2, R28 ;  /* 0x0000000204107825 */ /* 0x001fc600078e021c */
[----:B------:R-:W3:Y:S01]  /*76b0*/  LDL.64 R28, [R1+0x768] ;  /* 0x00076800011c7983 */ /* 0x000ee20000100a00 */
[----:B-1----:R-:W-:-:S03]  /*76c0*/  IMAD.WIDE R22, R4, 0x2, R26 ;  /* 0x0000000204167825 */ /* 0x002fc600078e021a */
[----:B------:R-:W3:Y:S04]  /*76d0*/  LDL.64 R26, [R1+0x758] ;  /* 0x00075800011a7983 */ /* 0x000ee80000100a00 */
[----:B------:R0:W3:Y:S04]  /*76e0*/  LDG.E.U16 R185, [R22.64] ;  /* 0x0000000616b97981 */ /* 0x0000e8000c1e1500 */
[----:B------:R1:W3:Y:S04]  /*76f0*/  LDG.E.U16 R189, [R16.64] ;  /* 0x0000000610bd7981 */ /* 0x0002e8000c1e1500 */
[----:B------:R0:W3:Y:S01]  /*7700*/  LDG.E.U16 R234, [R234.64] ;  /* 0x00000006eaea7981 */ /* 0x0000e2000c1e1500 */
[----:B------:R-:W-:-:S03]  /*7710*/  IMAD.WIDE R20, R4, 0x2, R36 ;  /* 0x0000000204147825 */ /* 0x000fc600078e0224 */
[----:B------:R-:W3:Y:S01]  /*7720*/  LDL.64 R36, [R1+0x750] ;  /* 0x0007500001247983 */ /* 0x000ee20000100a00 */
[----:B------:R-:W-:-:S03]  /*7730*/  IMAD.WIDE R18, R4, 0x2, R34 ;  /* 0x0000000204127825 */ /* 0x000fc600078e0222 */
[----:B------:R-:W3:Y:S01]  /*7740*/  LDL.64 R34, [R1+0x748] ;  /* 0x0007480001227983 */ /* 0x000ee20000100a00 */
[----:B0-----:R-:W-:-:S03]  /*7750*/  IMAD.WIDE R22, R4, 0x2, R30 ;  /* 0x0000000204167825 */ /* 0x001fc600078e021e */
[----:B------:R-:W3:Y:S01]  /*7760*/  LDL.64 R30, [R1+0x728] ;  /* 0x00072800011e7983 */ /* 0x000ee20000100a00 */
[----:B-1----:R-:W-:-:S03]  /*7770*/  IMAD.WIDE R16, R4, 0x2, R32 ;  /* 0x0000000204107825 */ /* 0x002fc600078e0220 */
[----:B------:R-:W3:Y:S04]  /*7780*/  LDL.64 R32, [R1+0x730] ;  /* 0x0007300001207983 */ /* 0x000ee80000100a00 */
[----:B------:R2:W3:Y:S04]  /*7790*/  LDG.E.U16 R181, [R18.64] ;  /* 0x0000000612b57981 */ /* 0x0004e8000c1e1500 */
[----:B------:R4:W3:Y:S01]  /*77a0*/  LDG.E.U16 R171, [R22.64] ;  /* 0x0000000616ab7981 */ /* 0x0008e2000c1e1500 */
[----:B------:R-:W-:-:S03]  /*77b0*/  IMAD.WIDE R24, R4, 0x2, R134 ;  /* 0x0000000204187825 */ /* 0x000fc600078e0286 */
[----:B------:R0:W3:Y:S04]  /*77c0*/  LDG.E.U16 R183, [R20.64] ;  /* 0x0000000614b77981 */ /* 0x0000e8000c1e1500 */
[----:B------:R1:W3:Y:S04]  /*77d0*/  LDG.E.U16 R175, [R16.64] ;  /* 0x0000000610af7981 */ /* 0x0002e8000c1e1500 */
[----:B------:R3:W3:Y:S01]  /*77e0*/  LDG.E.U16 R173, [R24.64] ;  /* 0x0000000618ad7981 */ /* 0x0006e2000c1e1500 */
[----:B0-----:R-:W-:-:S03]  /*77f0*/  IMAD.WIDE R20, R4, 0x2, R132 ;  /* 0x0000000204147825 */ /* 0x001fc600078e0284 */
[----:B------:R-:W3:Y:S01]  /*7800*/  LDL.64 R134, [R1+0x6e8] ;  /* 0x0006e80001867983 */ /* 0x000ee20000100a00 */
[----:B-1----:R-:W-:-:S03]  /*7810*/  IMAD.WIDE R16, R4, 0x2, R124 ;  /* 0x0000000204107825 */ /* 0x002fc600078e027c */
[----:B------:R0:W3:Y:S04]  /*7820*/  LDG.E.U16 R169, [R20.64] ;  /* 0x0000000614a97981 */ /* 0x0000e8000c1e1500 */
[----:B------:R-:W3:Y:S04]  /*7830*/  LDL.64 R124, [R1+0x718] ;  /* 0x00071800017c7983 */ /* 0x000ee80000100a00 */
[----:B------:R1:W3:Y:S04]  /*7840*/  LDG.E.U16 R165, [R16.64] ;  /* 0x0000000610a57981 */ /* 0x0002e8000c1e1500 */
[----:B------:R-:W3:Y:S01]  /*7850*/  LDL.64 R132, [R1+0x6d8] ;  /* 0x0006d80001847983 */ /* 0x000ee20000100a00 */
[----:B--2---:R-:W-:-:S03]  /*7860*/  IMAD.WIDE R18, R4, 0x2, R38 ;  /* 0x0000000204127825 */ /* 0x004fc600078e0226 */
[----:B------:R-:W2:Y:S04]  /*7870*/  LDL.64 R38, [R1+0x720] ;  /* 0x0007200001267983 */ /* 0x000ea80000100a00 */
[----:B------:R0:W2:Y:S01]  /*7880*/  LDG.E.U16 R167, [R18.64] ;  /* 0x0000000612a77981 */ /* 0x0000a2000c1e1500 */
[----:B----4-:R-:W-:-:S03]  /*7890*/  IMAD.WIDE R22, R4, 0x2, R104 ;  /* 0x0000000204167825 */ /* 0x010fc600078e0268 */
[----:B------:R-:W4:Y:S04]  /*78a0*/  LDL.64 R104, [R1+0x708] ;  /* 0x0007080001687983 */ /* 0x000f280000100a00 */
[----:B------:R0:W4:Y:S01]  /*78b0*/  LDG.E.U16 R161, [R22.64] ;  /* 0x0000000616a17981 */ /* 0x000122000c1e1500 */
[----:B---3--:R-:W-:-:S03]  /*78c0*/  IMAD.WIDE R24, R4, 0x2, R28 ;  /* 0x0000000204187825 */ /* 0x008fc600078e021c */
[----:B------:R-:W3:Y:S01]  /*78d0*/  LDL.64 R28, [R1+0x710] ;  /* 0x00071000011c7983 */ /* 0x000ee20000100a00 */
[----:B0-----:R-:W-:-:S03]  /*78e0*/  IMAD.WIDE R20, R4, 0x2, R26 ;  /* 0x0000000204147825 */ /* 0x001fc600078e021a */
[----:B------:R-:W3:Y:S04]  /*78f0*/  LDL.64 R26, [R1+0x700] ;  /* 0x00070000011a7983 */ /* 0x000ee80000100a00 */
[----:B------:R0:W3:Y:S04]  /*7900*/  LDG.E.U16 R163, [R24.64] ;  /* 0x0000000618a37981 */ /* 0x0000e8000c1e1500 */
[----:B------:R2:W3:Y:S01]  /*7910*/  LDG.E.U16 R159, [R20.64] ;  /* 0x00000006149f7981 */ /* 0x0004e2000c1e1500 */
[----:B------:R-:W-:-:S03]  /*7920*/  IMAD.WIDE R18, R4, 0x2, R36 ;  /* 0x0000000204127825 */ /* 0x000fc600078e0224 */
[----:B------:R-:W3:Y:S01]  /*7930*/  LDL.64 R36, [R1+0x6f8] ;  /* 0x0006f80001247983 */ /* 0x000ee20000100a00 */
[----:B-1----:R-:W-:-:S03]  /*7940*/  IMAD.WIDE R16, R4, 0x2, R34 ;  /* 0x0000000204107825 */ /* 0x002fc600078e0222 */
[----:B------:R1:W3:Y:S04]  /*7950*/  LDG.E.U16 R157, [R18.64] ;  /* 0x00000006129d7981 */ /* 0x0002e8000c1e1500 */
[----:B------:R0:W3:Y:S01]  /*7960*/  LDG.E.U16 R153, [R16.64] ;  /* 0x0000000610997981 */ /* 0x0000e2000c1e1500 */
[----:B------:R-:W-:-:S03]  /*7970*/  IMAD.WIDE R22, R4, 0x2, R32 ;  /* 0x0000000204167825 */ /* 0x000fc600078e0220 */
[----:B------:R-:W3:Y:S01]  /*7980*/  LDL.64 R32, [R1+0x6e0] ;  /* 0x0006e00001207983 */ /* 0x000ee20000100a00 */
[----:B-1----:R-:W-:-:S03]  /*7990*/  IMAD.WIDE R18, R4, 0x2, R30 ;  /* 0x0000000204127825 */ /* 0x002fc600078e021e */
[----:B------:R-:W3:Y:S01]  /*79a0*/  LDL.64 R30, [R1+0x6d0] ;  /* 0x0006d000011e7983 */ /* 0x000ee20000100a00 */
[----:B0-----:R-:W-:-:S03]  /*79b0*/  IMAD.WIDE R16, R4, 0x2, R106 ;  /* 0x0000000204107825 */ /* 0x001fc600078e026a */
[----:B------:R-:W3:Y:S01]  /*79c0*/  LDL.64 R106, [R1+0x6c8] ;  /* 0x0006c800016a7983 */ /* 0x000ee20000100a00 */
[----:B------:R-:W-:-:S03]  /*79d0*/  IMAD.WIDE R24, R4, 0x2, R126 ;  /* 0x0000000204187825 */ /* 0x000fc600078e027e */
[----:B------:R-:W3:Y:S04]  /*79e0*/  LDL.64 R34, [R1+0x6f0] ;  /* 0x0006f00001227983 */ /* 0x000ee80000100a00 */
[----:B------:R0:W3:Y:S04]  /*79f0*/  LDG.E.U16 R16, [R16.64] ;  /* 0x0000000610107981 */ /* 0x0000e8000c1e1500 */
[----:B------:R1:W3:Y:S04]  /*7a00*/  LDG.E.U16 R5, [R24.64] ;  /* 0x0000000618057981 */ /* 0x0002e8000c1e1500 */
[----:B------:R-:W3:Y:S04]  /*7a10*/  LDL.64 R126, [R1+0x6a8] ;  /* 0x0006a800017e7983 */ /* 0x000ee80000100a00 */
[----:B0-----:R4:W3:Y:S04]  /*7a20*/  LDG.E.U16 R17, [R22.64] ;  /* 0x0000000616117981 */ /* 0x0018e8000c1e1500 */
[----:B------:R0:W3:Y:S01]  /*7a30*/  LDG.E.U16 R18, [R18.64] ;  /* 0x0000000612127981 */ /* 0x0000e2000c1e1500 */
[----:B--2---:R-:W-:-:S03]  /*7a40*/  IMAD.WIDE R20, R4, 0x2, R38 ;  /* 0x0000000204147825 */ /* 0x004fc600078e0226 */
[----:B------:R-:W2:Y:S04]  /*7a50*/  LDL.64 R38, [R1+0x6c0] ;  /* 0x0006c00001267983 */ /* 0x000ea80000100a00 */
[----:B0-----:R0:W2:Y:S01]  /*7a60*/  LDG.E.U16 R19, [R20.64] ;  /* 0x0000000614137981 */ /* 0x0010a2000c1e1500 */
[----:B----4-:R-:W-:-:S03]  /*7a70*/  IMAD.WIDE R22, R4, 0x2, R104 ;  /* 0x0000000204167825 */ /* 0x010fc600078e0268 */
[----:B------:R-:W4:Y:S01]  /*7a80*/  LDL.64 R104, [R1+0x6b8] ;  /* 0x0006b80001687983 */ /* 0x000f220000100a00 */
[----:B0-----:R-:W-:-:S03]  /*7a90*/  IMAD.WIDE R20, R4, 0x2, R124 ;  /* 0x0000000204147825 */ /* 0x001fc600078e027c */
[----:B------:R0:W4:Y:S04]  /*7aa0*/  LDG.E.U16 R22, [R22.64] ;  /* 0x0000000616167981 */ /* 0x000128000c1e1500 */
[----:B------:R0:W4:Y:S04]  /*7ab0*/  LDG.E.U16 R20, [R20.64] ;  /* 0x0000000614147981 */ /* 0x000128000c1e1500 */
[----:B------:R-:W4:Y:S01]  /*7ac0*/  LDL.64 R124, [R1+0x6a0] ;  /* 0x0006a000017c7983 */ /* 0x000f220000100a00 */
[----:B---3--:R-:W-:-:S04]  /*7ad0*/  IMAD.WIDE R28, R4, 0x2, R28 ;  /* 0x00000002041c7825 */ /* 0x008fc800078e021c */
[C---:B------:R-:W-:Y:S01]  /*7ae0*/  IMAD.WIDE R26, R4.reuse, 0x2, R26 ;  /* 0x00000002041a7825 */ /* 0x040fe200078e021a */
[----:B0-----:R0:W3:Y:S04]  /*7af0*/  LDG.E.U16 R21, [R28.64] ;  /* 0x000000061c157981 */ /* 0x0010e8000c1e1500 */
[----:B------:R1:W3:Y:S01]  /*7b00*/  LDG.E.U16 R23, [R26.64] ;  /* 0x000000061a177981 */ /* 0x0002e2000c1e1500 */
[----:B0-----:R-:W-:-:S03]  /*7b10*/  IMAD.WIDE R28, R4, 0x2, R132 ;  /* 0x00000002041c7825 */ /* 0x001fc600078e0284 */
[----:B------:R-:W3:Y:S01]  /*7b20*/  LDL.64 R132, [R1+0x670] ;  /* 0x0006700001847983 */ /* 0x000ee20000100a00 */
[----:B-1----:R-:W-:-:S03]  /*7b30*/  IMAD.WIDE R26, R4, 0x2, R134 ;  /* 0x00000002041a7825 */ /* 0x002fc600078e0286 */
[----:B------:R-:W3:Y:S04]  /*7b40*/  LDL.64 R134, [R1+0x688] ;  /* 0x0006880001867983 */ /* 0x000ee80000100a00 */
[----:B------:R0:W3:Y:S04]  /*7b50*/  LDG.E.U16 R28, [R28.64] ;  /* 0x000000061c1c7981 */ /* 0x0000e8000c1e1500 */
[----:B------:R1:W3:Y:S01]  /*7b60*/  LDG.E.U16 R26, [R26.64] ;  /* 0x000000061a1a7981 */ /* 0x0002e2000c1e1500 */
[----:B------:R-:W-:-:S03]  /*7b70*/  IMAD.WIDE R24, R4, 0x2, R36 ;  /* 0x0000000204187825 */ /* 0x000fc600078e0224 */
[----:B------:R-:W3:Y:S04]  /*7b80*/  LDL.64 R36, [R1+0x6b0] ;  /* 0x0006b00001247983 */ /* 0x000ee80000100a00 */
[----:B------:R0:W3:Y:S01]  /*7b90*/  LDG.E.U16 R24, [R24.64] ;  /* 0x0000000618187981 */ /* 0x0000e2000c1e1500 */
[----:B------:R-:W-:-:S05]  /*7ba0*/  IMAD.WIDE R30, R4, 0x2, R30 ;  /* 0x00000002041e7825 */ /* 0x000fca00078e021e */
[----:B0-----:R0:W3:Y:S02]  /*7bb0*/  LDG.E.U16 R29, [R30.64] ;  /* 0x000000061e1d7981 */ /* 0x0010e4000c1e1500 */
[C---:B0-----:R-:W-:Y:S02]  /*7bc0*/  IMAD.WIDE R30, R4.reuse, 0x2, R106 ;  /* 0x00000002041e7825 */ /* 0x041fe400078e026a */
[----:B------:R-:W3:Y:S02]  /*7bd0*/  LDL.64 R106, [R1+0x690] ;  /* 0x00069000016a7983 */ /* 0x000ee40000100a00 */
[C---:B------:R-:W-:Y:S02]  /*7be0*/  IMAD.WIDE R32, R4.reuse, 0x2, R32 ;  /* 0x0000000204207825 */ /* 0x040fe400078e0220 */
[----:B------:R0:W3:Y:S02]  /*7bf0*/  LDG.E.U16 R30, [R30.64] ;  /* 0x000000061e1e7981 */ /* 0x0000e4000c1e1500 */
[----:B------:R-:W-:-:S02]  /*7c00*/  IMAD.WIDE R34, R4, 0x2, R34 ;  /* 0x0000000204227825 */ /* 0x000fc400078e0222 */
[----:B-1----:R4:W3:Y:S04]  /*7c10*/  LDG.E.U16 R27, [R32.64] ;  /* 0x00000006201b7981 */ /* 0x0028e8000c1e1500 */
[----:B------:R1:W3:Y:S02]  /*7c20*/  LDG.E.U16 R25, [R34.64] ;  /* 0x0000000622197981 */ /* 0x0002e4000c1e1500 */
[C---:B-1----:R-:W-:Y:S02]  /*7c30*/  IMAD.WIDE R34, R4.reuse, 0x2, R126 ;  /* 0x0000000204227825 */ /* 0x042fe400078e027e */
[----:B------:R-:W3:Y:S04]  /*7c40*/  LDL.64 R126, [R1+0x660] ;  /* 0x00066000017e7983 */ /* 0x000ee80000100a00 */
[----:B------:R1:W3:Y:S01]  /*7c50*/  LDG.E.U16 R34, [R34.64] ;  /* 0x0000000622227981 */ /* 0x0002e2000c1e1500 */
[----:B--2---:R-:W-:-:S05]  /*7c60*/  IMAD.WIDE R38, R4, 0x2, R38 ;  /* 0x0000000204267825 */ /* 0x004fca00078e0226 */
[----:B0-----:R3:W3:Y:S01]  /*7c70*/  LDG.E.U16 R31, [R38.64] ;  /* 0x00000006261f7981 */ /* 0x0016e2000c1e1500 */
[----:B----4-:R-:W-:-:S03]  /*7c80*/  IMAD.WIDE R32, R4, 0x2, R104 ;  /* 0x0000000204207825 */ /* 0x010fc600078e0268 */
[----:B------:R-:W4:Y:S04]  /*7c90*/  LDL.64 R104, [R1+0x680] ;  /* 0x0006800001687983 */ /* 0x000f280000100a00 */
[----:B------:R0:W3:Y:S01]  /*7ca0*/  LDG.E.U16 R32, [R32.64] ;  /* 0x0000000620207981 */ /* 0x0000e2000c1e1500 */
[----:B------:R-:W-:-:S05]  /*7cb0*/  IMAD.WIDE R124, R4, 0x2, R124 ;  /* 0x00000002047c7825 */ /* 0x000fca00078e027c */
[----:B-1----:R1:W3:Y:S02]  /*7cc0*/  LDG.E.U16 R35, [R124.64] ;  /* 0x000000067c237981 */ /* 0x0022e4000c1e1500 */
[C---:B-1----:R-:W-:Y:S02]  /*7cd0*/  IMAD.WIDE R124, R4.reuse, 0x2, R140 ;  /* 0x00000002047c7825 */ /* 0x042fe400078e028c */
[----:B------:R-:W3:Y:S04]  /*7ce0*/  LDL.64 R140, [R1+0x630] ;  /* 0x00063000018c7983 */ /* 0x000ee80000100a00 */
[----:B------:R1:W3:Y:S02]  /*7cf0*/  LDG.E.U16 R124, [R124.64] ;  /* 0x000000067c7c7981 */ /* 0x0002e4000c1e1500 */
[----:B---3--:R-:W-:-:S02]  /*7d00*/  IMAD.WIDE R38, R4, 0x2, R134 ;  /* 0x0000000204267825 */ /* 0x008fc400078e0286 */
[----:B------:R-:W3:Y:S04]  /*7d10*/  LDL.64 R134, [R1+0x650] ;  /* 0x0006500001867983 */ /* 0x000ee80000100a00 */
[----:B------:R0:W3:Y:S01]  /*7d20*/  LDG.E.U16 R38, [R38.64] ;  /* 0x0000000626267981 */ /* 0x0000e2000c1e1500 */
[----:B------:R-:W-:-:S05]  /*7d30*/  IMAD.WIDE R36, R4, 0x2, R36 ;  /* 0x0000000204247825 */ /* 0x000fca00078e0224 */
[----:B0-----:R0:W3:Y:S02]  /*7d40*/  LDG.E.U16 R33, [R36.64] ;  /* 0x0000000624217981 */ /* 0x0010e4000c1e1500 */
[C---:B0-----:R-:W-:Y:S02]  /*7d50*/  IMAD.WIDE R36, R4.reuse, 0x2, R136 ;  /* 0x0000000204247825 */ /* 0x041fe400078e0288 */
[----:B------:R-:W3:Y:S04]  /*7d60*/  LDL.64 R136, [R1+0x648] ;  /* 0x0006480001887983 */ /* 0x000ee80000100a00 */
[----:B------:R0:W3:Y:S01]  /*7d70*/  LDG.E.U16 R36, [R36.64] ;  /* 0x0000000624247981 */ /* 0x0000e2000c1e1500 */
[----:B------:R-:W-:-:S05]  /*7d80*/  IMAD.WIDE R106, R4, 0x2, R106 ;  /* 0x00000002046a7825 */ /* 0x000fca00078e026a */
[----:B0-----:R0:W3:Y:S02]  /*7d90*/  LDG.E.U16 R37, [R106.64] ;  /* 0x000000066a257981 */ /* 0x0010e4000c1e1500 */
[C---:B0-----:R-:W-:Y:S02]  /*7da0*/  IMAD.WIDE R106, R4.reuse, 0x2, R142 ;  /* 0x00000002046a7825 */ /* 0x041fe400078e028e */
[----:B------:R-:W3:Y:S04]  /*7db0*/  LDL.64 R142, [R1+0x628] ;  /* 0x00062800018e7983 */ /* 0x000ee80000100a00 */
[----:B------:R0:W3:Y:S01]  /*7dc0*/  LDG.E.U16 R106, [R106.64] ;  /* 0x000000066a6a7981 */ /* 0x0000e2000c1e1500 */
[----:B------:R-:W-:-:S04]  /*7dd0*/  IMAD.WIDE R126, R4, 0x2, R126 ;  /* 0x00000002047e7825 */ /* 0x000fc800078e027e */
[C---:B------:R-:W-:Y:S01]  /*7de0*/  IMAD.WIDE R132, R4.reuse, 0x2, R132 ;  /* 0x0000000204847825 */ /* 0x040fe200078e0284 */
[----:B0-----:R0:W3:Y:S03]  /*7df0*/  LDG.E.U16 R107, [R126.64] ;  /* 0x000000067e6b7981 */ /* 0x0010e6000c1e1500 */
[----:B----4-:R-:W-:-:S05]  /*7e00*/  IMAD.WIDE R104, R4, 0x2, R104 ;  /* 0x0000000204687825 */ /* 0x010fca00078e0268 */
[----:B------:R4:W2:Y:S02]  /*7e10*/  LDG.E.U16 R39, [R104.64] ;  /* 0x0000000668277981 */ /* 0x0008a4000c1e1500 */
[C---:B----4-:R-:W-:Y:S02]  /*7e20*/  IMAD.WIDE R104, R4.reuse, 0x2, R148 ;  /* 0x0000000204687825 */ /* 0x050fe400078e0294 */
[----:B------:R-:W4:Y:S04]  /*7e30*/  LDL.64 R148, [R1+0x618] ;  /* 0x0006180001947983 */ /* 0x000f280000100a00 */
[----:B------:R0:W2:Y:S04]  /*7e40*/  LDG.E.U16 R104, [R104.64] ;  /* 0x0000000668687981 */ /* 0x0000a8000c1e1500 */
[----:B0-----:R0:W2:Y:S01]  /*7e50*/  LDG.E.U16 R105, [R132.64] ;  /* 0x0000000684697981 */ /* 0x0010a2000c1e1500 */
[----:B---3--:R-:W-:-:S04]  /*7e60*/  IMAD.WIDE R134, R4, 0x2, R134 ;  /* 0x0000000204867825 */ /* 0x008fc800078e0286 */
[C---:B0-----:R-:W-:Y:S01]  /*7e70*/  IMAD.WIDE R132, R4.reuse, 0x2, R138 ;  /* 0x0000000204847825 */ /* 0x041fe200078e028a */
[----:B-1----:R0:W3:Y:S04]  /*7e80*/  LDG.E.U16 R125, [R134.64] ;  /* 0x00000006867d7981 */ /* 0x0020e8000c1e1500 */
[----:B------:R-:W2:Y:S01]  /*7e90*/  LDL.64 R138, [R1+0x610] ;  /* 0x00061000018a7983 */ /* 0x000ea20000100a00 */
[----:B0-----:R-:W-:-:S03]  /*7ea0*/  IMAD.WIDE R134, R4, 0x2, R140 ;  /* 0x0000000204867825 */ /* 0x001fc600078e028c */
[----:B------:R-:W3:Y:S01]  /*7eb0*/  LDL.64 R140, [R1+0x600] ;  /* 0x00060000018c7983 */ /* 0x000ee20000100a00 */
[----:B------:R-:W-:-:S03]  /*7ec0*/  IMAD.WIDE R126, R4, 0x2, R136 ;  /* 0x00000002047e7825 */ /* 0x000fc600078e0288 */
[----:B------:R-:W4:Y:S04]  /*7ed0*/  LDL.64 R136, [R1+0x620] ;  /* 0x0006200001887983 */ /* 0x000f280000100a00 */
[----:B------:R0:W4:Y:S04]  /*7ee0*/  LDG.E.U16 R126, [R126.64] ;  /* 0x000000067e7e7981 */ /* 0x000128000c1e1500 */
[----:B0-----:R0:W4:Y:S02]  /*7ef0*/  LDG.E.U16 R127, [R132.64] ;  /* 0x00000006847f7981 */ /* 0x001124000c1e1500 */
[----:B0-----:R-:W-:-:S02]  /*7f00*/  IMAD.WIDE R132, R4, 0x2, R150 ;  /* 0x0000000204847825 */ /* 0x001fc400078e0296 */
[----:B------:R-:W4:Y:S04]  /*7f10*/  LDL.64 R150, [R1+0x5d0] ;  /* 0x0005d00001967983 */ /* 0x000f280000100a00 */
[----:B------:R0:W4:Y:S04]  /*7f20*/  LDG.E.U16 R132, [R132.64] ;  /* 0x0000000684847981 */ /* 0x000128000c1e1500 */
[----:B0-----:R0:W4:Y:S02]  /*7f30*/  LDG.E.U16 R133, [R134.64] ;  /* 0x0000000686857981 */ /* 0x001124000c1e1500 */
[----:B0-----:R-:W-:-:S02]  /*7f40*/  IMAD.WIDE R134, R4, 0x2, R142 ;  /* 0x0000000204867825 */ /* 0x001fc400078e028e */
[----:B------:R-:W4:Y:S04]  /*7f50*/  LDL.64 R142, [R1+0x5f0] ;  /* 0x0005f000018e7983 */ /* 0x000f280000100a00 */
[----:B------:R0:W4:Y:S01]  /*7f60*/  LDG.E.U16 R134, [R134.64] ;  /* 0x0000000686867981 */ /* 0x000122000c1e1500 */
[----:B--2---:R-:W-:-:S04]  /*7f70*/  IMAD.WIDE R138, R4, 0x2, R138 ;  /* 0x00000002048a7825 */ /* 0x004fc800078e028a */
[----:B---3--:R-:W-:-:S04]  /*7f80*/  IMAD.WIDE R140, R4, 0x2, R140 ;  /* 0x00000002048c7825 */ /* 0x008fc800078e028c */
[----:B----4-:R-:W-:-:S05]  /*7f90*/  IMAD.WIDE R136, R4, 0x2, R136 ;  /* 0x0000000204887825 */ /* 0x010fca00078e0288 */
[----:B0-----:R0:W2:Y:S02]  /*7fa0*/  LDG.E.U16 R135, [R136.64] ;  /* 0x0000000688877981 */ /* 0x0010a4000c1e1500 */
[C---:B0-----:R-:W-:Y:S02]  /*7fb0*/  IMAD.WIDE R136, R4.reuse, 0x2, R148 ;  /* 0x0000000204887825 */ /* 0x041fe400078e0294 */
[----:B------:R-:W3:Y:S04]  /*7fc0*/  LDL.64 R148, [R1+0x5e0] ;  /* 0x0005e00001947983 */ /* 0x000ee80000100a00 */
[----:B------:R0:W4:Y:S04]  /*7fd0*/  LDG.E.U16 R136, [R136.64] ;  /* 0x0000000688887981 */ /* 0x000128000c1e1500 */
[----:B0-----:R0:W2:Y:S02]  /*7fe0*/  LDG.E.U16 R137, [R138.64] ;  /* 0x000000068a897981 */ /* 0x0010a4000c1e1500 */
[----:B0-----:R-:W-:-:S02]  /*7ff0*/  IMAD.WIDE R138, R4, 0x2, R154 ;  /* 0x00000002048a7825 */ /* 0x001fc400078e029a */
[----:B------:R-:W2:Y:S04]  /*8000*/  LDL.64 R154, [R1+0x5c0] ;  /* 0x0005c000019a7983 */ /* 0x000ea80000100a00 */
[----:B------:R0:W2:Y:S01]  /*8010*/  LDG.E.U16 R138, [R138.64] ;  /* 0x000000068a8a7981 */ /* 0x0000a2000c1e1500 */
[----:B------:R-:W-:-:S03]  /*8020*/  IMAD.WIDE R142, R4, 0x2, R142 ;  /* 0x00000002048e7825 */ /* 0x000fc600078e028e */
[----:B0-----:R0:W2:Y:S02]  /*8030*/  LDG.E.U16 R139, [R140.64] ;  /* 0x000000068c8b7981 */ /* 0x0010a4000c1e1500 */
[C---:B0-----:R-:W-:Y:S02]  /*8040*/  IMAD.WIDE R140, R4.reuse, 0x2, R232 ;  /* 0x00000002048c7825 */ /* 0x041fe400078e02e8 */
[----:B------:R-:W2:Y:S04]  /*8050*/  LDL.64 R232, [R1+0x5a8] ;  /* 0x0005a80001e87983 */ /* 0x000ea80000100a00 */
[----:B------:R0:W2:Y:S04]  /*8060*/  LDG.E.U16 R140, [R140.64] ;  /* 0x000000068c8c7981 */ /* 0x0000a8000c1e1500 */
[----:B0-----:R0:W2:Y:S04]  /*8070*/  LDG.E.U16 R141, [R142.64] ;  /* 0x000000068e8d7981 */ /* 0x0010a8000c1e1500 */
[----:B0-----:R-:W2:Y:S01]  /*8080*/  LDL.64 R142, [R1+0x5e8] ;  /* 0x0005e800018e7983 */ /* 0x001ea20000100a00 */
[----:B---3--:R-:W-:-:S04]  /*8090*/  IMAD.WIDE R148, R4, 0x2, R148 ;  /* 0x0000000204947825 */ /* 0x008fc800078e0294 */
[----:B--2---:R-:W-:-:S06]  /*80a0*/  IMAD.WIDE R142, R4, 0x2, R142 ;  /* 0x00000002048e7825 */ /* 0x004fcc00078e028e */
[----:B------:R0:W2:Y:S04]  /*80b0*/  LDG.E.U16 R142, [R142.64] ;  /* 0x000000068e8e7981 */ /* 0x0000a8000c1e1500 */
[----:B0-----:R0:W3:Y:S04]  /*80c0*/  LDG.E.U16 R143, [R148.64] ;  /* 0x00000006948f7981 */ /* 0x0010e8000c1e1500 */
[----:B0-----:R-:W2:Y:S01]  /*80d0*/  LDL.64 R148, [R1+0x5d8] ;  /* 0x0005d80001947983 */ /* 0x001ea20000100a00 */
[----:B------:R-:W-:-:S04]  /*80e0*/  IMAD.WIDE R150, R4, 0x2, R150 ;  /* 0x0000000204967825 */ /* 0x000fc800078e0296 */
[----:B--2---:R-:W-:-:S06]  /*80f0*/  IMAD.WIDE R148, R4, 0x2, R148 ;  /* 0x0000000204947825 */ /* 0x004fcc00078e0294 */
[----:B------:R0:W2:Y:S04]  /*8100*/  LDG.E.U16 R148, [R148.64] ;  /* 0x0000000694947981 */ /* 0x0000a8000c1e1500 */
[----:B0-----:R0:W2:Y:S04]  /*8110*/  LDG.E.U16 R149, [R150.64] ;  /* 0x0000000696957981 */ /* 0x0010a8000c1e1500 */
[----:B0-----:R-:W2:Y:S01]  /*8120*/  LDL.64 R150, [R1+0x5c8] ;  /* 0x0005c80001967983 */ /* 0x001ea20000100a00 */
[----:B------:R-:W-:-:S04]  /*8130*/  IMAD.WIDE R154, R4, 0x2, R154 ;  /* 0x00000002049a7825 */ /* 0x000fc800078e029a */
[----:B--2---:R-:W-:-:S06]  /*8140*/  IMAD.WIDE R150, R4, 0x2, R150 ;  /* 0x0000000204967825 */ /* 0x004fcc00078e0296 */
[----:B------:R0:W2:Y:S04]  /*8150*/  LDG.E.U16 R150, [R150.64] ;  /* 0x0000000696967981 */ /* 0x0000a8000c1e1500 */
[----:B0-----:R0:W2:Y:S04]  /*8160*/  LDG.E.U16 R151, [R154.64] ;  /* 0x000000069a977981 */ /* 0x0010a8000c1e1500 */
[----:B0-----:R-:W2:Y:S02]  /*8170*/  LDL.64 R154, [R1+0x5b8] ;  /* 0x0005b800019a7983 */ /* 0x001ea40000100a00 */
[----:B--2---:R-:W-:-:S05]  /*8180*/  IMAD.WIDE R154, R4, 0x2, R154 ;  /* 0x00000002049a7825 */ /* 0x004fca00078e029a */
[----:B------:R0:W2:Y:S04]  /*8190*/  LDG.E.U16 R152, [R154.64] ;  /* 0x000000069a987981 */ /* 0x0000a8000c1e1500 */
[----:B0-----:R-:W2:Y:S02]  /*81a0*/  LDL.64 R154, [R1+0x5b0] ;  /* 0x0005b000019a7983 */ /* 0x001ea40000100a00 */
[----:B--2---:R-:W-:-:S05]  /*81b0*/  IMAD.WIDE R154, R4, 0x2, R154 ;  /* 0x00000002049a7825 */ /* 0x004fca00078e029a */
[----:B------:R0:W2:Y:S02]  /*81c0*/  LDG.E.U16 R156, [R154.64] ;  /* 0x000000069a9c7981 */ /* 0x0000a4000c1e1500 */
[C---:B0-----:R-:W-:Y:S02]  /*81d0*/  IMAD.WIDE R154, R4.reuse, 0x2, R232 ;  /* 0x00000002049a7825 */ /* 0x041fe400078e02e8 */
[----:B------:R-:W2:Y:S04]  /*81e0*/  LDL.64 R232, [R1+0x538] ;  /* 0x0005380001e87983 */ /* 0x000ea80000100a00 */
[----:B------:R0:W2:Y:S04]  /*81f0*/  LDG.E.U16 R158, [R154.64] ;  /* 0x000000069a9e7981 */ /* 0x0000a8000c1e1500 */
[----:B0-----:R-:W2:Y:S02]  /*8200*/  LDL.64 R154, [R1+0x5a0] ;  /* 0x0005a000019a7983 */ /* 0x001ea40000100a00 */
[----:B--2---:R-:W-:-:S05]  /*8210*/  IMAD.WIDE R154, R4, 0x2, R154 ;  /* 0x00000002049a7825 */ /* 0x004fca00078e029a */
        /* <DEDUP_REMOVED lines=49> */
[----:B0-----:R-:W-:-:S05]  /*8530*/  IMAD.WIDE R154, R4, 0x2, R232 ;  /* 0x00000002049a7825 */ /* 0x001fca00078e02e8 */
        /* <DEDUP_REMOVED lines=32> */
[----:B--2---:R-:W-:-:S06]  /*8740*/  IMAD.WIDE R154, R4, 0x2, R154 ;  /* 0x00000002049a7825 */ /* 0x004fcc00078e029a */
[----:B------:R0:W2:Y:S04]  /*8750*/  LDG.E.U16 R154, [R154.64] ;  /* 0x000000069a9a7981 */ /* 0x0000a8000c1e1500 */
[----:B------:R-:W-:Y:S01]  /*8760*/  BAR.SYNC.DEFER_BLOCKING 0x0 ;  /* 0x0000000000007b1d */ /* 0x000fe20000010000 */
[----:B0-----:R-:W-:-:S05]  /*8770*/  LOP3.LUT R155, R225, 0x20, RZ, 0x3c, !PT ;  /* 0x00000020e19b7812 */ /* 0x001fca00078e3cff */
[----:B------:R0:W-:Y:S04]  /*8780*/  STS.U16 [R225+0xa000], R187 ;  /* 0x00a000bbe1007388 */ /* 0x0001e80000000400 */
[----:B------:R-:W-:Y:S01]  /*8790*/  STS.U16 [R225+0x8000], R47 ;  /* 0x0080002fe1007388 */ /* 0x000fe20000000400 */
[----:B0-----:R-:W-:-:S03]  /*87a0*/  LOP3.LUT R187, R225, 0x10, RZ, 0x3c, !PT ;  /* 0x00000010e1bb7812 */ /* 0x001fc600078e3cff */
[----:B------:R-:W-:Y:S04]  /*87b0*/  STS.U16 [R225+0x8100], R46 ;  /* 0x0081002ee1007388 */ /* 0x000fe80000000400 */
[----:B------:R-:W-:Y:S04]  /*87c0*/  STS.U16 [R225+0x9000], R45 ;  /* 0x0090002de1007388 */ /* 0x000fe80000000400 */
[----:B------:R-:W-:Y:S04]  /*87d0*/  STS.U16 [R225+0x9100], R44 ;  /* 0x0091002ce1007388 */ /* 0x000fe80000000400 */
[----:B------:R-:W-:Y:S04]  /*87e0*/  STS.U16 [R225+0xa100], R185 ;  /* 0x00a100b9e1007388 */ /* 0x000fe80000000400 */
[----:B------:R0:W-:Y:S04]  /*87f0*/  STS.U16 [R225+0xb000], R16 ;  /* 0x00b00010e1007388 */ /* 0x0001e80000000400 */
        /* <DEDUP_REMOVED lines=36> */
[----:B----4-:R-:W-:Y:S04]  /*8a40*/  STS.U16 [R155+0xd400], R136 ;  /* 0x00d400889b007388 */ /* 0x010fe80000000400 */
        /* <DEDUP_REMOVED lines=13> */
[----:B-1----:R-:W-:-:S03]  /*8b20*/  LOP3.LUT R17, R225, 0x40, RZ, 0x3c, !PT ;  /* 0x00000040e1117812 */ /* 0x002fc600078e3cff */
        /* <DEDUP_REMOVED lines=37> */
[----:B---3--:R-:W-:Y:S04]  /*8d80*/  STS.U16 [R16+0xdb00], R143 ;  /* 0x00db008f10007388 */ /* 0x008fe80000000400 */
[----:B------:R-:W-:Y:S04]  /*8d90*/  STS.U16 [R16+0xea00], R174 ;  /* 0x00ea00ae10007388 */ /* 0x000fe80000000400 */
[----:B------:R-:W-:Y:S04]  /*8da0*/  STS.U16 [R16+0xeb00], R184 ;  /* 0x00eb00b810007388 */ /* 0x000fe80000000400 */
[----:B------:R-:W-:Y:S04]  /*8db0*/  STS.U16 [R16+0xfa00], R240 ;  /* 0x00fa00f010007388 */ /* 0x000fe80000000400 */
[----:B------:R0:W-:Y:S04]  /*8dc0*/  STS.U16 [R16+0xfb00], R242 ;  /* 0x00fb00f210007388 */ /* 0x0001e80000000400 */
[----:B------:R-:W-:Y:S04]  /*8dd0*/  STS.U16 [R17+0x8c00], R9 ;  /* 0x008c000911007388 */ /* 0x000fe80000000400 */
[----:B------:R-:W-:Y:S04]  /*8de0*/  STS.U16 [R17+0x8d00], R8 ;  /* 0x008d000811007388 */ /* 0x000fe80000000400 */
[----:B------:R-:W-:Y:S04]  /*8df0*/  STS.U16 [R17+0x9c00], R229 ;  /* 0x009c00e511007388 */ /* 0x000fe80000000400 */
[----:B------:R1:W-:Y:S04]  /*8e00*/  STS.U16 [R17+0x9d00], R223 ;  /* 0x009d00df11007388 */ /* 0x0003e80000000400 */
        /* <DEDUP_REMOVED lines=28> */
[----:B--2---:R-:W-:Y:S04]  /*8fd0*/  STS.U16 [R16+0xff00], R154 ;  /* 0x00ff009a10007388 */ /* 0x004fe80000000400 */
[----:B------:R-:W-:Y:S01]  /*8fe0*/  BAR.SYNC.DEFER_BLOCKING 0x0 ;  /* 0x0000000000007b1d */ /* 0x000fe20000010000 */
[----:B------:R-:W-:-:S02]  /*8ff0*/  LOP3.LUT R222, R2, 0x20, RZ, 0x3c, !PT ;  /* 0x0000002002de7812 */ /* 0x000fc400078e3cff */
[C---:B------:R-:W-:Y:S02]  /*9000*/  LOP3.LUT R190, R2.reuse, 0x40, RZ, 0x3c, !PT ;  /* 0x0000004002be7812 */ /* 0x040fe400078e3cff */
[----:B------:R-:W-:Y:S01]  /*9010*/  LOP3.LUT R188, R2, 0x60, RZ, 0x3c, !PT ;  /* 0x0000006002bc7812 */ /* 0x000fe200078e3cff */
[----:B------:R0:W5:Y:S01]  /*9020*/  LDL.LU R47, [R1+0x904] ;  /* 0x00090400012f7983 */ /* 0x0001620000300800 */
[----:B-1----:R-:W-:-:S03]  /*9030*/  LOP3.LUT R223, R227, 0x40, RZ, 0x3c, !PT ;  /* 0x00000040e3df7812 */ /* 0x002fc600078e3cff */
[----:B------:R0:W5:Y:S04]  /*9040*/  LDL.LU R46, [R1+0x900] ;  /* 0x00090000012e7983 */ /* 0x0001680000300800 */
[----:B------:R0:W5:Y:S04]  /*9050*/  LDL.LU R45, [R1+0x8fc] ;  /* 0x0008fc00012d7983 */ /* 0x0001680000300800 */
[----:B------:R0:W5:Y:S04]  /*9060*/  LDL.LU R44, [R1+0x8f8] ;  /* 0x0008f800012c7983 */ /* 0x0001680000300800 */
[----:B------:R0:W5:Y:S04]  /*9070*/  LDL.LU R43, [R1+0x8f4] ;  /* 0x0008f400012b7983 */ /* 0x0001680000300800 */
[----:B------:R-:W-:Y:S04]  /*9080*/  LDSM.16.M88.4 R160, [R227+0x8000] ;  /* 0x00800000e3a0783b */ /* 0x000fe80000000200 */
[----:B------:R-:W1:Y:S04]  /*9090*/  LDSM.16.MT88.4 R32, [R222] ;  /* 0x00000000de20783b */ /* 0x000e680000004200 */
[----:B------:R-:W2:Y:S04]  /*90a0*/  LDSM.16.M88.4 R20, [R227+0xc000] ;  /* 0x00c00000e314783b */ /* 0x000ea80000000200 */
[----:B------:R-:W3:Y:S04]  /*90b0*/  LDSM.16.MT88.4 R180, [R2] ;  /* 0x0000000002b4783b */ /* 0x000ee80000004200 */
[----:B------:R-:W4:Y:S04]  /*90c0*/  LDSM.16.MT88.4 R152, [R190] ;  /* 0x00000000be98783b */ /* 0x000f280000004200 */
[----:B------:R-:W0:Y:S04]  /*90d0*/  LDSM.16.MT88.4 R132, [R188] ;  /* 0x00000000bc84783b */ /* 0x000e280000004200 */
[----:B------:R-:W0:Y:S04]  /*90e0*/  LDSM.16.MT88.4 R28, [R222+0x800] ;  /* 0x00080000de1c783b */ /* 0x000e280000004200 */
[----:B------:R-:W0:Y:S04]  /*90f0*/  LDSM.16.MT88.4 R36, [R2+0x800] ;  /* 0x000800000224783b */ /* 0x000e280000004200 */
[----:B------:R-:W0:Y:S04]  /*9100*/  LDSM.16.MT88.4 R16, [R190+0x800] ;  /* 0x00080000be10783b */ /* 0x000e280000004200 */
[----:B------:R-:W0:Y:S04]  /*9110*/  LDSM.16.MT88.4 R104, [R188+0x800] ;  /* 0x00080000bc68783b */ /* 0x000e280000004200 */
[----:B------:R-:W-:Y:S01]  /*9120*/  LDSM.16.MT88.4 R164, [R2+0x1000] ;  /* 0x0010000002a4783b */ /* 0x000fe20000004200 */
[C---:B-1----:R-:W-:Y:S03]  /*9130*/  HMMA.16816.F32.BF16 R124, R32.reuse, R160, RZ ;  /* 0x000000a0207c723c */ /* 0x042fe600000418ff */
[----:B------:R-:W1:Y:S04]  /*9140*/  LDSM.16.M88.4 R148, [R223+0x8000] ;  /* 0x00800000df94783b */ /* 0x000e680000000200 */
[----:B------:R-:W1:Y:S01]  /*9150*/  LDSM.16.MT88.4 R156, [R222+0x1000] ;  /* 0x00100000de9c783b */ /* 0x000e620000004200 */
[----:B--2---:R-:W-:Y:S03]  /*9160*/  HMMA.16816.F32.BF16 R32, R32, R20, RZ ;  /* 0x000000142020723c */ /* 0x004fe600000418ff */
[----:B------:R-:W2:Y:S04]  /*9170*/  LDSM.16.M88.4 R168, [R223+0xc000] ;  /* 0x00c00000dfa8783b */ /* 0x000ea80000000200 */
[----:B------:R-:W1:Y:S01]  /*9180*/  LDSM.16.MT88.4 R24, [R190+0x1000] ;  /* 0x00100000be18783b */ /* 0x000e620000004200 */
[C---:B---3--:R-:W-:Y:S03]  /*9190*/  HMMA.16816.F32.BF16 R172, R180.reuse, R160, RZ ;  /* 0x000000a0b4ac723c */ /* 0x048fe600000418ff */
[----:B------:R-:W-:Y:S04]  /*91a0*/  LDSM.16.MT88.4 R184, [R188+0x3000] ;  /* 0x00300000bcb8783b */ /* 0x000fe80000004200 */
[----:B------:R3:W5:Y:S01]  /*91b0*/  LDL.LU R42, [R1+0x8f0] ;  /* 0x0008f000012a7983 */ /* 0x0007620000300800 */
[----:B------:R-:W-:Y:S03]  /*91c0*/  HMMA.16816.F32.BF16 R180, R180, R20, RZ ;  /* 0x00000014b4b4723c */ /* 0x000fe600000418ff */
[----:B------:R3:W5:Y:S04]  /*91d0*/  LDL.LU R41, [R1+0x8ec] ;  /* 0x0008ec0001297983 */ /* 0x0007680000300800 */
[----:B------:R3:W5:Y:S01]  /*91e0*/  LDL.LU R40, [R1+0x8e8] ;  /* 0x0008e80001287983 */ /* 0x0007620000300800 */
[-C--:B----4-:R-:W-:Y:S03]  /*91f0*/  HMMA.16816.F32.BF16 R136, R152, R160.reuse, RZ ;  /* 0x000000a09888723c */ /* 0x090fe600000418ff */
[----:B------:R3:W5:Y:S04]  /*9200*/  LDL.LU R15, [R1+0x8e4] ;  /* 0x0008e400010f7983 */ /* 0x0007680000300800 */
[----:B------:R3:W5:Y:S01]  /*9210*/  LDL.LU R14, [R1+0x8e0] ;  /* 0x0008e000010e7983 */ /* 0x0007620000300800 */
[----:B0-----:R-:W-:Y:S03]  /*9220*/  HMMA.16816.F32.BF16 R140, R132, R160, RZ ;  /* 0x000000a0848c723c */ /* 0x001fe600000418ff */
[----:B------:R3:W5:Y:S04]  /*9230*/  LDL.LU R13, [R1+0x8dc] ;  /* 0x0008dc00010d7983 */ /* 0x0007680000300800 */
[----:B------:R3:W5:Y:S01]  /*9240*/  LDL.LU R12, [R1+0x8d8] ;  /* 0x0008d800010c7983 */ /* 0x0007620000300800 */
[-C--:B------:R-:W-:Y:S03]  /*9250*/  HMMA.16816.F32.BF16 R152, R152, R20.reuse, RZ ;  /* 0x000000149898723c */ /* 0x080fe600000418ff */
[----:B------:R3:W5:Y:S04]  /*9260*/  LDL.LU R11, [R1+0x8d4] ;  /* 0x0008d400010b7983 */ /* 0x0007680000300800 */
[----:B------:R3:W5:Y:S01]  /*9270*/  LDL.LU R10, [R1+0x8d0] ;  /* 0x0008d000010a7983 */ /* 0x0007620000300800 */
[----:B------:R-:W-:Y:S03]  /*9280*/  HMMA.16816.F32.BF16 R132, R132, R20, RZ ;  /* 0x000000148484723c */ /* 0x000fe600000418ff */
[----:B------:R3:W5:Y:S04]  /*9290*/  LDL.LU R9, [R1+0x8cc] ;  /* 0x0008cc0001097983 */ /* 0x0007680000300800 */
[----:B------:R3:W5:Y:S01]  /*92a0*/  LDL.LU R8, [R1+0x8c8] ;  /* 0x0008c80001087983 */ /* 0x0007620000300800 */
[C---:B------:R-:W-:Y:S03]  /*92b0*/  HMMA.16816.F32.BF16 R124, R28.reuse, R162, R124 ;  /* 0x000000a21c7c723c */ /* 0x040fe6000004187c */
[----:B------:R3:W5:Y:S04]  /*92c0*/  LDL.LU R3, [R1+0x8c4] ;  /* 0x0008c40001037983 */ /* 0x0007680000300800 */
[----:B------:R3:W5:Y:S01]  /*92d0*/  LDL.LU R0, [R1+0x8c0] ;  /* 0x0008c00001007983 */ /* 0x0007620000300800 */
[----:B------:R-:W-:Y:S03]  /*92e0*/  HMMA.16816.F32.BF16 R28, R28, R22, R32 ;  /* 0x000000161c1c723c */ /* 0x000fe60000041820 */
[----:B------:R-:W0:Y:S05]  /*92f0*/  LDSM.16.MT88.4 R32, [R188+0x1000] ;  /* 0x00100000bc20783b */ /* 0x000e2a0000004200 */
[C---:B------:R-:W-:Y:S08]  /*9300*/  HMMA.16816.F32.BF16 R172, R36.reuse, R162, R172 ;  /* 0x000000a224ac723c */ /* 0x040ff000000418ac */
[----:B------:R-:W-:Y:S01]  /*9310*/  HMMA.16816.F32.BF16 R36, R36, R22, R180 ;  /* 0x000000162424723c */ /* 0x000fe200000418b4 */
[----:B------:R-:W-:Y:S07]  /*9320*/  LDSM.16.MT88.4 R180, [R222+0x1800] ;  /* 0x00180000deb4783b */ /* 0x000fee0000004200 */
[C---:B------:R-:W-:Y:S08]  /*9330*/  HMMA.16816.F32.BF16 R136, R16.reuse, R162, R136 ;  /* 0x000000a21088723c */ /* 0x040ff00000041888 */
[----:B------:R-:W-:Y:S01]  /*9340*/  HMMA.16816.F32.BF16 R16, R16, R22, R152 ;  /* 0x000000161010723c */ /* 0x000fe20000041898 */
[----:B------:R-:W-:Y:S07]  /*9350*/  LDSM.16.MT88.4 R152, [R190+0x1800] ;  /* 0x00180000be98783b */ /* 0x000fee0000004200 */
[C---:B------:R-:W-:Y:S01]  /*9360*/  HMMA.16816.F32.BF16 R160, R104.reuse, R162, R140 ;  /* 0x000000a268a0723c */ /* 0x040fe2000004188c */
[----:B------:R-:W-:Y:S07]  /*9370*/  LDSM.16.MT88.4 R140, [R190+0x2000] ;  /* 0x00200000be8c783b */ /* 0x000fee0000004200 */
[----:B------:R-:W-:Y:S01]  /*9380*/  HMMA.16816.F32.BF16 R20, R104, R22, R132 ;  /* 0x000000166814723c */ /* 0x000fe20000041884 */
[----:B------:R-:W4:Y:S04]  /*9390*/  LDSM.16.MT88.4 R104, [R2+0x1800] ;  /* 0x001800000268783b */ /* 0x000f280000004200 */
[----:B------:R-:W-:Y:S03]  /*93a0*/  LDSM.16.MT88.4 R132, [R222+0x2000] ;  /* 0x00200000de84783b */ /* 0x000fe60000004200 */
[-C--:B-1----:R-:W-:Y:S08]  /*93b0*/  HMMA.16816.F32.BF16 R172, R164, R148.reuse, R172 ;  /* 0x00000094a4ac723c */ /* 0x082ff000000418ac */
[----:B------:R-:W-:Y:S08]  /*93c0*/  HMMA.16816.F32.BF16 R124, R156, R148, R124 ;  /* 0x000000949c7c723c */ /* 0x000ff0000004187c */
[-C--:B--2---:R-:W-:Y:S01]  /*93d0*/  HMMA.16816.F32.BF16 R164, R164, R168.reuse, R36 ;  /* 0x000000a8a4a4723c */ /* 0x084fe20000041824 */
[----:B------:R-:W-:Y:S07]  /*93e0*/  LDSM.16.MT88.4 R36, [R2+0x2000] ;  /* 0x002000000224783b */ /* 0x000fee0000004200 */
[----:B------:R-:W-:Y:S01]  /*93f0*/  HMMA.16816.F32.BF16 R156, R156, R168, R28 ;  /* 0x000000a89c9c723c */ /* 0x000fe2000004181c */
[----:B------:R-:W1:Y:S07]  /*9400*/  LDSM.16.MT88.4 R28, [R188+0x1800] ;  /* 0x00180000bc1c783b */ /* 0x000e6e0000004200 */
[C---:B------:R-:W-:Y:S08]  /*9410*/  HMMA.16816.F32.BF16 R136, R24.reuse, R148, R136 ;  /* 0x000000941888723c */ /* 0x040ff00000041888 */
[----:B------:R-:W-:Y:S01]  /*9420*/  HMMA.16816.F32.BF16 R24, R24, R168, R16 ;  /* 0x000000a81818723c */ /* 0x000fe20000041810 */
[----:B------:R-:W2:Y:S07]  /*9430*/  LDSM.16.M88.4 R16, [R227+0x8080] ;  /* 0x00808000e310783b */ /* 0x000eae0000000200 */
[C---:B0-----:R-:W-:Y:S08]  /*9440*/  HMMA.16816.F32.BF16 R160, R32.reuse, R148, R160 ;  /* 0x0000009420a0723c */ /* 0x041ff000000418a0 */
[----:B------:R-:W-:Y:S01]  /*9450*/  HMMA.16816.F32.BF16 R32, R32, R168, R20 ;  /* 0x000000a82020723c */ /* 0x000fe20000041814 */
[----:B------:R-:W0:Y:S07]  /*9460*/  LDSM.16.M88.4 R20, [R227+0xc080] ;  /* 0x00c08000e314783b */ /* 0x000e2e0000000200 */
[C---:B----4-:R-:W-:Y:S08]  /*9470*/  HMMA.16816.F32.BF16 R172, R104.reuse, R150, R172 ;  /* 0x0000009668ac723c */ /* 0x050ff000000418ac */
[----:B------:R-:W-:Y:S01]  /*9480*/  HMMA.16816.F32.BF16 R104, R104, R170, R164 ;  /* 0x000000aa6868723c */ /* 0x000fe200000418a4 */
[----:B------:R-:W4:Y:S07]  /*9490*/  LDSM.16.MT88.4 R164, [R188+0x2000] ;  /* 0x00200000bca4783b */ /* 0x000f2e0000004200 */
[-C--:B------:R-:W-:Y:S08]  /*94a0*/  HMMA.16816.F32.BF16 R124, R180, R150.reuse, R124 ;  /* 0x00000096b47c723c */ /* 0x080ff0000004187c */
[----:B------:R-:W-:Y:S08]  /*94b0*/  HMMA.16816.F32.BF16 R136, R152, R150, R136 ;  /* 0x000000969888723c */ /* 0x000ff00000041888 */
[-C--:B------:R-:W-:Y:S01]  /*94c0*/  HMMA.16816.F32.BF16 R156, R180, R170.reuse, R156 ;  /* 0x000000aab49c723c */ /* 0x080fe2000004189c */
[----:B------:R-:W-:Y:S07]  /*94d0*/  LDSM.16.MT88.4 R180, [R190+0x3000] ;  /* 0x00300000beb4783b */ /* 0x000fee0000004200 */
[----:B------:R-:W-:Y:S01]  /*94e0*/  HMMA.16816.F32.BF16 R152, R152, R170, R24 ;  /* 0x000000aa9898723c */ /* 0x000fe20000041818 */
[----:B------:R-:W3:Y:S07]  /*94f0*/  LDSM.16.MT88.4 R24, [R2+0x2800] ;  /* 0x002800000218783b */ /* 0x000eee0000004200 */
[----:B-1----:R-:W-:Y:S01]  /*9500*/  HMMA.16816.F32.BF16 R148, R28, R150, R160 ;  /* 0x000000961c94723c */ /* 0x002fe200000418a0 */
[----:B------:R-:W-:Y:S07]  /*9510*/  LDSM.16.M88.4 R160, [R223+0xc080] ;  /* 0x00c08000dfa0783b */ /* 0x000fee0000000200 */
[----:B--2---:R-:W-:Y:S08]  /*9520*/  HMMA.16816.F32.BF16 R172, R36, R16, R172 ;  /* 0x0000001024ac723c */ /* 0x004ff000000418ac */
[----:B------:R-:W-:Y:S01]  /*9530*/  HMMA.16816.F32.BF16 R168, R28, R170, R32 ;  /* 0x000000aa1ca8723c */ /* 0x000fe20000041820 */
[----:B------:R-:W1:Y:S04]  /*9540*/  LDSM.16.MT88.4 R28, [R222+0x2800] ;  /* 0x00280000de1c783b */ /* 0x000e680000004200 */
[----:B------:R-:W2:Y:S03]  /*9550*/  LDSM.16.MT88.4 R32, [R190+0x2800] ;  /* 0x00280000be20783b */ /* 0x000ea60000004200 */
[----:B0-----:R-:W-:Y:S01]  /*9560*/  HMMA.16816.F32.BF16 R36, R36, R20, R104 ;  /* 0x000000142424723c */ /* 0x001fe20000041868 */
[----:B------:R-:W0:Y:S07]  /*9570*/  LDSM.16.MT88.4 R104, [R188+0x2800] ;  /* 0x00280000bc68783b */ /* 0x000e2e0000004200 */
[-C--:B------:R-:W-:Y:S08]  /*9580*/  HMMA.16816.F32.BF16 R124, R132, R16.reuse, R124 ;  /* 0x00000010847c723c */ /* 0x080ff0000004187c */
[----:B------:R-:W-:Y:S08]  /*9590*/  HMMA.16816.F32.BF16 R136, R140, R16, R136 ;  /* 0x000000108c88723c */ /* 0x000ff00000041888 */
[-C--:B------:R-:W-:Y:S01]  /*95a0*/  HMMA.16816.F32.BF16 R132, R132, R20.reuse, R156 ;  /* 0x000000148484723c */ /* 0x080fe2000004189c */
[----:B------:R-:W-:Y:S07]  /*95b0*/  LDSM.16.M88.4 R156, [R223+0x8080] ;  /* 0x00808000df9c783b */ /* 0x000fee0000000200 */
[----:B------:R-:W-:Y:S01]  /*95c0*/  HMMA.16816.F32.BF16 R140, R140, R20, R152 ;  /* 0x000000148c8c723c */ /* 0x000fe20000041898 */
[----:B------:R-:W0:Y:S07]  /*95d0*/  LDSM.16.MT88.4 R152, [R2+0x3000] ;  /* 0x003000000298783b */ /* 0x000e2e0000004200 */
[----:B----4-:R-:W-:Y:S08]  /*95e0*/  HMMA.16816.F32.BF16 R148, R164, R16, R148 ;  /* 0x00000010a494723c */ /* 0x010ff00000041894 */
[C---:B---3--:R-:W-:Y:S08]  /*95f0*/  HMMA.16816.F32.BF16 R172, R24.reuse, R18, R172 ;  /* 0x0000001218ac723c */ /* 0x048ff000000418ac */
[----:B------:R-:W-:Y:S01]  /*9600*/  HMMA.16816.F32.BF16 R36, R24, R22, R36 ;  /* 0x000000161824723c */ /* 0x000fe20000041824 */
[----:B------:R-:W-:Y:S07]  /*9610*/  LDSM.16.MT88.4 R24, [R190+0x3800] ;  /* 0x00380000be18783b */ /* 0x000fee0000004200 */
[----:B------:R-:W-:Y:S01]  /*9620*/  HMMA.16816.F32.BF16 R164, R164, R20, R168 ;  /* 0x00000014a4a4723c */ /* 0x000fe200000418a8 */
[----:B------:R-:W3:Y:S07]  /*9630*/  LDSM.16.MT88.4 R168, [R222+0x3000] ;  /* 0x00300000dea8783b */ /* 0x000eee0000004200 */
[-C--:B-1----:R-:W-:Y:S08]  /*9640*/  HMMA.16816.F32.BF16 R124, R28, R18.reuse, R124 ;  /* 0x000000121c7c723c */ /* 0x082ff0000004187c */
[-C--:B--2---:R-:W-:Y:S08]  /*9650*/  HMMA.16816.F32.BF16 R136, R32, R18.reuse, R136 ;  /* 0x000000122088723c */ /* 0x084ff00000041888 */
[----:B0-----:R-:W-:Y:S01]  /*9660*/  HMMA.16816.F32.BF16 R148, R104, R18, R148 ;  /* 0x000000126894723c */ /* 0x001fe20000041894 */
[----:B------:R-:W0:Y:S07]  /*9670*/  LDSM.16.MT88.4 R16, [R2+0x3800] ;  /* 0x003800000210783b */ /* 0x000e2e0000004200 */
[-C--:B------:R-:W-:Y:S01]  /*9680*/  HMMA.16816.F32.BF16 R140, R32, R22.reuse, R140 ;  /* 0x00000016208c723c */ /* 0x080fe2000004188c */
[----:B------:R-:W-:Y:S07]  /*9690*/  LDSM.16.M88.4 R32, [R227+0xc100] ;  /* 0x00c10000e320783b */ /* 0x000fee0000000200 */
[----:B------:R-:W-:Y:S01]  /*96a0*/  HMMA.16816.F32.BF16 R132, R28, R22, R132 ;  /* 0x000000161c84723c */ /* 0x000fe20000041884 */
[----:B------:R-:W-:Y:S07]  /*96b0*/  LDSM.16.M88.4 R28, [R227+0x8100] ;  /* 0x00810000e31c783b */ /* 0x000fee0000000200 */
[C---:B------:R-:W-:Y:S08]  /*96c0*/  HMMA.16816.F32.BF16 R172, R152.reuse, R156, R172 ;  /* 0x0000009c98ac723c */ /* 0x040ff000000418ac */
[----:B------:R-:W-:Y:S01]  /*96d0*/  HMMA.16816.F32.BF16 R36, R152, R160, R36 ;  /* 0x000000a09824723c */ /* 0x000fe20000041824 */
[----:B------:R-:W-:Y:S07]  /*96e0*/  LDSM.16.MT88.4 R152, [R188+0x3800] ;  /* 0x00380000bc98783b */ /* 0x000fee0000004200 */
[----:B------:R-:W-:Y:S01]  /*96f0*/  HMMA.16816.F32.BF16 R164, R104, R22, R164 ;  /* 0x0000001668a4723c */ /* 0x000fe200000418a4 */
[----:B------:R-:W1:Y:S04]  /*9700*/  LDSM.16.MT88.4 R20, [R222+0x3800] ;  /* 0x00380000de14783b */ /* 0x000e680000004200 */
[----:B------:R-:W2:Y:S03]  /*9710*/  LDSM.16.MT88.4 R104, [R2+0x4000] ;  /* 0x004000000268783b */ /* 0x000ea60000004200 */
[C---:B------:R-:W-:Y:S08]  /*9720*/  HMMA.16816.F32.BF16 R136, R180.reuse, R156, R136 ;  /* 0x0000009cb488723c */ /* 0x040ff00000041888 */
[----:B------:R-:W-:Y:S08]  /*9730*/  HMMA.16816.F32.BF16 R140, R180, R160, R140 ;  /* 0x000000a0b48c723c */ /* 0x000ff0000004188c */
[C---:B---3--:R-:W-:Y:S08]  /*9740*/  HMMA.16816.F32.BF16 R124, R168.reuse, R156, R124 ;  /* 0x0000009ca87c723c */ /* 0x048ff0000004187c */
[----:B------:R-:W-:Y:S01]  /*9750*/  HMMA.16816.F32.BF16 R132, R168, R160, R132 ;  /* 0x000000a0a884723c */ /* 0x000fe20000041884 */
[----:B------:R-:W-:Y:S07]  /*9760*/  LDSM.16.MT88.4 R168, [R222+0x4000] ;  /* 0x00400000dea8783b */ /* 0x000fee0000004200 */
[C---:B0-----:R-:W-:Y:S08]  /*9770*/  HMMA.16816.F32.BF16 R172, R16.reuse, R158, R172 ;  /* 0x0000009e10ac723c */ /* 0x041ff000000418ac */
[----:B------:R-:W-:Y:S01]  /*9780*/  HMMA.16816.F32.BF16 R36, R16, R162, R36 ;  /* 0x000000a21024723c */ /* 0x000fe20000041824 */
[----:B------:R-:W0:Y:S07]  /*9790*/  LDSM.16.MT88.4 R16, [R190+0x4000] ;  /* 0x00400000be10783b */ /* 0x000e2e0000004200 */
[C---:B------:R-:W-:Y:S08]  /*97a0*/  HMMA.16816.F32.BF16 R148, R184.reuse, R156, R148 ;  /* 0x0000009cb894723c */ /* 0x040ff00000041894 */
[----:B------:R-:W-:Y:S08]  /*97b0*/  HMMA.16816.F32.BF16 R164, R184, R160, R164 ;  /* 0x000000a0b8a4723c */ /* 0x000ff000000418a4 */
[C---:B------:R-:W-:Y:S08]  /*97c0*/  HMMA.16816.F32.BF16 R136, R24.reuse, R158, R136 ;  /* 0x0000009e1888723c */ /* 0x040ff00000041888 */
[----:B------:R-:W-:Y:S01]  /*97d0*/  HMMA.16816.F32.BF16 R140, R24, R162, R140 ;  /* 0x000000a2188c723c */ /* 0x000fe2000004188c */
[----:B------:R-:W-:Y:S07]  /*97e0*/  LDSM.16.MT88.4 R24, [R222+0x4800] ;  /* 0x00480000de18783b */ /* 0x000fee0000004200 */
[C---:B-1----:R-:W-:Y:S01]  /*97f0*/  HMMA.16816.F32.BF16 R180, R20.reuse, R158, R124 ;  /* 0x0000009e14b4723c */ /* 0x042fe2000004187c */
[----:B------:R-:W1:Y:S07]  /*9800*/  LDSM.16.MT88.4 R124, [R188+0x4000] ;  /* 0x00400000bc7c783b */ /* 0x000e6e0000004200 */
[----:B------:R-:W-:Y:S01]  /*9810*/  HMMA.16816.F32.BF16 R132, R20, R162, R132 ;  /* 0x000000a21484723c */ /* 0x000fe20000041884 */
[----:B------:R-:W3:Y:S07]  /*9820*/  LDSM.16.MT88.4 R20, [R2+0x4800] ;  /* 0x004800000214783b */ /* 0x000eee0000004200 */
[C---:B------:R-:W-:Y:S01]  /*9830*/  HMMA.16816.F32.BF16 R148, R152.reuse, R158, R148 ;  /* 0x0000009e9894723c */ /* 0x040fe20000041894 */
[----:B------:R-:W-:Y:S07]  /*9840*/  LDSM.16.MT88.4 R156, [R188+0x4800] ;  /* 0x00480000bc9c783b */ /* 0x000fee0000004200 */
[----:B------:R-:W-:Y:S01]  /*9850*/  HMMA.16816.F32.BF16 R164, R152, R162, R164 ;  /* 0x000000a298a4723c */ /* 0x000fe200000418a4 */
[----:B------:R-:W-:Y:S04]  /*9860*/  LDSM.16.MT88.4 R160, [R222+0x5000] ;  /* 0x00500000dea0783b */ /* 0x000fe80000004200 */
[----:B------:R-:W-:Y:S03]  /*9870*/  LDSM.16.MT88.4 R152, [R2+0x5000] ;  /* 0x005000000298783b */ /* 0x000fe60000004200 */
[C---:B--2---:R-:W-:Y:S08]  /*9880*/  HMMA.16816.F32.BF16 R172, R104.reuse, R28, R172 ;  /* 0x0000001c68ac723c */ /* 0x044ff000000418ac */
[----:B------:R-:W-:Y:S01]  /*9890*/  HMMA.16816.F32.BF16 R36, R104, R32, R36 ;  /* 0x000000206824723c */ /* 0x000fe20000041824 */
[----:B------:R-:W-:Y:S07]  /*98a0*/  LDSM.16.M88.4 R104, [R223+0x8100] ;  /* 0x00810000df68783b */ /* 0x000fee0000000200 */
[C---:B0-----:R-:W-:Y:S08]  /*98b0*/  HMMA.16816.F32.BF16 R136, R16.reuse, R28, R136 ;  /* 0x0000001c1088723c */ /* 0x041ff00000041888 */
[----:B------:R-:W-:Y:S01]  /*98c0*/  HMMA.16816.F32.BF16 R140, R16, R32, R140 ;  /* 0x00000020108c723c */ /* 0x000fe2000004188c */
[----:B------:R-:W0:Y:S07]  /*98d0*/  LDSM.16.MT88.4 R16, [R190+0x4800] ;  /* 0x00480000be10783b */ /* 0x000e2e0000004200 */
[C---:B------:R-:W-:Y:S08]  /*98e0*/  HMMA.16816.F32.BF16 R180, R168.reuse, R28, R180 ;  /* 0x0000001ca8b4723c */ /* 0x040ff000000418b4 */
[----:B------:R-:W-:Y:S01]  /*98f0*/  HMMA.16816.F32.BF16 R132, R168, R32, R132 ;  /* 0x00000020a884723c */ /* 0x000fe20000041884 */
[----:B------:R-:W-:Y:S07]  /*9900*/  LDSM.16.MT88.4 R168, [R222+0x6000] ;  /* 0x00600000dea8783b */ /* 0x000fee0000004200 */
[C---:B-1----:R-:W-:Y:S08]  /*9910*/  HMMA.16816.F32.BF16 R148, R124.reuse, R28, R148 ;  /* 0x0000001c7c94723c */ /* 0x042ff00000041894 */
[----:B------:R-:W-:Y:S01]  /*9920*/  HMMA.16816.F32.BF16 R164, R124, R32, R164 ;  /* 0x000000207ca4723c */ /* 0x000fe200000418a4 */
[----:B------:R-:W1:Y:S07]  /*9930*/  LDSM.16.M88.4 R124, [R223+0xc100] ;  /* 0x00c10000df7c783b */ /* 0x000e6e0000000200 */
[C---:B---3--:R-:W-:Y:S08]  /*9940*/  HMMA.16816.F32.BF16 R172, R20.reuse, R30, R172 ;  /* 0x0000001e14ac723c */ /* 0x048ff000000418ac */
[----:B------:R-:W-:Y:S01]  /*9950*/  HMMA.16816.F32.BF16 R36, R20, R34, R36 ;  /* 0x000000221424723c */ /* 0x000fe20000041824 */
[----:B------:R-:W2:Y:S07]  /*9960*/  LDSM.16.MT88.4 R20, [R190+0x5000] ;  /* 0x00500000be14783b */ /* 0x000eae0000004200 */
[C---:B------:R-:W-:Y:S08]  /*9970*/  HMMA.16816.F32.BF16 R180, R24.reuse, R30, R180 ;  /* 0x0000001e18b4723c */ /* 0x040ff000000418b4 */
[----:B------:R-:W-:Y:S01]  /*9980*/  HMMA.16816.F32.BF16 R132, R24, R34, R132 ;  /* 0x000000221884723c */ /* 0x000fe20000041884 */
[----:B------:R-:W3:Y:S07]  /*9990*/  LDSM.16.MT88.4 R24, [R188+0x5000] ;  /* 0x00500000bc18783b */ /* 0x000eee0000004200 */
[C---:B0-----:R-:W-:Y:S08]  /*99a0*/  HMMA.16816.F32.BF16 R136, R16.reuse, R30, R136 ;  /* 0x0000001e1088723c */ /* 0x041ff00000041888 */
[----:B------:R-:W-:Y:S01]  /*99b0*/  HMMA.16816.F32.BF16 R140, R16, R34, R140 ;  /* 0x00000022108c723c */ /* 0x000fe2000004188c */
[----:B------:R-:W0:Y:S07]  /*99c0*/  LDSM.16.MT88.4 R16, [R222+0x5800] ;  /* 0x00580000de10783b */ /* 0x000e2e0000004200 */
[C---:B------:R-:W-:Y:S01]  /*99d0*/  HMMA.16816.F32.BF16 R148, R156.reuse, R30, R148 ;  /* 0x0000001e9c94723c */ /* 0x040fe20000041894 */
[----:B------:R-:W-:Y:S07]  /*99e0*/  LDSM.16.MT88.4 R28, [R2+0x5800] ;  /* 0x00580000021c783b */ /* 0x000fee0000004200 */
[----:B------:R-:W-:Y:S01]  /*99f0*/  HMMA.16816.F32.BF16 R164, R156, R34, R164 ;  /* 0x000000229ca4723c */ /* 0x000fe200000418a4 */
[----:B------:R-:W4:Y:S04]  /*9a00*/  LDSM.16.MT88.4 R32, [R190+0x5800] ;  /* 0x00580000be20783b */ /* 0x000f280000004200 */
[----:B------:R-:W-:Y:S03]  /*9a10*/  LDSM.16.M88.4 R156, [R227+0x8180] ;  /* 0x00818000e39c783b */ /* 0x000fe60000000200 */
[C---:B------:R-:W-:Y:S08]  /*9a20*/  HMMA.16816.F32.BF16 R180, R160.reuse, R104, R180 ;  /* 0x00000068a0b4723c */ /* 0x040ff000000418b4 */
[----:B-1----:R-:W-:Y:S08]  /*9a30*/  HMMA.16816.F32.BF16 R132, R160, R124, R132 ;  /* 0x0000007ca084723c */ /* 0x002ff00000041884 */
[C---:B--2---:R-:W-:Y:S08]  /*9a40*/  HMMA.16816.F32.BF16 R136, R20.reuse, R104, R136 ;  /* 0x000000681488723c */ /* 0x044ff00000041888 */
[----:B------:R-:W-:Y:S01]  /*9a50*/  HMMA.16816.F32.BF16 R140, R20, R124, R140 ;  /* 0x0000007c148c723c */ /* 0x000fe2000004188c */
[----:B------:R-:W1:Y:S07]  /*9a60*/  LDSM.16.MT88.4 R20, [R188+0x5800] ;  /* 0x00580000bc14783b */ /* 0x000e6e0000004200 */
[C---:B------:R-:W-:Y:S08]  /*9a70*/  HMMA.16816.F32.BF16 R172, R152.reuse, R104, R172 ;  /* 0x0000006898ac723c */ /* 0x040ff000000418ac */
[----:B------:R-:W-:Y:S01]  /*9a80*/  HMMA.16816.F32.BF16 R36, R152, R124, R36 ;  /* 0x0000007c9824723c */ /* 0x000fe20000041824 */
[----:B------:R-:W-:Y:S07]  /*9a90*/  LDSM.16.M88.4 R152, [R227+0xc180] ;  /* 0x00c18000e398783b */ /* 0x000fee0000000200 */
[C---:B---3--:R-:W-:Y:S01]  /*9aa0*/  HMMA.16816.F32.BF16 R160, R24.reuse, R104, R148 ;  /* 0x0000006818a0723c */ /* 0x048fe20000041894 */
[----:B------:R-:W-:Y:S07]  /*9ab0*/  LDSM.16.MT88.4 R148, [R2+0x6000] ;  /* 0x006000000294783b */ /* 0x000fee0000004200 */
[----:B------:R-:W-:Y:S01]  /*9ac0*/  HMMA.16816.F32.BF16 R164, R24, R124, R164 ;  /* 0x0000007c18a4723c */ /* 0x000fe200000418a4 */
[----:B------:R-:W2:Y:S07]  /*9ad0*/  LDSM.16.MT88.4 R24, [R190+0x6000] ;  /* 0x00600000be18783b */ /* 0x000eae0000004200 */
[C---:B0-----:R-:W-:Y:S08]  /*9ae0*/  HMMA.16816.F32.BF16 R180, R16.reuse, R106, R180 ;  /* 0x0000006a10b4723c */ /* 0x041ff000000418b4 */
[----:B------:R-:W-:Y:S01]  /*9af0*/  HMMA.16816.F32.BF16 R132, R16, R126, R132 ;  /* 0x0000007e1084723c */ /* 0x000fe20000041884 */
[----:B------:R-:W0:Y:S07]  /*9b00*/  LDSM.16.MT88.4 R16, [R188+0x6000] ;  /* 0x00600000bc10783b */ /* 0x000e2e0000004200 */
[C---:B----4-:R-:W-:Y:S08]  /*9b10*/  HMMA.16816.F32.BF16 R136, R32.reuse, R106, R136 ;  /* 0x0000006a2088723c */ /* 0x050ff00000041888 */
[----:B------:R-:W-:Y:S01]  /*9b20*/  HMMA.16816.F32.BF16 R140, R32, R126, R140 ;  /* 0x0000007e208c723c */ /* 0x000fe2000004188c */
[----:B------:R-:W-:Y:S07]  /*9b30*/  LDSM.16.MT88.4 R32, [R190+0x6800] ;  /* 0x00680000be20783b */ /* 0x000fee0000004200 */
[C---:B-1----:R-:W-:Y:S08]  /*9b40*/  HMMA.16816.F32.BF16 R160, R20.reuse, R106, R160 ;  /* 0x0000006a14a0723c */ /* 0x042ff000000418a0 */
[----:B------:R-:W-:Y:S01]  /*9b50*/  HMMA.16816.F32.BF16 R164, R20, R126, R164 ;  /* 0x0000007e14a4723c */ /* 0x000fe200000418a4 */
[----:B------:R-:W-:Y:S07]  /*9b60*/  LDSM.16.MT88.4 R20, [R2+0x6800] ;  /* 0x006800000214783b */ /* 0x000fee0000004200 */
[C---:B------:R-:W-:Y:S01]  /*9b70*/  HMMA.16816.F32.BF16 R172, R28.reuse, R106, R172 ;  /* 0x0000006a1cac723c */ /* 0x040fe200000418ac */
[----:B------:R-:W1:Y:S04]  /*9b80*/  S2R R251, SR_TID.X ;  /* 0x0000000000fb7919 */ /* 0x000e680000002100 */
[----:B------:R-:W-:Y:S03]  /*9b90*/  LDSM.16.M88.4 R104, [R223+0x8180] ;  /* 0x00818000df68783b */ /* 0x000fe60000000200 */
[----:B------:R-:W-:Y:S01]  /*9ba0*/  HMMA.16816.F32.BF16 R36, R28, R126, R36 ;  /* 0x0000007e1c24723c */ /* 0x000fe20000041824 */
[----:B------:R-:W3:Y:S04]  /*9bb0*/  LDSM.16.MT88.4 R28, [R222+0x6800] ;  /* 0x00680000de1c783b */ /* 0x000ee80000004200 */
[----:B------:R-:W-:Y:S03]  /*9bc0*/  LDSM.16.MT88.4 R124, [R2+0x7000] ;  /* 0x00700000027c783b */ /* 0x000fe60000004200 */
[C---:B--2---:R-:W-:Y:S08]  /*9bd0*/  HMMA.16816.F32.BF16 R136, R24.reuse, R156, R136 ;  /* 0x0000009c1888723c */ /* 0x044ff00000041888 */
[----:B------:R-:W-:Y:S01]  /*9be0*/  HMMA.16816.F32.BF16 R140, R24, R152, R140 ;  /* 0x00000098188c723c */ /* 0x000fe2000004188c */
[----:B------:R-:W2:Y:S07]  /*9bf0*/  LDSM.16.MT88.4 R24, [R188+0x6800] ;  /* 0x00680000bc18783b */ /* 0x000eae0000004200 */
[C---:B------:R-:W-:Y:S08]  /*9c00*/  HMMA.16816.F32.BF16 R180, R168.reuse, R156, R180 ;  /* 0x0000009ca8b4723c */ /* 0x040ff000000418b4 */
[----:B------:R-:W-:Y:S08]  /*9c10*/  HMMA.16816.F32.BF16 R132, R168, R152, R132 ;  /* 0x00000098a884723c */ /* 0x000ff00000041884 */
[C---:B0-----:R-:W-:Y:S08]  /*9c20*/  HMMA.16816.F32.BF16 R160, R16.reuse, R156, R160 ;  /* 0x0000009c10a0723c */ /* 0x041ff000000418a0 */
[----:B------:R-:W-:Y:S01]  /*9c30*/  HMMA.16816.F32.BF16 R164, R16, R152, R164 ;  /* 0x0000009810a4723c */ /* 0x000fe200000418a4 */
[----:B------:R-:W-:Y:S07]  /*9c40*/  LDSM.16.M88.4 R16, [R223+0xc180] ;  /* 0x00c18000df10783b */ /* 0x000fee0000000200 */
[C---:B------:R-:W-:Y:S08]  /*9c50*/  HMMA.16816.F32.BF16 R172, R148.reuse, R156, R172 ;  /* 0x0000009c94ac723c */ /* 0x040ff000000418ac */
[----:B------:R-:W-:Y:S01]  /*9c60*/  HMMA.16816.F32.BF16 R36, R148, R152, R36 ;  /* 0x000000989424723c */ /* 0x000fe20000041824 */
[----:B------:R-:W0:Y:S01]  /*9c70*/  LDSM.16.MT88.4 R148, [R222+0x7000] ;  /* 0x00700000de94783b */ /* 0x000e220000004200 */
[----:B-1----:R-:W-:-:S02]  /*9c80*/  LOP3.LUT R249, R251, 0x3, RZ, 0xc0, !PT ;  /* 0x00000003fbf97812 */ /* 0x002fc400078ec0ff */
[----:B------:R-:W-:-:S04]  /*9c90*/  LOP3.LUT R251, R251, 0x60, RZ, 0xc0, !PT ;  /* 0x00000060fbfb7812 */ /* 0x000fc800078ec0ff */
[----:B---3--:R-:W-:Y:S01]  /*9ca0*/  HMMA.16816.F32.BF16 R180, R28, R158, R180 ;  /* 0x0000009e1cb4723c */ /* 0x008fe200000418b4 */
[----:B------:R-:W-:-:S07]  /*9cb0*/  SHF.L.U32 R5, R249, 0x1, RZ ;  /* 0x00000001f9057819 */ /* 0x000fce00000006ff */
[----:B------:R-:W-:Y:S08]  /*9cc0*/  HMMA.16816.F32.BF16 R132, R28, R154, R132 ;  /* 0x0000009a1c84723c */ /* 0x000ff00000041884 */
[C---:B--2---:R-:W-:Y:S08]  /*9cd0*/  HMMA.16816.F32.BF16 R160, R24.reuse, R158, R160 ;  /* 0x0000009e18a0723c */ /* 0x044ff000000418a0 */
[----:B------:R-:W-:Y:S01]  /*9ce0*/  HMMA.16816.F32.BF16 R164, R24, R154, R164 ;  /* 0x0000009a18a4723c */ /* 0x000fe200000418a4 */
[----:B------:R-:W1:Y:S01]  /*9cf0*/  LDSM.16.MT88.4 R24, [R188+0x7000] ;  /* 0x00700000bc18783b */ /* 0x000e620000004200 */
[----:B------:R-:W-:-:S06]  /*9d00*/  LEA.HI R5, R251, R5, RZ, 0x1e ;  /* 0x00000005fb057211 */ /* 0x000fcc00078ff0ff */
[C---:B------:R-:W-:Y:S01]  /*9d10*/  HMMA.16816.F32.BF16 R172, R20.reuse, R158, R172 ;  /* 0x0000009e14ac723c */ /* 0x040fe200000418ac */
[----:B------:R-:W2:Y:S04]  /*9d20*/  S2R R251, SR_TID.X ;  /* 0x0000000000fb7919 */ /* 0x000ea80000002100 */
[----:B------:R-:W3:Y:S03]  /*9d30*/  S2R R170, SR_CTAID.X ;  /* 0x0000000000aa7919 */ /* 0x000ee60000002500 */
[----:B------:R-:W-:Y:S01]  /*9d40*/  HMMA.16816.F32.BF16 R36, R20, R154, R36 ;  /* 0x0000009a1424723c */ /* 0x000fe20000041824 */
[----:B------:R-:W4:Y:S04]  /*9d50*/  LDSM.16.MT88.4 R20, [R190+0x7000] ;  /* 0x00700000be14783b */ /* 0x000f280000004200 */
[----:B------:R-:W-:Y:S03]  /*9d60*/  LDSM.16.MT88.4 R28, [R222+0x7800] ;  /* 0x00780000de1c783b */ /* 0x000fe60000004200 */
[C---:B------:R-:W-:Y:S08]  /*9d70*/  HMMA.16816.F32.BF16 R136, R32.reuse, R158, R136 ;  /* 0x0000009e2088723c */ /* 0x040ff00000041888 */
[----:B------:R-:W-:Y:S01]  /*9d80*/  HMMA.16816.F32.BF16 R140, R32, R154, R140 ;  /* 0x0000009a208c723c */ /* 0x000fe2000004188c */
[----:B------:R-:W4:Y:S07]  /*9d90*/  LDSM.16.MT88.4 R32, [R2+0x7800] ;  /* 0x007800000220783b */ /* 0x000f2e0000004200 */
[C---:B0-----:R-:W-:Y:S08]  /*9da0*/  HMMA.16816.F32.BF16 R180, R148.reuse, R104, R180 ;  /* 0x0000006894b4723c */ /* 0x041ff000000418b4 */
[----:B------:R-:W-:Y:S01]  /*9db0*/  HMMA.16816.F32.BF16 R132, R148, R16, R132 ;  /* 0x000000109484723c */ /* 0x000fe20000041884 */
[----:B------:R2:W0:Y:S07]  /*9dc0*/  LDSM.16.MT88.4 R148, [R188+0x7800] ;  /* 0x00780000bc94783b */ /* 0x00042e0000004200 */
[----:B------:R-:W-:Y:S01]  /*9dd0*/  HMMA.16816.F32.BF16 R172, R124, R104, R172 ;  /* 0x000000687cac723c */ /* 0x000fe200000418ac */
[----:B--2---:R-:W-:-:S07]  /*9de0*/  LOP3.LUT R188, R251, 0x1c, RZ, 0xc0, !PT ;  /* 0x0000001cfbbc7812 */ /* 0x004fce00078ec0ff */
[-C--:B------:R-:W-:Y:S01]  /*9df0*/  HMMA.16816.F32.BF16 R36, R124, R16.reuse, R36 ;  /* 0x000000107c24723c */ /* 0x080fe20000041824 */
[----:B------:R-:W2:Y:S01]  /*9e00*/  LDSM.16.MT88.4 R124, [R190+0x7800] ;  /* 0x00780000be7c783b */ /* 0x000ea20000004200 */
[----:B------:R-:W-:Y:S01]  /*9e10*/  LEA.HI R188, R188, 0x8, RZ, 0x1e ;  /* 0x00000008bcbc7811 */ /* 0x000fe200078ff0ff */
[----:B---3--:R-:W-:Y:S02]  /*9e20*/  IMAD.SHL.U32 R170, R170, 0x40, RZ ;  /* 0x00000040aaaa7824 */ /* 0x008fe400078e00ff */
[----:B------:R-:W3:Y:S03]  /*9e30*/  S2R R249, SR_TID.X ;  /* 0x0000000000f97919 */ /* 0x000ee60000002100 */
[-C--:B-1----:R-:W-:Y:S01]  /*9e40*/  HMMA.16816.F32.BF16 R164, R24, R16.reuse, R164 ;  /* 0x0000001018a4723c */ /* 0x082fe200000418a4 */
[----:B------:R-:W-:Y:S01]  /*9e50*/  IMAD.IADD R170, R170, 0x1, R188 ;  /* 0x00000001aaaa7824 */ /* 0x000fe200078e02bc */
[----:B------:R-:W1:Y:S04]  /*9e60*/  S2R R171, SR_CTAID.X ;  /* 0x0000000000ab7919 */ /* 0x000e680000002500 */
[----:B------:R-:W0:Y:S02]  /*9e70*/  S2R R188, SR_TID.X ;  /* 0x0000000000bc7919 */ /* 0x000e240000002100 */
[----:B----4-:R-:W-:Y:S02]  /*9e80*/  HMMA.16816.F32.BF16 R140, R20, R16, R140 ;  /* 0x00000010148c723c */ /* 0x010fe4000004188c */
[----:B------:R-:W4:Y:S04]  /*9e90*/  S2R R156, SR_CTAID.X ;  /* 0x00000000009c7919 */ /* 0x000f280000002500 */
[----:B------:R-:W0:Y:S04]  /*9ea0*/  S2R R169, SR_CTAID.X ;  /* 0x0000000000a97919 */ /* 0x000e280000002500 */
[----:B------:R-:W0:Y:S01]  /*9eb0*/  S2R R153, SR_CTAID.X ;  /* 0x0000000000997919 */ /* 0x000e220000002500 */
[----:B------:R-:W-:Y:S03]  /*9ec0*/  HMMA.16816.F32.BF16 R36, R32, R18, R36 ;  /* 0x000000122024723c */ /* 0x000fe60000041824 */
[----:B------:R-:W1:Y:S04]  /*9ed0*/  S2R R168, SR_CTAID.X ;  /* 0x0000000000a87919 */ /* 0x000e680000002500 */
[----:B------:R-:W2:Y:S01]  /*9ee0*/  S2R R157, SR_CTAID.X ;  /* 0x00000000009d7919 */ /* 0x000ea20000002500 */
[----:B------:R-:W-:Y:S01]  /*9ef0*/  HMMA.16816.F32.BF16 R136, R20, R104, R136 ;  /* 0x000000681488723c */ /* 0x000fe20000041888 */
[----:B---3--:R-:W-:-:S02]  /*9f00*/  LOP3.LUT R251, R249, 0x1c, RZ, 0xc0, !PT ;  /* 0x0000001cf9fb7812 */ /* 0x008fc400078ec0ff */
[----:B------:R-:W3:Y:S05]  /*9f10*/  S2R R152, SR_CTAID.X ;  /* 0x0000000000987919 */ /* 0x000eea0000002500 */
[----:B------:R-:W-:Y:S01]  /*9f20*/  HMMA.16816.F32.BF16 R132, R28, R18, R132 ;  /* 0x000000121c84723c */ /* 0x000fe20000041884 */
[----:B------:R-:W-:Y:S02]  /*9f30*/  LOP3.LUT R249, R249, 0x1c, RZ, 0xc0, !PT ;  /* 0x0000001cf9f97812 */ /* 0x000fe400078ec0ff */
[----:B------:R-:W-:-:S05]  /*9f40*/  IADD3 R5, P0, R5, UR4, RZ ;  /* 0x0000000405057c10 */ /* 0x000fca000ff1e0ff */
[----:B------:R-:W-:Y:S01]  /*9f50*/  HMMA.16816.F32.BF16 R160, R24, R104, R160 ;  /* 0x0000006818a0723c */ /* 0x000fe200000418a0 */
[----:B0-----:R-:W-:Y:S02]  /*9f60*/  LOP3.LUT R188, R188, 0x1c, RZ, 0xc0, !PT ;  /* 0x0000001cbcbc7812 */ /* 0x001fe400078ec0ff */
[----:B-1----:R-:W-:-:S05]  /*9f70*/  SHF.L.U32 R171, R171, 0x6, RZ ;  /* 0x00000006abab7819 */ /* 0x002fca00000006ff */
[----:B------:R-:W-:Y:S01]  /*9f80*/  HMMA.16816.F32.BF16 R164, R148, R18, R164 ;  /* 0x0000001294a4723c */ /* 0x000fe200000418a4 */
[----:B------:R-:W-:Y:S02]  /*9f90*/  LEA.HI R249, R249, 0x28, RZ, 0x1e ;  /* 0x00000028f9f97811 */ /* 0x000fe400078ff0ff */
[----:B----4-:R-:W-:Y:S02]  /*9fa0*/  SHF.L.U32 R156, R156, 0x6, RZ ;  /* 0x000000069c9c7819 */ /* 0x010fe400000006ff */
[----:B------:R-:W-:-:S03]  /*9fb0*/  IADD3 R17, P3, R5, 0x20, RZ ;  /* 0x0000002005117810 */ /* 0x000fc60007f7e0ff */
[----:B--2---:R-:W-:Y:S01]  /*9fc0*/  HMMA.16816.F32.BF16 R140, R124, R18, R140 ;  /* 0x000000127c8c723c */ /* 0x004fe2000004188c */
[----:B------:R-:W-:Y:S02]  /*9fd0*/  IADD3.X R21, RZ, UR5, RZ, P0, !PT ;  /* 0x00000005ff157c10 */ /* 0x000fe400087fe4ff */
[----:B------:R-:W-:Y:S02]  /*9fe0*/  LEA.HI R245, R188, 0x10, RZ, 0x1e ;  /* 0x00000010bcf57811 */ /* 0x000fe400078ff0ff */
[----:B------:R-:W-:-:S03]  /*9ff0*/  SHF.L.U32 R169, R169, 0x6, RZ ;  /* 0x00000006a9a97819 */ /* 0x000fc600000006ff */
[----:B------:R-:W-:Y:S01]  /*a000*/  HMMA.16816.F32.BF16 R172, R32, R106, R172 ;  /* 0x0000006a20ac723c */ /* 0x000fe200000418ac */
[C---:B------:R-:W-:Y:S01]  /*a010*/  LEA.HI R171, R251.reuse, R171, RZ, 0x1e ;  /* 0x000000abfbab7211 */ /* 0x040fe200078ff0ff */
[----:B------:R-:W-:Y:S01]  /*a020*/  IMAD.IADD R156, R156, 0x1, R249 ;  /* 0x000000019c9c7824 */ /* 0x000fe200078e02f9 */
[----:B------:R-:W-:Y:S01]  /*a030*/  LEA.HI R249, R251, 0x30, RZ, 0x1e ;  /* 0x00000030fbf97811 */ /* 0x000fe200078ff0ff */
[----:B------:R-:W-:Y:S01]  /*a040*/  IMAD.X R22, RZ, RZ, R21, P3 ;  /* 0x000000ffff167224 */ /* 0x000fe200018e0615 */
[----:B------:R-:W-:-:S03]  /*a050*/  SHF.L.U32 R153, R153, 0x6, RZ ;  /* 0x0000000699997819 */ /* 0x000fc600000006ff */
[-C--:B------:R-:W-:Y:S01]  /*a060*/  HMMA.16816.F32.BF16 R180, R28, R106.reuse, R180 ;  /* 0x0000006a1cb4723c */ /* 0x080fe200000418b4 */
[----:B------:R-:W-:Y:S01]  /*a070*/  ISETP.GT.U32.AND P2, PT, R17, R171, PT ;  /* 0x000000ab1100720c */ /* 0x000fe20003f44070 */
[----:B------:R-:W-:Y:S01]  /*a080*/  IMAD.IADD R169, R169, 0x1, R245 ;  /* 0x00000001a9a97824 */ /* 0x000fe200078e02f5 */
[----:B------:R-:W-:Y:S01]  /*a090*/  LEA.HI R247, R188, 0x18, RZ, 0x1e ;  /* 0x00000018bcf77811 */ /* 0x000fe200078ff0ff */
[----:B------:R-:W-:Y:S01]  /*a0a0*/  IMAD.SHL.U32 R157, R157, 0x40, RZ ;  /* 0x000000409d9d7824 */ /* 0x000fe200078e00ff */
[----:B------:R-:W-:Y:S01]  /*a0b0*/  SHF.L.U32 R168, R168, 0x6, RZ ;  /* 0x00000006a8a87819 */ /* 0x000fe200000006ff */
[----:B------:R-:W-:Y:S01]  /*a0c0*/  FMUL R20, R36, c[0x0][0x188] ;  /* 0x0000620024147a20 */ /* 0x000fe20000400000 */
[----:B------:R-:W-:Y:S01]  /*a0d0*/  LEA.HI R188, R188, 0x20, RZ, 0x1e ;  /* 0x00000020bcbc7811 */ /* 0x000fe200078ff0ff */
[----:B------:R-:W-:Y:S01]  /*a0e0*/  IMAD.IADD R153, R153, 0x1, R249 ;  /* 0x0000000199997824 */ /* 0x000fe200078e02f9 */
[----:B------:R-:W-:Y:S01]  /*a0f0*/  ISETP.GT.U32.AND.EX P2, PT, R22, RZ, PT, P2 ;  /* 0x000000ff1600720c */ /* 0x000fe20003f44120 */
[----:B------:R-:W-:Y:S01]  /*a100*/  HMMA.16816.F32.BF16 R136, R124, R106, R136 ;  /* 0x0000006a7c88723c */ /* 0x000fe20000041888 */
[----:B------:R-:W-:Y:S01]  /*a110*/  ISETP.GT.U32.AND P1, PT, R17, R169, PT ;  /* 0x000000a91100720c */ /* 0x000fe20003f24070 */
[----:B------:R-:W-:Y:S01]  /*a120*/  IMAD.IADD R168, R168, 0x1, R247 ;  /* 0x00000001a8a87824 */ /* 0x000fe200078e02f7 */
[----:B------:R-:W-:Y:S01]  /*a130*/  IADD3 R157, R157, R188, RZ ;  /* 0x000000bc9d9d7210 */ /* 0x000fe20007ffe0ff */
[----:B------:R-:W-:Y:S01]  /*a140*/  FMUL R30, R132, c[0x0][0x188] ;  /* 0x00006200841e7a20 */ /* 0x000fe20000400000 */
[----:B------:R-:W-:-:S02]  /*a150*/  FSEL R20, R20, -INF , !P2 ;  /* 0xff80000014147808 */ /* 0x000fc40005000000 */
[----:B------:R-:W-:Y:S02]  /*a160*/  ISETP.GT.U32.AND P2, PT, R17, R153, PT ;  /* 0x000000991100720c */ /* 0x000fe40003f44070 */
[----:B------:R-:W-:Y:S01]  /*a170*/  ISETP.GT.U32.AND.EX P1, PT, R22, RZ, PT, P1 ;  /* 0x000000ff1600720c */ /* 0x000fe20003f24110 */
[----:B------:R-:W-:Y:S01]  /*a180*/  HMMA.16816.F32.BF16 R160, R148, R106, R160 ;  /* 0x0000006a94a0723c */ /* 0x000fe200000418a0 */
[----:B------:R-:W-:Y:S01]  /*a190*/  LEA.HI R251, R251, 0x38, RZ, 0x1e ;  /* 0x00000038fbfb7811 */ /* 0x000fe200078ff0ff */
[----:B------:R-:W-:Y:S01]  /*a1a0*/  FMUL R19, R164, c[0x0][0x188] ;  /* 0x00006200a4137a20 */ /* 0x000fe20000400000 */
[----:B---3--:R-:W-:Y:S02]  /*a1b0*/  SHF.L.U32 R152, R152, 0x6, RZ ;  /* 0x0000000698987819 */ /* 0x008fe400000006ff */
[C---:B------:R-:W-:Y:S02]  /*a1c0*/  ISETP.GT.U32.AND P5, PT, R17.reuse, R170, PT ;  /* 0x000000aa1100720c */ /* 0x040fe40003fa4070 */
[----:B------:R-:W-:-:S02]  /*a1d0*/  ISETP.GT.U32.AND P4, PT, R17, R168, PT ;  /* 0x000000a81100720c */ /* 0x000fc40003f84070 */
[C---:B------:R-:W-:Y:S02]  /*a1e0*/  ISETP.GT.U32.AND P3, PT, R17.reuse, R157, PT ;  /* 0x0000009d1100720c */ /* 0x040fe40003f64070 */
[----:B------:R-:W-:Y:S02]  /*a1f0*/  ISETP.GT.U32.AND P0, PT, R17, R156, PT ;  /* 0x0000009c1100720c */ /* 0x000fe40003f04070 */
[----:B------:R-:W-:Y:S02]  /*a200*/  ISETP.GT.U32.AND.EX P2, PT, R22, RZ, PT, P2 ;  /* 0x000000ff1600720c */ /* 0x000fe40003f44120 */
[----:B------:R-:W-:Y:S01]  /*a210*/  FSEL R30, R30, -INF , !P1 ;  /* 0xff8000001e1e7808 */ /* 0x000fe20004800000 */
[----:B------:R-:W-:Y:S01]  /*a220*/  FMUL R16, R38, c[0x0][0x188] ;  /* 0x0000620026107a20 */ /* 0x000fe20000400000 */
[----:B------:R-:W-:Y:S01]  /*a230*/  ISETP.GT.U32.AND P1, PT, R5, R171, PT ;  /* 0x000000ab0500720c */ /* 0x000fe20003f24070 */
[----:B------:R-:W-:Y:S01]  /*a240*/  FMUL R28, R134, c[0x0][0x188] ;  /* 0x00006200861c7a20 */ /* 0x000fe20000400000 */
[----:B------:R-:W-:Y:S01]  /*a250*/  ISETP.GT.U32.AND.EX P5, PT, R22, RZ, PT, P5 ;  /* 0x000000ff1600720c */ /* 0x000fe20003fa4150 */
[----:B------:R-:W-:Y:S01]  /*a260*/  FMUL R26, R140, c[0x0][0x188] ;  /* 0x000062008c1a7a20 */ /* 0x000fe20000400000 */
[----:B------:R-:W-:Y:S01]  /*a270*/  ISETP.GT.U32.AND.EX P4, PT, R22, RZ, PT, P4 ;  /* 0x000000ff1600720c */ /* 0x000fe20003f84140 */
[----:B------:R-:W-:Y:S01]  /*a280*/  FMUL R23, R142, c[0x0][0x188] ;  /* 0x000062008e177a20 */ /* 0x000fe20000400000 */
[----:B------:R-:W-:Y:S01]  /*a290*/  ISETP.GT.U32.AND.EX P3, PT, R22, RZ, PT, P3 ;  /* 0x000000ff1600720c */ /* 0x000fe20003f64130 */
[----:B------:R-:W-:Y:S01]  /*a2a0*/  IMAD.IADD R152, R152, 0x1, R251 ;  /* 0x0000000198987824 */ /* 0x000fe200078e02fb */
[----:B------:R-:W-:Y:S01]  /*a2b0*/  ISETP.GT.U32.AND.EX P0, PT, R22, RZ, PT, P0 ;  /* 0x000000ff1600720c */ /* 0x000fe20003f04100 */
[----:B------:R-:W-:Y:S01]  /*a2c0*/  FMUL R172, R172, c[0x0][0x188] ;  /* 0x00006200acac7a20 */ /* 0x000fe20000400000 */
[----:B------:R-:W-:-:S02]  /*a2d0*/  FSEL R19, R19, -INF , !P2 ;  /* 0xff80000013137808 */ /* 0x000fc40005000000 */
[----:B------:R-:W-:Y:S02]  /*a2e0*/  ISETP.GT.U32.AND P2, PT, R5, R169, PT ;  /* 0x000000a90500720c */ /* 0x000fe40003f44070 */
[----:B------:R-:W-:Y:S01]  /*a2f0*/  ISETP.GT.U32.AND.EX P1, PT, R21, RZ, PT, P1 ;  /* 0x000000ff1500720c */ /* 0x000fe20003f24110 */
[----:B------:R-:W-:Y:S01]  /*a300*/  FMUL R34, R180, c[0x0][0x188] ;  /* 0x00006200b4227a20 */ /* 0x000fe20000400000 */
[----:B------:R-:W-:Y:S02]  /*a310*/  FSEL R16, R16, -INF , !P5 ;  /* 0xff80000010107808 */ /* 0x000fe40006800000 */
[----:B------:R-:W-:Y:S02]  /*a320*/  FSEL R28, R28, -INF , !P4 ;  /* 0xff8000001c1c7808 */ /* 0x000fe40006000000 */
[----:B------:R-:W-:Y:S02]  /*a330*/  FSEL R26, R26, -INF , !P3 ;  /* 0xff8000001a1a7808 */ /* 0x000fe40005800000 */
[----:B------:R-:W-:-:S02]  /*a340*/  FSEL R23, R23, -INF , !P0 ;  /* 0xff80000017177808 */ /* 0x000fc40004000000 */
[----:B------:R-:W-:Y:S02]  /*a350*/  ISETP.GT.U32.AND P5, PT, R17, R152, PT ;  /* 0x000000981100720c */ /* 0x000fe40003fa4070 */
[C---:B------:R-:W-:Y:S02]  /*a360*/  ISETP.GE.U32.AND P4, PT, R5.reuse, R171, PT ;  /* 0x000000ab0500720c */ /* 0x040fe40003f86070 */
[CC--:B------:R-:W-:Y:S02]  /*a370*/  ISETP.GT.U32.AND P3, PT, R5.reuse, R170.reuse, PT ;  /* 0x000000aa0500720c */ /* 0x0c0fe40003f64070 */
[----:B------:R-:W-:Y:S02]  /*a380*/  ISETP.GE.U32.AND P0, PT, R5, R170, PT ;  /* 0x000000aa0500720c */ /* 0x000fe40003f06070 */
[----:B------:R-:W-:Y:S02]  /*a390*/  FSEL R172, R172, -INF , !P1 ;  /* 0xff800000acac7808 */ /* 0x000fe40004800000 */
[----:B------:R-:W-:Y:S01]  /*a3a0*/  ISETP.GT.U32.AND.EX P2, PT, R21, RZ, PT, P2 ;  /* 0x000000ff1500720c */ /* 0x000fe20003f44120 */
[----:B------:R-:W-:Y:S01]  /*a3b0*/  FMUL R173, R173, c[0x0][0x188] ;  /* 0x00006200adad7a20 */ /* 0x000fe20000400000 */
[----:B------:R-:W-:Y:S01]  /*a3c0*/  ISETP.GT.U32.AND P1, PT, R5, R168, PT ;  /* 0x000000a80500720c */ /* 0x000fe20003f24070 */
[----:B------:R-:W-:Y:S01]  /*a3d0*/  FMUL R174, R174, c[0x0][0x188] ;  /* 0x00006200aeae7a20 */ /* 0x000fe20000400000 */
[----:B------:R-:W-:Y:S01]  /*a3e0*/  ISETP.GT.U32.AND.EX P5, PT, R22, RZ, PT, P5 ;  /* 0x000000ff1600720c */ /* 0x000fe20003fa4150 */
[----:B------:R-:W-:Y:S01]  /*a3f0*/  FMUL R175, R175, c[0x0][0x188] ;  /* 0x00006200afaf7a20 */ /* 0x000fe20000400000 */
[C---:B------:R-:W-:Y:S01]  /*a400*/  ISETP.GE.U32.AND.EX P4, PT, R21.reuse, RZ, PT, P4 ;  /* 0x000000ff1500720c */ /* 0x040fe20003f86140 */
[----:B------:R-:W-:Y:S01]  /*a410*/  FMUL R17, R166, c[0x0][0x188] ;  /* 0x00006200a6117a20 */ /* 0x000fe20000400000 */
[C---:B------:R-:W-:Y:S01]  /*a420*/  ISETP.GT.U32.AND.EX P3, PT, R21.reuse, RZ, PT, P3 ;  /* 0x000000ff1500720c */ /* 0x040fe20003f64130 */
[----:B------:R-:W-:Y:S01]  /*a430*/  FMUL R32, R182, c[0x0][0x188] ;  /* 0x00006200b6207a20 */ /* 0x000fe20000400000 */
[----:B------:R-:W-:-:S02]  /*a440*/  ISETP.GE.U32.AND.EX P0, PT, R21, RZ, PT, P0 ;  /* 0x000000ff1500720c */ /* 0x000fc40003f06100 */
[----:B------:R-:W-:Y:S02]  /*a450*/  FSEL R34, R34, -INF , !P2 ;  /* 0xff80000022227808 */ /* 0x000fe40005000000 */
[----:B------:R-:W-:Y:S02]  /*a460*/  ISETP.GT.U32.AND P2, PT, R5, R156, PT ;  /* 0x0000009c0500720c */ /* 0x000fe40003f44070 */
[----:B------:R-:W-:Y:S01]  /*a470*/  ISETP.GT.U32.AND.EX P1, PT, R21, RZ, PT, P1 ;  /* 0x000000ff1500720c */ /* 0x000fe20003f24110 */
[----:B------:R-:W-:Y:S01]  /*a480*/  FMUL R24, R138, c[0x0][0x188] ;  /* 0x000062008a187a20 */ /* 0x000fe20000400000 */
[----:B------:R-:W-:Y:S02]  /*a490*/  FSEL R17, R17, -INF , !P5 ;  /* 0xff80000011117808 */ /* 0x000fe40006800000 */
[----:B------:R-:W-:Y:S02]  /*a4a0*/  FSEL R173, R173, -INF , !P4 ;  /* 0xff800000adad7808 */ /* 0x000fe40006000000 */
[----:B------:R-:W-:-:S02]  /*a4b0*/  FSEL R174, R174, -INF , !P3 ;  /* 0xff800000aeae7808 */ /* 0x000fc40005800000 */
[----:B------:R-:W-:Y:S02]  /*a4c0*/  FSEL R175, R175, -INF , !P0 ;  /* 0xff800000afaf7808 */ /* 0x000fe40004000000 */
[C---:B------:R-:W-:Y:S02]  /*a4d0*/  ISETP.GE.U32.AND P5, PT, R5.reuse, R169, PT ;  /* 0x000000a90500720c */ /* 0x040fe40003fa6070 */
[C---:B------:R-:W-:Y:S02]  /*a4e0*/  ISETP.GE.U32.AND P4, PT, R5.reuse, R168, PT ;  /* 0x000000a80500720c */ /* 0x040fe40003f86070 */
[CC--:B------:R-:W-:Y:S02]  /*a4f0*/  ISETP.GT.U32.AND P3, PT, R5.reuse, R157.reuse, PT ;  /* 0x0000009d0500720c */ /* 0x0c0fe40003f64070 */
[----:B------:R-:W-:Y:S02]  /*a500*/  ISETP.GE.U32.AND P0, PT, R5, R157, PT ;  /* 0x0000009d0500720c */ /* 0x000fe40003f06070 */
[----:B------:R-:W-:-:S02]  /*a510*/  FSEL R32, R32, -INF , !P1 ;  /* 0xff80000020207808 */ /* 0x000fc40004800000 */
[----:B------:R-:W-:Y:S01]  /*a520*/  ISETP.GT.U32.AND.EX P2, PT, R21, RZ, PT, P2 ;  /* 0x000000ff1500720c */ /* 0x000fe20003f44120 */
[----:B------:R-:W-:Y:S01]  /*a530*/  FMUL R33, R181, c[0x0][0x188] ;  /* 0x00006200b5217a20 */ /* 0x000fe20000400000 */
[----:B------:R-:W-:Y:S01]  /*a540*/  ISETP.GT.U32.AND P1, PT, R5, R153, PT ;  /* 0x000000990500720c */ /* 0x000fe20003f24070 */
[----:B------:R-:W-:Y:S01]  /*a550*/  FMUL R31, R183, c[0x0][0x188] ;  /* 0x00006200b71f7a20 */ /* 0x000fe20000400000 */
[C---:B------:R-:W-:Y:S01]  /*a560*/  ISETP.GE.U32.AND.EX P5, PT, R21.reuse, RZ, PT, P5 ;  /* 0x000000ff1500720c */ /* 0x040fe20003fa6150 */
[----:B------:R-:W-:Y:S01]  /*a570*/  FMUL R29, R136, c[0x0][0x188] ;  /* 0x00006200881d7a20 */ /* 0x000fe20000400000 */
[----:B------:R-:W-:Y:S01]  /*a580*/  ISETP.GE.U32.AND.EX P4, PT, R21, RZ, PT, P4 ;  /* 0x000000ff1500720c */ /* 0x000fe20003f86140 */
[----:B------:R-:W-:Y:S01]  /*a590*/  FMUL R27, R137, c[0x0][0x188] ;  /* 0x00006200891b7a20 */ /* 0x000fe20000400000 */
[C---:B------:R-:W-:Y:S01]  /*a5a0*/  ISETP.GT.U32.AND.EX P3, PT, R21.reuse, RZ, PT, P3 ;  /* 0x000000ff1500720c */ /* 0x040fe20003f64130 */
[----:B------:R-:W-:Y:S01]  /*a5b0*/  FMUL R22, R160, c[0x0][0x188] ;  /* 0x00006200a0167a20 */ /* 0x000fe20000400000 */
[----:B------:R-:W-:-:S02]  /*a5c0*/  ISETP.GE.U32.AND.EX P0, PT, R21, RZ, PT, P0 ;  /* 0x000000ff1500720c */ /* 0x000fc40003f06100 */
[----:B------:R-:W-:Y:S02]  /*a5d0*/  FSEL R24, R24, -INF , !P2 ;  /* 0xff80000018187808 */ /* 0x000fe40005000000 */
[----:B------:R-:W-:Y:S02]  /*a5e0*/  IADD3 R35, P2, R5, 0x21, RZ ;  /* 0x0000002105237810 */ /* 0x000fe40007f5e0ff */
[----:B------:R-:W-:Y:S02]  /*a5f0*/  ISETP.GT.U32.AND.EX P1, PT, R21, RZ, PT, P1 ;  /* 0x000000ff1500720c */ /* 0x000fe40003f24110 */
        /* <DEDUP_REMOVED lines=8> */
[----:B------:R-:W-:-:S02]  /*a680*/  IADD3.X R36, RZ, R21, RZ, P2, !PT ;  /* 0x00000015ff247210 */ /* 0x000fc400017fe4ff */
[----:B------:R-:W-:Y:S01]  /*a690*/  FSEL R22, R22, -INF , !P1 ;  /* 0xff80000016167808 */ /* 0x000fe20004800000 */
[----:B------:R-:W-:Y:S01]  /*a6a0*/  FMUL R25, R139, c[0x0][0x188] ;  /* 0x000062008b197a20 */ /* 0x000fe20000400000 */
[----:B------:R-:W-:Y:S01]  /*a6b0*/  ISETP.GT.U32.AND P2, PT, R35, R171, PT ;  /* 0x000000ab2300720c */ /* 0x000fe20003f44070 */
[----:B------:R-:W-:Y:S01]  /*a6c0*/  FMUL R161, R161, c[0x0][0x188] ;  /* 0x00006200a1a17a20 */ /* 0x000fe20000400000 */
[----:B------:R-:W-:Y:S01]  /*a6d0*/  ISETP.GT.U32.AND P1, PT, R35, R170, PT ;  /* 0x000000aa2300720c */ /* 0x000fe20003f24070 */
[----:B------:R-:W-:Y:S01]  /*a6e0*/  FMUL R18, R162, c[0x0][0x188] ;  /* 0x00006200a2127a20 */ /* 0x000fe20000400000 */
[----:B------:R-:W-:Y:S01]  /*a6f0*/  ISETP.GE.U32.AND.EX P5, PT, R21, RZ, PT, P5 ;  /* 0x000000ff1500720c */ /* 0x000fe20003fa6150 */
[----:B------:R-:W-:Y:S01]  /*a700*/  FMUL R163, R163, c[0x0][0x188] ;  /* 0x00006200a3a37a20 */ /* 0x000fe20000400000 */
[----:B------:R-:W-:Y:S01]  /*a710*/  ISETP.GE.U32.AND.EX P4, PT, R21, RZ, PT, P4 ;  /* 0x000000ff1500720c */ /* 0x000fe20003f86140 */
[----:B------:R-:W-:Y:S01]  /*a720*/  FMUL R37, R37, c[0x0][0x188] ;  /* 0x0000620025257a20 */ /* 0x000fe20000400000 */
[----:B------:R-:W-:Y:S01]  /*a730*/  ISETP.GT.U32.AND.EX P3, PT, R21, RZ, PT, P3 ;  /* 0x000000ff1500720c */ /* 0x000fe20003f64130 */
[----:B------:R-:W-:Y:S01]  /*a740*/  FMUL R39, R39, c[0x0][0x188] ;  /* 0x0000620027277a20 */ /* 0x000fe20000400000 */
[----:B------:R-:W-:-:S02]  /*a750*/  ISETP.GE.U32.AND.EX P0, PT, R21, RZ, PT, P0 ;  /* 0x000000ff1500720c */ /* 0x000fc40003f06100 */
[C---:B------:R-:W-:Y:S02]  /*a760*/  ISETP.GT.U32.AND.EX P2, PT, R36.reuse, RZ, PT, P2 ;  /* 0x000000ff2400720c */ /* 0x040fe40003f44120 */
[----:B------:R-:W-:Y:S02]  /*a770*/  ISETP.GT.U32.AND.EX P1, PT, R36, RZ, PT, P1 ;  /* 0x000000ff2400720c */ /* 0x000fe40003f24110 */
[----:B------:R-:W-:Y:S02]  /*a780*/  FSEL R25, R25, -INF , !P5 ;  /* 0xff80000019197808 */ /* 0x000fe40006800000 */
[----:B------:R-:W-:Y:S02]  /*a790*/  FSEL R21, R161, -INF , !P4 ;  /* 0xff800000a1157808 */ /* 0x000fe40006000000 */
[----:B------:R-:W-:Y:S02]  /*a7a0*/  FSEL R18, R18, -INF , !P3 ;  /* 0xff80000012127808 */ /* 0x000fe40005800000 */
[----:B------:R-:W-:-:S02]  /*a7b0*/  FSEL R5, R163, -INF , !P0 ;  /* 0xff800000a3057808 */ /* 0x000fc40004000000 */
[C---:B------:R-:W-:Y:S02]  /*a7c0*/  ISETP.GT.U32.AND P4, PT, R35.reuse, R169, PT ;  /* 0x000000a92300720c */ /* 0x040fe40003f84070 */
[C---:B------:R-:W-:Y:S02]  /*a7d0*/  ISETP.GT.U32.AND P3, PT, R35.reuse, R168, PT ;  /* 0x000000a82300720c */ /* 0x040fe40003f64070 */
[C---:B------:R-:W-:Y:S02]  /*a7e0*/  ISETP.GT.U32.AND P5, PT, R35.reuse, R157, PT ;  /* 0x0000009d2300720c */ /* 0x040fe40003fa4070 */
[----:B------:R-:W-:Y:S02]  /*a7f0*/  ISETP.GT.U32.AND P0, PT, R35, R156, PT ;  /* 0x0000009c2300720c */ /* 0x000fe40003f04070 */
[----:B------:R-:W-:Y:S02]  /*a800*/  FSEL R37, R37, -INF , !P2 ;  /* 0xff80000025257808 */ /* 0x000fe40005000000 */
[----:B------:R-:W-:Y:S01]  /*a810*/  FSEL R39, R39, -INF , !P1 ;  /* 0xff80000027277808 */ /* 0x000fe20004800000 */
[----:B------:R-:W-:Y:S01]  /*a820*/  FMUL R135, R135, c[0x0][0x188] ;  /* 0x0000620087877a20 */ /* 0x000fe20000400000 */
[----:B------:R-:W-:Y:S01]  /*a830*/  ISETP.GT.U32.AND P2, PT, R35, R153, PT ;  /* 0x000000992300720c */ /* 0x000fe20003f44070 */
[----:B------:R-:W-:Y:S01]  /*a840*/  FMUL R107, R141, c[0x0][0x188] ;  /* 0x000062008d6b7a20 */ /* 0x000fe20000400000 */
[----:B------:R-:W-:Y:S01]  /*a850*/  ISETP.GT.U32.AND P1, PT, R35, R152, PT ;  /* 0x000000982300720c */ /* 0x000fe20003f24070 */
[----:B------:R-:W-:Y:S01]  /*a860*/  FMUL R35, R133, c[0x0][0x188] ;  /* 0x0000620085237a20 */ /* 0x000fe20000400000 */
[C---:B------:R-:W-:Y:S01]  /*a870*/  ISETP.GT.U32.AND.EX P4, PT, R36.reuse, RZ, PT, P4 ;  /* 0x000000ff2400720c */ /* 0x040fe20003f84140 */
[----:B------:R-:W-:Y:S01]  /*a880*/  FMUL R106, R143, c[0x0][0x188] ;  /* 0x000062008f6a7a20 */ /* 0x000fe20000400000 */
[----:B------:R-:W-:-:S02]  /*a890*/  ISETP.GT.U32.AND.EX P3, PT, R36, RZ, PT, P3 ;  /* 0x000000ff2400720c */ /* 0x000fc40003f64130 */
[C---:B------:R-:W-:Y:S02]  /*a8a0*/  ISETP.GT.U32.AND.EX P5, PT, R36.reuse, RZ, PT, P5 ;  /* 0x000000ff2400720c */ /* 0x040fe40003fa4150 */
[----:B------:R-:W-:Y:S02]  /*a8b0*/  ISETP.GT.U32.AND.EX P0, PT, R36, RZ, PT, P0 ;  /* 0x000000ff2400720c */ /* 0x000fe40003f04100 */
[----:B------:R-:W-:Y:S02]  /*a8c0*/  FMNMX R124, R172, R173, !PT ;  /* 0x000000adac7c7209 */ /* 0x000fe40007800000 */
[----:B------:R-:W-:Y:S02]  /*a8d0*/  FMNMX R125, R174, R175, !PT ;  /* 0x000000afae7d7209 */ /* 0x000fe40007800000 */
[----:B------:R-:W-:Y:S02]  /*a8e0*/  FMNMX R126, R34, R33, !PT ;  /* 0x00000021227e7209 */ /* 0x000fe40007800000 */
[----:B------:R-:W-:-:S02]  /*a8f0*/  FMNMX R127, R32, R31, !PT ;  /* 0x0000001f207f7209 */ /* 0x000fc40007800000 */
[----:B------:R-:W-:Y:S02]  /*a900*/  FMNMX R132, R29, R27, !PT ;  /* 0x0000001b1d847209 */ /* 0x000fe40007800000 */
[----:B------:R-:W-:Y:S02]  /*a910*/  FMNMX R133, R24, R25, !PT ;  /* 0x0000001918857209 */ /* 0x000fe40007800000 */
[----:B------:R-:W-:Y:S02]  /*a920*/  FSEL R35, R35, -INF , !P4 ;  /* 0xff80000023237808 */ /* 0x000fe40006000000 */
[----:B------:R-:W-:Y:S02]  /*a930*/  FSEL R135, R135, -INF , !P3 ;  /* 0xff80000087877808 */ /* 0x000fe40005800000 */
[----:B------:R-:W-:Y:S02]  /*a940*/  FSEL R107, R107, -INF , !P5 ;  /* 0xff8000006b6b7808 */ /* 0x000fe40006800000 */
[----:B------:R-:W-:-:S02]  /*a950*/  FSEL R106, R106, -INF , !P0 ;  /* 0xff8000006a6a7808 */ /* 0x000fc40004000000 */
[----:B------:R-:W-:Y:S02]  /*a960*/  FMNMX R124, R20, R124, !PT ;  /* 0x0000007c147c7209 */ /* 0x000fe40007800000 */
[----:B------:R-:W-:Y:S02]  /*a970*/  FMNMX R125, R16, R125, !PT ;  /* 0x0000007d107d7209 */ /* 0x000fe40007800000 */
[----:B------:R-:W-:Y:S02]  /*a980*/  FMNMX R126, R30, R126, !PT ;  /* 0x0000007e1e7e7209 */ /* 0x000fe40007800000 */
[----:B------:R-:W-:Y:S02]  /*a990*/  FMNMX R127, R28, R127, !PT ;  /* 0x0000007f1c7f7209 */ /* 0x000fe40007800000 */
[----:B------:R-:W-:Y:S02]  /*a9a0*/  FMNMX R132, R26, R132, !PT ;  /* 0x000000841a847209 */ /* 0x000fe40007800000 */
[----:B------:R-:W-:-:S02]  /*a9b0*/  FMNMX R133, R23, R133, !PT ;  /* 0x0000008517857209 */ /* 0x000fc40007800000 */
[----:B------:R-:W-:Y:S02]  /*a9c0*/  FMNMX R124, R37, R124, !PT ;  /* 0x0000007c257c7209 */ /* 0x000fe40007800000 */
[----:B------:R-:W-:Y:S02]  /*a9d0*/  FMNMX R125, R39, R125, !PT ;  /* 0x0000007d277d7209 */ /* 0x000fe40007800000 */
[----:B------:R-:W-:Y:S02]  /*a9e0*/  FMNMX R126, R35, R126, !PT ;  /* 0x0000007e237e7209 */ /* 0x000fe40007800000 */
[----:B------:R-:W-:Y:S02]  /*a9f0*/  FMNMX R127, R135, R127, !PT ;  /* 0x0000007f877f7209 */ /* 0x000fe40007800000 */
[----:B------:R-:W-:Y:S02]  /*aa00*/  FMNMX R132, R107, R132, !PT ;  /* 0x000000846b847209 */ /* 0x000fe40007800000 */
[----:B------:R-:W-:Y:S01]  /*aa10*/  FMNMX R133, R106, R133, !PT ;  /* 0x000000856a857209 */ /* 0x000fe20007800000 */
[----:B------:R-:W0:Y:S04]  /*aa20*/  SHFL.BFLY PT, R140, R124, 0x2, 0x1f ;  /* 0x0c401f007c8c7f89 */ /* 0x000e2800000e0000 */
[----:B------:R-:W1:Y:S04]  /*aa30*/  SHFL.BFLY PT, R139, R125, 0x2, 0x1f ;  /* 0x0c401f007d8b7f89 */ /* 0x000e6800000e0000 */
[----:B------:R-:W2:Y:S04]  /*aa40*/  SHFL.BFLY PT, R138, R126, 0x2, 0x1f ;  /* 0x0c401f007e8a7f89 */ /* 0x000ea800000e0000 */
[----:B------:R-:W3:Y:S04]  /*aa50*/  SHFL.BFLY PT, R137, R127, 0x2, 0x1f ;  /* 0x0c401f007f897f89 */ /* 0x000ee800000e0000 */
[----:B------:R-:W4:Y:S04]  /*aa60*/  SHFL.BFLY PT, R136, R132, 0x2, 0x1f ;  /* 0x0c401f0084887f89 */ /* 0x000f2800000e0000 */
[----:B------:R-:W0:Y:S01]  /*aa70*/  SHFL.BFLY PT, R134, R133, 0x2, 0x1f ;  /* 0x0c401f0085867f89 */ /* 0x000e2200000e0000 */
[----:B------:R-:W-:Y:S01]  /*aa80*/  FMUL R105, R165, c[0x0][0x188] ;  /* 0x00006200a5697a20 */ /* 0x000fe20000400000 */
[C---:B------:R-:W-:Y:S01]  /*aa90*/  ISETP.GT.U32.AND.EX P2, PT, R36.reuse, RZ, PT, P2 ;  /* 0x000000ff2400720c */ /* 0x040fe20003f44120 */
[----:B------:R-:W-:Y:S01]  /*aaa0*/  FMUL R104, R167, c[0x0][0x188] ;  /* 0x00006200a7687a20 */ /* 0x000fe20000400000 */
[----:B------:R-:W-:-:S02]  /*aab0*/  ISETP.GT.U32.AND.EX P1, PT, R36, RZ, PT, P1 ;  /* 0x000000ff2400720c */ /* 0x000fc40003f24110 */
[----:B------:R-:W-:Y:S02]  /*aac0*/  FMNMX R141, R22, R21, !PT ;  /* 0x00000015168d7209 */ /* 0x000fe40007800000 */
[----:B------:R-:W-:Y:S02]  /*aad0*/  FMNMX R36, R18, R5, !PT ;  /* 0x0000000512247209 */ /* 0x000fe40007800000 */
[----:B------:R-:W-:Y:S02]  /*aae0*/  FSEL R105, R105, -INF , !P2 ;  /* 0xff80000069697808 */ /* 0x000fe40005000000 */
[----:B------:R-:W-:Y:S02]  /*aaf0*/  FMNMX R141, R19, R141, !PT ;  /* 0x0000008d138d7209 */ /* 0x000fe40007800000 */
[----:B------:R-:W-:Y:S02]  /*ab00*/  FSEL R104, R104, -INF , !P1 ;  /* 0xff80000068687808 */ /* 0x000fe40004800000 */
[----:B------:R-:W-:-:S02]  /*ab10*/  FMNMX R36, R17, R36, !PT ;  /* 0x0000002411247209 */ /* 0x000fc40007800000 */
[----:B------:R-:W-:Y:S02]  /*ab20*/  FMNMX R141, R105, R141, !PT ;  /* 0x0000008d698d7209 */ /* 0x000fe40007800000 */
[----:B------:R-:W-:-:S03]  /*ab30*/  FMNMX R36, R104, R36, !PT ;  /* 0x0000002468247209 */ /* 0x000fc60007800000 */
[----:B------:R-:W4:Y:S01]  /*ab40*/  SHFL.BFLY PT, R142, R141, 0x2, 0x1f ;  /* 0x0c401f008d8e7f89 */ /* 0x000f2200000e0000 */
[----:B0-----:R-:W-:-:S03]  /*ab50*/  FMNMX R124, R124, R140, !PT ;  /* 0x0000008c7c7c7209 */ /* 0x001fc60007800000 */
[----:B------:R-:W0:Y:S01]  /*ab60*/  SHFL.BFLY PT, R38, R36, 0x2, 0x1f ;  /* 0x0c401f0024267f89 */ /* 0x000e2200000e0000 */
[----:B-1----:R-:W-:Y:S02]  /*ab70*/  FMNMX R125, R125, R139, !PT ;  /* 0x0000008b7d7d7209 */ /* 0x002fe40007800000 */
[----:B--2---:R-:W-:Y:S02]  /*ab80*/  FMNMX R126, R126, R138, !PT ;  /* 0x0000008a7e7e7209 */ /* 0x004fe40007800000 */
[----:B---3--:R-:W-:Y:S02]  /*ab90*/  FMNMX R127, R127, R137, !PT ;  /* 0x000000897f7f7209 */ /* 0x008fe40007800000 */
[----:B----4-:R-:W-:Y:S02]  /*aba0*/  FMNMX R132, R132, R136, !PT ;  /* 0x0000008884847209 */ /* 0x010fe40007800000 */
[----:B------:R-:W-:Y:S01]  /*abb0*/  FMNMX R133, R133, R134, !PT ;  /* 0x0000008685857209 */ /* 0x000fe20007800000 */
[----:B------:R-:W1:Y:S04]  /*abc0*/  SHFL.BFLY PT, R136, R126, 0x1, 0x1f ;  /* 0x0c201f007e887f89 */ /* 0x000e6800000e0000 */
[----:B------:R-:W2:Y:S04]  /*abd0*/  SHFL.BFLY PT, R134, R124, 0x1, 0x1f ;  /* 0x0c201f007c867f89 */ /* 0x000ea800000e0000 */
[----:B------:R-:W3:Y:S04]  /*abe0*/  SHFL.BFLY PT, R137, R127, 0x1, 0x1f ;  /* 0x0c201f007f897f89 */ /* 0x000ee800000e0000 */
[----:B------:R-:W4:Y:S04]  /*abf0*/  SHFL.BFLY PT, R138, R132, 0x1, 0x1f ;  /* 0x0c201f00848a7f89 */ /* 0x000f2800000e0000 */
[----:B------:R-:W4:Y:S04]  /*ac00*/  SHFL.BFLY PT, R139, R133, 0x1, 0x1f ;  /* 0x0c201f00858b7f89 */ /* 0x000f2800000e0000 */
[----:B------:R-:W4:Y:S01]  /*ac10*/  SHFL.BFLY PT, R140, R125, 0x1, 0x1f ;  /* 0x0c201f007d8c7f89 */ /* 0x000f2200000e0000 */
[----:B------:R-:W-:-:S02]  /*ac20*/  FMNMX R142, R141, R142, !PT ;  /* 0x0000008e8d8e7209 */ /* 0x000fc40007800000 */
[----:B0-----:R-:W-:Y:S01]  /*ac30*/  FMNMX R141, R36, R38, !PT ;  /* 0x00000026248d7209 */ /* 0x001fe20007800000 */
[----:B------:R-:W-:Y:S02]  /*ac40*/  BSSY B0, `(.L_x_1) ;  /* 0x0000019000007945 */ /* 0x000fe40003800000 */
[----:B------:R0:W0:Y:S01]  /*ac50*/  SHFL.BFLY PT, R38, R142, 0x1, 0x1f ;  /* 0x0c201f008e267f89 */ /* 0x00002200000e0000 */
[----:B-1----:R-:W-:-:S03]  /*ac60*/  FMNMX R136, R126, R136, !PT ;  /* 0x000000887e887209 */ /* 0x002fc60007800000 */
[----:B------:R1:W0:Y:S01]  /*ac70*/  SHFL.BFLY PT, R36, R141, 0x1, 0x1f ;  /* 0x0c201f008d247f89 */ /* 0x00022200000e0000 */
[----:B--2---:R-:W-:Y:S02]  /*ac80*/  FMNMX R134, R124, R134, !PT ;  /* 0x000000867c867209 */ /* 0x004fe40007800000 */
[----:B---3--:R-:W-:Y:S02]  /*ac90*/  FMNMX R137, R127, R137, !PT ;  /* 0x000000897f897209 */ /* 0x008fe40007800000 */
[----:B----4-:R-:W-:Y:S02]  /*aca0*/  FMNMX R138, R132, R138, !PT ;  /* 0x0000008a848a7209 */ /* 0x010fe40007800000 */
[----:B------:R-:W-:Y:S02]  /*acb0*/  FMNMX R139, R133, R139, !PT ;  /* 0x0000008b858b7209 */ /* 0x000fe40007800000 */
[----:B------:R-:W-:Y:S01]  /*acc0*/  FMNMX R140, R125, R140, !PT ;  /* 0x0000008c7d8c7209 */ /* 0x000fe20007800000 */
[----:B------:R-:W-:Y:S06]  /*acd0*/  BAR.SYNC.DEFER_BLOCKING 0x0 ;  /* 0x0000000000007b1d */ /* 0x000fec0000010000 */
[----:B------:R-:W-:Y:S05]  /*ace0*/  @P6 BRA `(.L_x_2) ;  /* 0x000000e000006947 */ /* 0x000fea0003800000 */
[----:B-1----:R-:W1:Y:S02]  /*acf0*/  S2R R251, SR_TID.X ;  /* 0x0000000000fb7919 */ /* 0x002e640000002100 */
[----:B-1----:R-:W-:-:S02]  /*ad00*/  LOP3.LUT R249, R251, 0x1c, RZ, 0xc0, !PT ;  /* 0x0000001cfbf97812 */ /* 0x002fc400078ec0ff */
[----:B------:R-:W-:Y:S02]  /*ad10*/  LOP3.LUT R251, R251, 0x7f, RZ, 0xc0, !PT ;  /* 0x0000007ffbfb7812 */ /* 0x000fe400078ec0ff */
[C---:B------:R-:W-:Y:S01]  /*ad20*/  LEA.HI R188, R249.reuse, 0x8, RZ, 0x1e ;  /* 0x00000008f9bc7811 */ /* 0x040fe200078ff0ff */
[----:B------:R-:W-:Y:S01]  /*ad30*/  IMAD.SHL.U32 R249, R249, 0x4, RZ ;  /* 0x00000004f9f97824 */ /* 0x000fe200078e00ff */
[--C-:B------:R-:W-:Y:S02]  /*ad40*/  SHF.R.U32.HI R150, RZ, 0x3, R251.reuse ;  /* 0x00000003ff967819 */ /* 0x100fe400000116fb */
[----:B------:R-:W-:Y:S02]  /*ad50*/  SHF.R.U32.HI R148, RZ, 0x3, R251 ;  /* 0x00000003ff947819 */ /* 0x000fe400000116fb */
[----:B------:R-:W-:Y:S02]  /*ad60*/  LOP3.LUT R150, R150, 0xc, RZ, 0xc0, !PT ;  /* 0x0000000c96967812 */ /* 0x000fe400078ec0ff */
[----:B------:R-:W-:-:S02]  /*ad70*/  SHF.L.U32 R149, R188, 0x4, RZ ;  /* 0x00000004bc957819 */ /* 0x000fc400000006ff */
[----:B------:R-:W-:Y:S01]  /*ad80*/  LOP3.LUT R148, R148, 0xc, RZ, 0xc0, !PT ;  /* 0x0000000c94947812 */ /* 0x000fe200078ec0ff */
[----:B------:R-:W-:-:S03]  /*ad90*/  IMAD.IADD R150, R249, 0x1, R150 ;  /* 0x00000001f9967824 */ /* 0x000fc600078e0296 */
[----:B------:R-:W-:Y:S02]  /*ada0*/  IADD3 R148, R148, R149, RZ ;  /* 0x0000009594947210 */ /* 0x000fe40007ffe0ff */
[----:B------:R1:W-:Y:S04]  /*adb0*/  STS [R150+0x8000], R134 ;  /* 0x0080008696007388 */ /* 0x0003e80000000800 */
[----:B------:R1:W-:Y:S02]  /*adc0*/  STS [R148+0x8000], R140 ;  /* 0x0080008c94007388 */ /* 0x0003e40000000800 */
.L_x_2:
[----:B-1----:R-:W-:Y:S05]  /*add0*/  BSYNC B0 ;  /* 0x0000000000007941 */ /* 0x002fea0003800000 */
.L_x_1:
[----:B------:R-:W-:Y:S01]  /*ade0*/  BSSY B0, `(.L_x_3) ;  /* 0x0000041000007945 */ /* 0x000fe20003800000 */
[----:B------:R-:W-:Y:S01]  /*adf0*/  BSSY B1, `(.L_x_4) ;  /* 0x0000036000017945 */ /* 0x000fe20003800000 */
[----:B0-----:R-:W-:Y:S02]  /*ae00*/  FMNMX R38, R142, R38, !PT ;  /* 0x000000268e267209 */ /* 0x001fe40007800000 */
[----:B------:R-:W-:Y:S01]  /*ae10*/  FMNMX R36, R141, R36, !PT ;  /* 0x000000248d247209 */ /* 0x000fe20007800000 */
[----:B------:R-:W-:Y:S05]  /*ae20*/  @P6 BRA `(.L_x_5) ;  /* 0x0000013000006947 */ /* 0x000fea0003800000 */
[----:B------:R-:W0:Y:S02]  /*ae30*/  S2R R124, SR_TID.X ;  /* 0x00000000007c7919 */ /* 0x000e240000002100 */
[----:B0-----:R-:W-:-:S02]  /*ae40*/  LOP3.LUT R125, R124, 0x1c, RZ, 0xc0, !PT ;  /* 0x0000001c7c7d7812 */ /* 0x001fc400078ec0ff */
[----:B------:R-:W-:Y:S02]  /*ae50*/  LOP3.LUT R124, R124, 0x7f, RZ, 0xc0, !PT ;  /* 0x0000007f7c7c7812 */ /* 0x000fe400078ec0ff */
[----:B------:R-:W-:Y:S02]  /*ae60*/  LEA.HI R125, R125, 0x10, RZ, 0x1e ;  /* 0x000000107d7d7811 */ /* 0x000fe400078ff0ff */
[----:B------:R-:W-:-:S03]  /*ae70*/  SHF.R.U32.HI R124, RZ, 0x3, R124 ;  /* 0x00000003ff7c7819 */ /* 0x000fc6000001167c */
[----:B------:R-:W-:Y:S01]  /*ae80*/  IMAD.SHL.U32 R125, R125, 0x10, RZ ;  /* 0x000000107d7d7824 */ /* 0x000fe200078e00ff */
[----:B------:R-:W-:-:S04]  /*ae90*/  LOP3.LUT R124, R124, 0xc, RZ, 0xc0, !PT ;  /* 0x0000000c7c7c7812 */ /* 0x000fc800078ec0ff */
[----:B------:R-:W-:-:S05]  /*aea0*/  IADD3 R124, R124, R125, RZ ;  /* 0x0000007d7c7c7210 */ /* 0x000fca0007ffe0ff */
[----:B------:R0:W-:Y:S01]  /*aeb0*/  STS [R124+0x8000], R136 ;  /* 0x008000887c007388 */ /* 0x0001e20000000800 */
[----:B------:R-:W-:Y:S05]  /*aec0*/  @P6 BRA `(.L_x_6) ;  /* 0x0000013000006947 */ /* 0x000fea0003800000 */
[----:B0-----:R-:W0:Y:S02]  /*aed0*/  S2R R124, SR_TID.X ;  /* 0x00000000007c7919 */ /* 0x001e240000002100 */
[C---:B0-----:R-:W-:Y:S02]  /*aee0*/  LOP3.LUT R125, R124.reuse, 0x1c, RZ, 0xc0, !PT ;  /* 0x0000001c7c7d7812 */ /* 0x041fe400078ec0ff */
[----:B------:R-:W-:Y:S02]  /*aef0*/  LOP3.LUT R124, R124, 0x7f, RZ, 0xc0, !PT ;  /* 0x0000007f7c7c7812 */ /* 0x000fe400078ec0ff */
[----:B------:R-:W-:Y:S02]  /*af00*/  LEA.HI R125, R125, 0x18, RZ, 0x1e ;  /* 0x000000187d7d7811 */ /* 0x000fe400078ff0ff */
[----:B------:R-:W-:-:S03]  /*af10*/  SHF.R.U32.HI R124, RZ, 0x3, R124 ;  /* 0x00000003ff7c7819 */ /* 0x000fc6000001167c */
[----:B------:R-:W-:Y:S01]  /*af20*/  IMAD.SHL.U32 R125, R125, 0x10, RZ ;  /* 0x000000107d7d7824 */ /* 0x000fe200078e00ff */
[----:B------:R-:W-:-:S04]  /*af30*/  LOP3.LUT R124, R124, 0xc, RZ, 0xc0, !PT ;  /* 0x0000000c7c7c7812 */ /* 0x000fc800078ec0ff */
[----:B------:R-:W-:-:S05]  /*af40*/  IADD3 R124, R124, R125, RZ ;  /* 0x0000007d7c7c7210 */ /* 0x000fca0007ffe0ff */
[----:B------:R0:W-:Y:S02]  /*af50*/  STS [R124+0x8000], R137 ;  /* 0x008000897c007388 */ /* 0x0001e40000000800 */
.L_x_5:
        /* <DEDUP_REMOVED lines=10> */
.L_x_6:
        /* <DEDUP_REMOVED lines=10> */
.L_x_7:
[----:B------:R-:W-:Y:S01]  /*b0a0*/  @P6 BREAK B1 ;  /* 0x0000000000016942 */ /* 0x000fe20003800000 */
        /* <DEDUP_REMOVED lines=10> */
.L_x_8:
[----:B------:R-:W-:Y:S05]  /*b150*/  BSYNC B1 ;  /* 0x0000000000017941 */ /* 0x000fea0003800000 */
.L_x_4:
        /* <DEDUP_REMOVED lines=8> */
[----:B------:R0:W-:Y:S02]  /*b1e0*/  @!P6 STS [R38+0x8000], R36 ;  /* 0x008000242600e388 */ /* 0x0001e40000000800 */
.L_x_9:
[----:B------:R-:W-:Y:S05]  /*b1f0*/  BSYNC B0 ;  /* 0x0000000000007941 */ /* 0x000fea0003800000 */
.L_x_3:
[----:B------:R-:W-:Y:S01]  /*b200*/  WARPSYNC 0xffffffff ;  /* 0xffffffff00007948 */ /* 0x000fe20003800000 */
[----:B------:R-:W2:Y:S04]  /*b210*/  LDL R163, [R1] ;  /* 0x0000000001a37983 */ /* 0x000ea80000100800 */
[----:B------:R-:W3:Y:S04]  /*b220*/  LDL R164, [R1+0x4] ;  /* 0x0000040001a47983 */ /* 0x000ee80000100800 */
[----:B------:R-:W4:Y:S04]  /*b230*/  LDL R149, [R1+0x8] ;  /* 0x0000080001957983 */ /* 0x000f280000100800 */
[----:B------:R-:W4:Y:S04]  /*b240*/  LDL R162, [R1+0xc] ;  /* 0x00000c0001a27983 */ /* 0x000f280000100800 */
[----:B------:R-:W4:Y:S04]  /*b250*/  LDL R161, [R1+0x10] ;  /* 0x0000100001a17983 */ /* 0x000f280000100800 */
[----:B------:R-:W4:Y:S04]  /*b260*/  LDL R159, [R1+0x14] ;  /* 0x00001400019f7983 */ /* 0x000f280000100800 */
[----:B------:R-:W4:Y:S04]  /*b270*/  LDL R150, [R1+0x18] ;  /* 0x0000180001967983 */ /* 0x000f280000100800 */
[----:B------:R-:W4:Y:S04]  /*b280*/  LDL R157, [R1+0x1c] ;  /* 0x00001c00019d7983 */ /* 0x000f280000100800 */
[----:B------:R-:W1:Y:S02]  /*b290*/  S2R R152, SR_TID.X ;  /* 0x0000000000987919 */ /* 0x000e640000002100 */
[----:B-1----:R-:W-:-:S02]  /*b2a0*/  LOP3.LUT R160, R152, 0x7f, RZ, 0xc0, !PT ;  /* 0x0000007f98a07812 */ /* 0x002fc400078ec0ff */
[----:B------:R-:W-:Y:S06]  /*b2b0*/  BAR.SYNC.DEFER_BLOCKING 0x0 ;  /* 0x0000000000007b1d */ /* 0x000fec0000010000 */
[----:B0-----:R-:W0:Y:S04]  /*b2c0*/  LDS R124, [R160.X4+0x8000] ;  /* 0x00800000a07c7984 */ /* 0x001e280000004800 */
[----:B------:R-:W1:Y:S04]  /*b2d0*/  LDS R36, [R160.X4+0x8200] ;  /* 0x00820000a0247984 */ /* 0x000e680000004800 */
[----:B0-----:R-:W0:Y:S04]  /*b2e0*/  SHFL.BFLY PT, R125, R124, 0x2, 0x1f ;  /* 0x0c401f007c7d7f89 */ /* 0x001e2800000e0000 */
[----:B-1----:R-:W1:Y:S01]  /*b2f0*/  SHFL.BFLY PT, R38, R36, 0x2, 0x1f ;  /* 0x0c401f0024267f89 */ /* 0x002e6200000e0000 */
[----:B0-----:R-:W-:-:S02]  /*b300*/  FMNMX R125, R124, R125, !PT ;  /* 0x0000007d7c7d7209 */ /* 0x001fc40007800000 */
[----:B-1----:R-:W-:-:S03]  /*b310*/  FMNMX R38, R36, R38, !PT ;  /* 0x0000002624267209 */ /* 0x002fc60007800000 */
[----:B------:R-:W0:Y:S04]  /*b320*/  SHFL.BFLY PT, R124, R125, 0x1, 0x1f ;  /* 0x0c201f007d7c7f89 */ /* 0x000e2800000e0000 */
[----:B------:R-:W1:Y:S04]  /*b330*/  SHFL.BFLY PT, R36, R38, 0x1, 0x1f ;  /* 0x0c201f0026247f89 */ /* 0x000e6800000e0000 */
[----:B------:R-:W1:Y:S04]  /*b340*/  S2R R165, SR_TID.X ;  /* 0x0000000000a57919 */ /* 0x000e680000002100 */
[----:B------:R-:W1:Y:S01]  /*b350*/  S2R R156, SR_TID.X ;  /* 0x00000000009c7919 */ /* 0x000e620000002100 */
[----:B0-----:R-:W-:-:S02]  /*b360*/  FMNMX R124, R125, R124, !PT ;  /* 0x0000007c7d7c7209 */ /* 0x001fc40007800000 */
[----:B-1----:R-:W-:-:S03]  /*b370*/  FMNMX R36, R38, R36, !PT ;  /* 0x0000002426247209 */ /* 0x002fc60007800000 */
[----:B------:R-:W-:Y:S04]  /*b380*/  @!P6 STS [R160.X4+0x8000], R124 ;  /* 0x0080007ca000e388 */ /* 0x000fe80000004800 */
[----:B------:R-:W-:Y:S01]  /*b390*/  @!P6 STS [R160.X4+0x8200], R36 ;  /* 0x00820024a000e388 */ /* 0x000fe20000004800 */
[----:B------:R-:W-:-:S04]  /*b3a0*/  LOP3.LUT R167, R165, 0x1c, RZ, 0xc0, !PT ;  /* 0x0000001ca5a77812 */ /* 0x000fc800078ec0ff */
[----:B------:R-:W-:Y:S01]  /*b3b0*/  LEA.HI R166, R167, 0x8, RZ, 0x1e ;  /* 0x00000008a7a67811 */ /* 0x000fe200078ff0ff */
[----:B------:R-:W-:Y:S01]  /*b3c0*/  BAR.SYNC.DEFER_BLOCKING 0x0 ;  /* 0x0000000000007b1d */ /* 0x000fe20000010000 */
[----:B------:R-:W-:-:S05]  /*b3d0*/  LOP3.LUT R155, R156, 0x1c, RZ, 0xc0, !PT ;  /* 0x0000001c9c9b7812 */ /* 0x000fca00078ec0ff */
[----:B------:R-:W2:Y:S04]  /*b3e0*/  LDS R235, [R166.X16+0x8000] ;  /* 0x00800000a6eb7984 */ /* 0x000ea8000000c800 */
[----:B------:R-:W3:Y:S01]  /*b3f0*/  LDS R236, [R155.X4+0x8000] ;  /* 0x008000009bec7984 */ /* 0x000ee20000004800 */
[----:B------:R-:W-:Y:S02]  /*b400*/  LEA.HI R158, R167, 0x10, RZ, 0x1e ;  /* 0x00000010a79e7811 */ /* 0x000fe400078ff0ff */
[C---:B------:R-:W-:Y:S02]  /*b410*/  LEA.HI R184, R155.reuse, 0x18, RZ, 0x1e ;  /* 0x000000189bb87811 */ /* 0x040fe400078ff0ff */
[C---:B------:R-:W-:Y:S01]  /*b420*/  LEA.HI R186, R155.reuse, 0x20, RZ, 0x1e ;  /* 0x000000209bba7811 */ /* 0x040fe200078ff0ff */
[----:B------:R-:W4:Y:S04]  /*b430*/  LDS R234, [R158.X16+0x8000] ;  /* 0x008000009eea7984 */ /* 0x000f28000000c800 */
[----:B------:R-:W0:Y:S04]  /*b440*/  LDS R233, [R184.X16+0x8000] ;  /* 0x00800000b8e97984 */ /* 0x000e28000000c800 */
[----:B------:R-:W1:Y:S01]  /*b450*/  LDS R232, [R186.X16+0x8000] ;  /* 0x00800000bae87984 */ /* 0x000e62000000c800 */
[----:B------:R-:W-:-:S05]  /*b460*/  LEA.HI R154, R155, 0x28, RZ, 0x1e ;  /* 0x000000289b9a7811 */ /* 0x000fca00078ff0ff */
[----:B------:R-:W0:Y:S01]  /*b470*/  LDS R231, [R154.X16+0x8000] ;  /* 0x008000009ae77984 */ /* 0x000e22000000c800 */
[C---:B------:R-:W-:Y:S02]  /*b480*/  LEA.HI R153, R155.reuse, 0x30, RZ, 0x1e ;  /* 0x000000309b997811 */ /* 0x040fe400078ff0ff */
[----:B------:R-:W-:-:S03]  /*b490*/  LEA.HI R151, R155, 0x38, RZ, 0x1e ;  /* 0x000000389b977811 */ /* 0x000fc600078ff0ff */
[----:B------:R-:W0:Y:S04]  /*b4a0*/  LDS R230, [R153.X16+0x8000] ;  /* 0x0080000099e67984 */ /* 0x000e28000000c800 */
[----:B------:R-:W-:Y:S01]  /*b4b0*/  LDS R229, [R151.X16+0x8000] ;  /* 0x0080000097e57984 */ /* 0x000fe2000000c800 */
[----:B--2---:R-:W-:Y:S02]  /*b4c0*/  FMNMX R235, R235, R163, !PT ;  /* 0x000000a3ebeb7209 */ /* 0x004fe40007800000 */
[----:B---3--:R-:W-:-:S03]  /*b4d0*/  FMNMX R236, R236, R164, !PT ;  /* 0x000000a4ecec7209 */ /* 0x008fc60007800000 */
[--C-:B------:R-:W-:Y:S02]  /*b4e0*/  FADD R127, R174, -R235.reuse ;  /* 0x800000ebae7f7221 */ /* 0x100fe40000000000 */
[----:B------:R-:W-:Y:S02]  /*b4f0*/  FADD R175, R175, -R235 ;  /* 0x800000ebafaf7221 */ /* 0x000fe40000000000 */
[--C-:B------:R-:W-:Y:S02]  /*b500*/  FADD R134, R172, -R236.reuse ;  /* 0x800000ecac867221 */ /* 0x100fe40000000000 */
[----:B------:R-:W-:Y:S02]  /*b510*/  FADD R173, R173, -R236 ;  /* 0x800000ecadad7221 */ /* 0x000fe40000000000 */
[----:B------:R-:W-:Y:S02]  /*b520*/  FMUL R127, R127, 1.4426950216293334961 ;  /* 0x3fb8aa3b7f7f7820 */ /* 0x000fe40000400000 */
[----:B------:R-:W-:-:S02]  /*b530*/  FMUL R126, R175, 1.4426950216293334961 ;  /* 0x3fb8aa3baf7e7820 */ /* 0x000fc40000400000 */
[--C-:B------:R-:W-:Y:S02]  /*b540*/  FADD R125, R16, -R235.reuse ;  /* 0x800000eb107d7221 */ /* 0x100fe40000000000 */
[----:B------:R-:W-:Y:S02]  /*b550*/  FMUL R134, R134, 1.4426950216293334961 ;  /* 0x3fb8aa3b86867820 */ /* 0x000fe40000400000 */
[----:B------:R-:W-:Y:S02]  /*b560*/  FMUL R133, R173, 1.4426950216293334961 ;  /* 0x3fb8aa3bad857820 */ /* 0x000fe40000400000 */
[----:B------:R-:W-:Y:S01]  /*b570*/  FMUL R125, R125, 1.4426950216293334961 ;  /* 0x3fb8aa3b7d7d7820 */ /* 0x000fe20000400000 */
[----:B------:R-:W-:Y:S01]  /*b580*/  MUFU.EX2 R127, R127 ;  /* 0x0000007f007f7308 */ /* 0x000fe20000000800 */
[----:B------:R-:W-:Y:S02]  /*b590*/  FADD R20, R20, -R236 ;  /* 0x800000ec14147221 */ /* 0x000fe40000000000 */
[----:B------:R-:W-:-:S02]  /*b5a0*/  FADD R39, R39, -R235 ;  /* 0x800000eb27277221 */ /* 0x000fc40000000000 */
[----:B------:R-:W-:-:S03]  /*b5b0*/  FMUL R20, R20, 1.4426950216293334961 ;  /* 0x3fb8aa3b14147820 */ /* 0x000fc60000400000 */
[----:B------:R-:W2:Y:S01]  /*b5c0*/  MUFU.EX2 R126, R126 ;  /* 0x0000007e007e7308 */ /* 0x000ea20000000800 */
[----:B------:R-:W-:Y:S02]  /*b5d0*/  FADD R37, R37, -R236 ;  /* 0x800000ec25257221 */ /* 0x000fe40000000000 */
[----:B------:R-:W-:-:S05]  /*b5e0*/  FMUL R39, R39, 1.4426950216293334961 ;  /* 0x3fb8aa3b27277820 */ /* 0x000fca0000400000 */
[----:B------:R-:W-:Y:S01]  /*b5f0*/  MUFU.EX2 R134, R134 ;  /* 0x0000008600867308 */ /* 0x000fe20000000800 */
[----:B------:R-:W-:-:S07]  /*b600*/  FMUL R37, R37, 1.4426950216293334961 ;  /* 0x3fb8aa3b25257820 */ /* 0x000fce0000400000 */
[----:B------:R-:W3:Y:S08]  /*b610*/  MUFU.EX2 R133, R133 ;  /* 0x0000008500857308 */ /* 0x000ef00000000800 */
[----:B------:R-:W1:Y:S01]  /*b620*/  MUFU.EX2 R125, R125 ;  /* 0x0000007d007d7308 */ /* 0x000e620000000800 */
[----:B----4-:R-:W-:-:S07]  /*b630*/  FMNMX R234, R234, R149, !PT ;  /* 0x00000095eaea7209 */ /* 0x010fce0007800000 */
[----:B------:R3:W4:Y:S01]  /*b640*/  MUFU.EX2 R182, R20 ;  /* 0x0000001400b67308 */ /* 0x0007220000000800 */
[----:B0-----:R-:W-:-:S07]  /*b650*/  FMNMX R233, R233, R162, !PT ;  /* 0x000000a2e9e97209 */ /* 0x001fce0007800000 */
[----:B------:R-:W0:Y:S01]  /*b660*/  MUFU.EX2 R124, R39 ;  /* 0x00000027007c7308 */ /* 0x000e220000000800 */
[----:B--2---:R-:W-:-:S07]  /*b670*/  FADD R16, R127, R126 ;  /* 0x0000007e7f107221 */ /* 0x004fce0000000000 */
[----:B------:R-:W2:Y:S01]  /*b680*/  MUFU.EX2 R132, R37 ;  /* 0x0000002500847308 */ /* 0x000ea20000000800 */
[--C-:B------:R-:W-:Y:S01]  /*b690*/  FADD R33, R33, -R234.reuse ;  /* 0x800000ea21217221 */ /* 0x100fe20000000000 */
[----:B-1----:R-:W-:Y:S01]  /*b6a0*/  FMNMX R232, R232, R161, !PT ;  /* 0x000000a1e8e87209 */ /* 0x002fe20007800000 */
[----:B------:R-:W-:Y:S02]  /*b6b0*/  FADD R28, R28, -R233 ;  /* 0x800000e91c1c7221 */ /* 0x000fe40000000000 */
[----:B---3--:R-:W-:Y:S02]  /*b6c0*/  FADD R20, R134, R133 ;  /* 0x0000008586147221 */ /* 0x008fe40000000000 */
[----:B------:R-:W-:Y:S02]  /*b6d0*/  FADD R35, R35, -R234 ;  /* 0x800000ea23237221 */ /* 0x000fe40000000000 */
[----:B------:R-:W-:Y:S02]  /*b6e0*/  FADD R16, R125, R16 ;  /* 0x000000107d107221 */ /* 0x000fe40000000000 */
[----:B------:R-:W-:-:S02]  /*b6f0*/  FMUL R33, R33, 1.4426950216293334961 ;  /* 0x3fb8aa3b21217820 */ /* 0x000fc40000400000 */
[----:B------:R-:W-:Y:S02]  /*b700*/  FADD R32, R32, -R233 ;  /* 0x800000e920207221 */ /* 0x000fe40000000000 */
[----:B------:R-:W-:Y:S02]  /*b710*/  FMUL R28, R28, 1.4426950216293334961 ;  /* 0x3fb8aa3b1c1c7820 */ /* 0x000fe40000400000 */
[----:B------:R-:W-:Y:S02]  /*b720*/  FADD R107, R107, -R232 ;  /* 0x800000e86b6b7221 */ /* 0x000fe40000000000 */
[----:B----4-:R-:W-:Y:S02]  /*b730*/  FADD R20, R182, R20 ;  /* 0x00000014b6147221 */ /* 0x010fe40000000000 */
[----:B------:R-:W-:Y:S02]  /*b740*/  FMUL R35, R35, 1.4426950216293334961 ;  /* 0x3fb8aa3b23237820 */ /* 0x000fe40000400000 */
[----:B0-----:R-:W-:Y:S01]  /*b750*/  FADD R16, R124, R16 ;  /* 0x000000107c107221 */ /* 0x001fe20000000000 */
[----:B------:R-:W-:Y:S01]  /*b760*/  MUFU.EX2 R38, R33 ;  /* 0x0000002100267308 */ /* 0x000fe20000000800 */
[----:B------:R-:W-:-:S02]  /*b770*/  FMUL R32, R32, 1.4426950216293334961 ;  /* 0x3fb8aa3b20207820 */ /* 0x000fc40000400000 */
[----:B------:R-:W-:Y:S02]  /*b780*/  FADD R135, R135, -R233 ;  /* 0x800000e987877221 */ /* 0x000fe40000000000 */
[----:B--2---:R-:W-:-:S03]  /*b790*/  FADD R20, R132, R20 ;  /* 0x0000001484147221 */ /* 0x004fc60000000000 */
[----:B------:R0:W-:Y:S08]  /*b7a0*/  MUFU.EX2 R33, R28 ;  /* 0x0000001c00217308 */ /* 0x0001f00000000800 */
[----:B------:R-:W-:Y:S01]  /*b7b0*/  MUFU.EX2 R36, R35 ;  /* 0x0000002300247308 */ /* 0x000fe20000000800 */
[----:B0-----:R-:W-:Y:S02]  /*b7c0*/  FMUL R28, R107, 1.4426950216293334961 ;  /* 0x3fb8aa3b6b1c7820 */ /* 0x001fe40000400000 */
[----:B------:R-:W0:Y:S05]  /*b7d0*/  SHFL.BFLY PT, R107, R16, 0x2, 0x1f ;  /* 0x0c401f00106b7f89 */ /* 0x000e2a00000e0000 */
[----:B------:R1:W-:Y:S02]  /*b7e0*/  MUFU.EX2 R35, R32 ;  /* 0x0000002000237308 */ /* 0x0003e40000000800 */
[----:B-1----:R-:W-:-:S02]  /*b7f0*/  FMUL R32, R135, 1.4426950216293334961 ;  /* 0x3fb8aa3b87207820 */ /* 0x002fc40000400000 */
[----:B------:R-:W1:Y:S01]  /*b800*/  SHFL.BFLY PT, R135, R20, 0x2, 0x1f ;  /* 0x0c401f0014877f89 */ /* 0x000e6200000e0000 */
[----:B------:R-:W-:-:S05]  /*b810*/  FMNMX R231, R231, R159, !PT ;  /* 0x0000009fe7e77209 */ /* 0x000fca0007800000 */
[--C-:B------:R-:W-:Y:S01]  /*b820*/  FADD R24, R24, -R231.reuse ;  /* 0x800000e718187221 */ /* 0x100fe20000000000 */
[----:B------:R-:W-:Y:S01]  /*b830*/  FMNMX R230, R230, R150, !PT ;  /* 0x00000096e6e67209 */ /* 0x000fe20007800000 */
[----:B------:R-:W-:Y:S02]  /*b840*/  FADD R106, R106, -R231 ;  /* 0x800000e76a6a7221 */ /* 0x000fe40000000000 */
[----:B------:R-:W-:Y:S02]  /*b850*/  FMUL R24, R24, 1.4426950216293334961 ;  /* 0x3fb8aa3b18187820 */ /* 0x000fe40000400000 */
[--C-:B------:R-:W-:Y:S02]  /*b860*/  FADD R34, R34, -R234.reuse ;  /* 0x800000ea22227221 */ /* 0x100fe40000000000 */
[----:B------:R-:W-:Y:S02]  /*b870*/  FADD R37, R30, -R234 ;  /* 0x800000ea1e257221 */ /* 0x000fe40000000000 */
[----:B------:R-:W-:-:S02]  /*b880*/  FADD R31, R31, -R233 ;  /* 0x800000e91f1f7221 */ /* 0x000fc40000000000 */
[--C-:B------:R-:W-:Y:S02]  /*b890*/  FADD R30, R27, -R232.reuse ;  /* 0x800000e81b1e7221 */ /* 0x100fe40000000000 */
[----:B0-----:R-:W-:Y:S01]  /*b8a0*/  FADD R16, R16, R107 ;  /* 0x0000006b10107221 */ /* 0x001fe20000000000 */
[----:B------:R0:W-:Y:S01]  /*b8b0*/  MUFU.EX2 R27, R24 ;  /* 0x00000018001b7308 */ /* 0x0001e20000000800 */
[--C-:B------:R-:W-:Y:S02]  /*b8c0*/  FADD R29, R29, -R232.reuse ;  /* 0x800000e81d1d7221 */ /* 0x100fe40000000000 */
[----:B------:R-:W-:Y:S02]  /*b8d0*/  FMUL R34, R34, 1.4426950216293334961 ;  /* 0x3fb8aa3b22227820 */ /* 0x000fe40000400000 */
[----:B------:R-:W-:Y:S02]  /*b8e0*/  FADD R26, R26, -R232 ;  /* 0x800000e81a1a7221 */ /* 0x000fe40000000000 */
[----:B------:R-:W-:-:S02]  /*b8f0*/  FMUL R31, R31, 1.4426950216293334961 ;  /* 0x3fb8aa3b1f1f7820 */ /* 0x000fc40000400000 */
[----:B0-----:R-:W-:Y:S02]  /*b900*/  FMUL R24, R106, 1.4426950216293334961 ;  /* 0x3fb8aa3b6a187820 */ /* 0x001fe40000400000 */
[----:B-1----:R-:W-:Y:S02]  /*b910*/  FADD R106, R20, R135 ;  /* 0x00000087146a7221 */ /* 0x002fe40000000000 */
[----:B------:R-:W-:Y:S02]  /*b920*/  FADD R20, R105, -R230 ;  /* 0x800000e669147221 */ /* 0x000fe40000000000 */
[----:B------:R-:W-:Y:S01]  /*b930*/  FMUL R29, R29, 1.4426950216293334961 ;  /* 0x3fb8aa3b1d1d7820 */ /* 0x000fe20000400000 */
[----:B------:R-:W0:Y:S01]  /*b940*/  SHFL.BFLY PT, R105, R16, 0x1, 0x1f ;  /* 0x0c201f0010697f89 */ /* 0x000e2200000e0000 */
[----:B------:R-:W-:Y:S01]  /*b950*/  FMUL R26, R26, 1.4426950216293334961 ;  /* 0x3fb8aa3b1a1a7820 */ /* 0x000fe20000400000 */
[----:B------:R-:W-:Y:S01]  /*b960*/  FMNMX R229, R229, R157, !PT ;  /* 0x0000009de5e57209 */ /* 0x000fe20007800000 */
[----:B------:R-:W-:Y:S01]  /*b970*/  MUFU.EX2 R39, R34 ;  /* 0x0000002200277308 */ /* 0x000fe20000000800 */
[----:B------:R-:W-:-:S02]  /*b980*/  FADD R23, R23, -R231 ;  /* 0x800000e717177221 */ /* 0x000fc40000000000 */
[--C-:B------:R-:W-:Y:S02]  /*b990*/  FADD R22, R22, -R230.reuse ;  /* 0x800000e616167221 */ /* 0x100fe40000000000 */
[----:B------:R-:W-:-:S03]  /*b9a0*/  FADD R21, R21, -R230 ;  /* 0x800000e615157221 */ /* 0x000fc60000000000 */
[----:B------:R-:W1:Y:S01]  /*b9b0*/  MUFU.EX2 R34, R31 ;  /* 0x0000001f00227308 */ /* 0x000e620000000800 */
[----:B------:R-:W-:Y:S01]  /*b9c0*/  FADD R19, R19, -R230 ;  /* 0x800000e613137221 */ /* 0x000fe20000000000 */
[----:B------:R-:W2:Y:S01]  /*b9d0*/  SHFL.BFLY PT, R107, R106, 0x1, 0x1f ;  /* 0x0c201f006a6b7f89 */ /* 0x000ea200000e0000 */
[----:B------:R-:W-:Y:S02]  /*b9e0*/  FMUL R23, R23, 1.4426950216293334961 ;  /* 0x3fb8aa3b17177820 */ /* 0x000fe40000400000 */
[----:B------:R-:W-:-:S03]  /*b9f0*/  FADD R18, R18, -R229 ;  /* 0x800000e512127221 */ /* 0x000fc60000000000 */
[----:B------:R-:W-:Y:S01]  /*ba00*/  MUFU.EX2 R31, R29 ;  /* 0x0000001d001f7308 */ /* 0x000fe20000000800 */
[----:B------:R-:W-:Y:S02]  /*ba10*/  FMUL R22, R22, 1.4426950216293334961 ;  /* 0x3fb8aa3b16167820 */ /* 0x000fe40000400000 */
[----:B------:R-:W-:Y:S02]  /*ba20*/  FMUL R21, R21, 1.4426950216293334961 ;  /* 0x3fb8aa3b15157820 */ /* 0x000fe40000400000 */
[----:B------:R-:W-:-:S03]  /*ba30*/  FADD R5, R5, -R229 ;  /* 0x800000e505057221 */ /* 0x000fc60000000000 */
[----:B------:R3:W-:Y:S01]  /*ba40*/  MUFU.EX2 R29, R26 ;  /* 0x0000001a001d7308 */ /* 0x0007e20000000800 */
[----:B------:R-:W-:Y:S02]  /*ba50*/  FMUL R19, R19, 1.4426950216293334961 ;  /* 0x3fb8aa3b13137820 */ /* 0x000fe40000400000 */
[----:B------:R-:W-:Y:S02]  /*ba60*/  FMUL R30, R30, 1.4426950216293334961 ;  /* 0x3fb8aa3b1e1e7820 */ /* 0x000fe40000400000 */
[----:B------:R-:W-:Y:S02]  /*ba70*/  FMUL R18, R18, 1.4426950216293334961 ;  /* 0x3fb8aa3b12127820 */ /* 0x000fe40000400000 */
[----:B---3--:R-:W-:Y:S02]  /*ba80*/  FADD R26, R25, -R231 ;  /* 0x800000e7191a7221 */ /* 0x008fe40000000000 */
[----:B------:R-:W-:Y:S01]  /*ba90*/  FADD R17, R17, -R229 ;  /* 0x800000e511117221 */ /* 0x000fe20000000000 */
[----:B------:R-:W-:Y:S01]  /*baa0*/  MUFU.EX2 R25, R23 ;  /* 0x0000001700197308 */ /* 0x000fe20000000800 */
[----:B------:R-:W-:-:S02]  /*bab0*/  FMUL R26, R26, 1.4426950216293334961 ;  /* 0x3fb8aa3b1a1a7820 */ /* 0x000fc40000400000 */
[----:B------:R-:W-:Y:S02]  /*bac0*/  FMUL R5, R5, 1.4426950216293334961 ;  /* 0x3fb8aa3b05057820 */ /* 0x000fe40000400000 */
[----:B------:R-:W-:-:S03]  /*bad0*/  FMUL R37, R37, 1.4426950216293334961 ;  /* 0x3fb8aa3b25257820 */ /* 0x000fc60000400000 */
[----:B------:R-:W-:Y:S01]  /*bae0*/  MUFU.EX2 R23, R22 ;  /* 0x0000001600177308 */ /* 0x000fe20000000800 */
[----:B------:R-:W-:Y:S02]  /*baf0*/  FMUL R17, R17, 1.4426950216293334961 ;  /* 0x3fb8aa3b11117820 */ /* 0x000fe40000400000 */
[----:B------:R-:W-:-:S05]  /*bb00*/  FADD R104, R104, -R229 ;  /* 0x800000e568687221 */ /* 0x000fca0000000000 */
[----:B------:R-:W-:Y:S01]  /*bb10*/  MUFU.EX2 R22, R21 ;  /* 0x0000001500167308 */ /* 0x000fe20000000800 */
[----:B------:R-:W-:-:S07]  /*bb20*/  FMUL R20, R20, 1.4426950216293334961 ;  /* 0x3fb8aa3b14147820 */ /* 0x000fce0000400000 */
[----:B------:R-:W-:Y:S01]  /*bb30*/  MUFU.EX2 R21, R19 ;  /* 0x0000001300157308 */ /* 0x000fe20000000800 */
[----:B------:R-:W-:-:S07]  /*bb40*/  FMUL R104, R104, 1.4426950216293334961 ;  /* 0x3fb8aa3b68687820 */ /* 0x000fce0000400000 */
[----:B------:R-:W-:Y:S01]  /*bb50*/  MUFU.EX2 R19, R18 ;  /* 0x0000001200137308 */ /* 0x000fe20000000800 */
[----:B0-----:R-:W-:-:S07]  /*bb60*/  FADD R105, R16, R105 ;  /* 0x0000006910697221 */ /* 0x001fce0000000000 */
[----:B------:R-:W0:Y:S08]  /*bb70*/  MUFU.EX2 R30, R30 ;  /* 0x0000001e001e7308 */ /* 0x000e300000000800 */
[----:B------:R-:W3:Y:S08]  /*bb80*/  MUFU.EX2 R26, R26 ;  /* 0x0000001a001a7308 */ /* 0x000ef00000000800 */
[----:B------:R2:W4:Y:S08]  /*bb90*/  MUFU.EX2 R18, R5 ;  /* 0x0000000500127308 */ /* 0x0005300000000800 */
[----:B------:R-:W0:Y:S08]  /*bba0*/  MUFU.EX2 R37, R37 ;  /* 0x0000002500257308 */ /* 0x000e300000000800 */
[----:B------:R-:W0:Y:S01]  /*bbb0*/  MUFU.EX2 R17, R17 ;  /* 0x0000001100117308 */ /* 0x000e220000000800 */
[----:B--2---:R-:W-:-:S07]  /*bbc0*/  FADD R5, R106, R107 ;  /* 0x0000006b6a057221 */ /* 0x004fce0000000000 */
[----:B------:R-:W2:Y:S08]  /*bbd0*/  MUFU.EX2 R32, R32 ;  /* 0x0000002000207308 */ /* 0x000eb00000000800 */
[----:B------:R-:W0:Y:S08]  /*bbe0*/  MUFU.EX2 R28, R28 ;  /* 0x0000001c001c7308 */ /* 0x000e300000000800 */
[----:B------:R-:W0:Y:S08]  /*bbf0*/  MUFU.EX2 R24, R24 ;  /* 0x0000001800187308 */ /* 0x000e300000000800 */
[----:B------:R-:W2:Y:S08]  /*bc00*/  MUFU.EX2 R20, R20 ;  /* 0x0000001400147308 */ /* 0x000eb00000000800 */
[----:B------:R2:W4:Y:S01]  /*bc10*/  MUFU.EX2 R16, R104 ;  /* 0x0000006800107308 */ /* 0x0005220000000800 */
[----:B-1----:R-:W-:-:S02]  /*bc20*/  FADD R106, R35, R34 ;  /* 0x00000022236a7221 */ /* 0x002fc40000000000 */
[----:B0-----:R-:W-:Y:S02]  /*bc30*/  FADD R135, R31, R30 ;  /* 0x0000001e1f877221 */ /* 0x001fe40000000000 */
[----:B---3--:R-:W-:Y:S02]  /*bc40*/  FADD R136, R27, R26 ;  /* 0x0000001a1b887221 */ /* 0x008fe40000000000 */
[----:B------:R-:W-:Y:S02]  /*bc50*/  FADD R137, R23, R22 ;  /* 0x0000001617897221 */ /* 0x000fe40000000000 */
[----:B--2---:R-:W-:Y:S02]  /*bc60*/  FADD R104, R39, R38 ;  /* 0x0000002627687221 */ /* 0x004fe40000000000 */
[----:B----4-:R-:W-:Y:S02]  /*bc70*/  FADD R138, R19, R18 ;  /* 0x00000012138a7221 */ /* 0x010fe40000000000 */
[----:B------:R-:W-:-:S02]  /*bc80*/  FADD R104, R37, R104 ;  /* 0x0000006825687221 */ /* 0x000fc40000000000 */
[----:B------:R-:W-:Y:S02]  /*bc90*/  FADD R106, R33, R106 ;  /* 0x0000006a216a7221 */ /* 0x000fe40000000000 */
[----:B------:R-:W-:Y:S02]  /*bca0*/  FADD R135, R29, R135 ;  /* 0x000000871d877221 */ /* 0x000fe40000000000 */
[----:B------:R-:W-:Y:S02]  /*bcb0*/  FADD R136, R25, R136 ;  /* 0x0000008819887221 */ /* 0x000fe40000000000 */
[----:B------:R-:W-:Y:S02]  /*bcc0*/  FADD R137, R21, R137 ;  /* 0x0000008915897221 */ /* 0x000fe40000000000 */
[----:B------:R-:W-:Y:S02]  /*bcd0*/  FADD R138, R17, R138 ;  /* 0x0000008a118a7221 */ /* 0x000fe40000000000 */
[----:B------:R-:W-:-:S02]  /*bce0*/  FADD R104, R36, R104 ;  /* 0x0000006824687221 */ /* 0x000fc40000000000 */
[----:B------:R-:W-:Y:S02]  /*bcf0*/  FADD R106, R32, R106 ;  /* 0x0000006a206a7221 */ /* 0x000fe40000000000 */
[----:B------:R-:W-:Y:S02]  /*bd00*/  FADD R135, R28, R135 ;  /* 0x000000871c877221 */ /* 0x000fe40000000000 */
[----:B------:R-:W-:Y:S02]  /*bd10*/  FADD R136, R24, R136 ;  /* 0x0000008818887221 */ /* 0x000fe40000000000 */
[----:B------:R-:W-:Y:S02]  /*bd20*/  FADD R137, R20, R137 ;  /* 0x0000008914897221 */ /* 0x000fe40000000000 */
[----:B------:R-:W-:Y:S01]  /*bd30*/  FADD R138, R16, R138 ;  /* 0x0000008a108a7221 */ /* 0x000fe20000000000 */
[----:B------:R-:W0:Y:S04]  /*bd40*/  SHFL.BFLY PT, R143, R104, 0x2, 0x1f ;  /* 0x0c401f00688f7f89 */ /* 0x000e2800000e0000 */
[----:B------:R-:W1:Y:S04]  /*bd50*/  SHFL.BFLY PT, R142, R106, 0x2, 0x1f ;  /* 0x0c401f006a8e7f89 */ /* 0x000e6800000e0000 */
[----:B------:R-:W2:Y:S04]  /*bd60*/  SHFL.BFLY PT, R141, R135, 0x2, 0x1f ;  /* 0x0c401f00878d7f89 */ /* 0x000ea800000e0000 */
[----:B------:R-:W3:Y:S04]  /*bd70*/  SHFL.BFLY PT, R140, R136, 0x2, 0x1f ;  /* 0x0c401f00888c7f89 */ /* 0x000ee800000e0000 */
[----:B------:R-:W4:Y:S04]  /*bd80*/  SHFL.BFLY PT, R139, R137, 0x2, 0x1f ;  /* 0x0c401f00898b7f89 */ /* 0x000f2800000e0000 */
[----:B------:R-:W4:Y:S01]  /*bd90*/  SHFL.BFLY PT, R107, R138, 0x2, 0x1f ;  /* 0x0c401f008a6b7f89 */ /* 0x000f2200000e0000 */
[----:B0-----:R-:W-:-:S02]  /*bda0*/  FADD R104, R104, R143 ;  /* 0x0000008f68687221 */ /* 0x001fc40000000000 */
[----:B-1----:R-:W-:Y:S02]  /*bdb0*/  FADD R106, R106, R142 ;  /* 0x0000008e6a6a7221 */ /* 0x002fe40000000000 */
[----:B--2---:R-:W-:Y:S02]  /*bdc0*/  FADD R135, R135, R141 ;  /* 0x0000008d87877221 */ /* 0x004fe40000000000 */
[----:B---3--:R-:W-:Y:S02]  /*bdd0*/  FADD R136, R136, R140 ;  /* 0x0000008c88887221 */ /* 0x008fe40000000000 */
[----:B----4-:R-:W-:Y:S02]  /*bde0*/  FADD R137, R137, R139 ;  /* 0x0000008b89897221 */ /* 0x010fe40000000000 */
[----:B------:R-:W-:Y:S01]  /*bdf0*/  FADD R138, R138, R107 ;  /* 0x0000006b8a8a7221 */ /* 0x000fe20000000000 */
[----:B------:R0:W1:Y:S01]  /*be00*/  SHFL.BFLY PT, R139, R104, 0x1, 0x1f ;  /* 0x0c201f00688b7f89 */ /* 0x00006200000e0000 */
[----:B------:R-:W-:Y:S03]  /*be10*/  BSSY B0, `(.L_x_10) ;  /* 0x0000013000007945 */ /* 0x000fe60003800000 */
[----:B------:R0:W2:Y:S04]  /*be20*/  SHFL.BFLY PT, R140, R106, 0x1, 0x1f ;  /* 0x0c201f006a8c7f89 */ /* 0x0000a800000e0000 */
[----:B------:R0:W3:Y:S04]  /*be30*/  SHFL.BFLY PT, R141, R135, 0x1, 0x1f ;  /* 0x0c201f00878d7f89 */ /* 0x0000e800000e0000 */
[----:B------:R0:W4:Y:S04]  /*be40*/  SHFL.BFLY PT, R142, R136, 0x1, 0x1f ;  /* 0x0c201f00888e7f89 */ /* 0x00012800000e0000 */
[----:B------:R0:W0:Y:S04]  /*be50*/  SHFL.BFLY PT, R143, R137, 0x1, 0x1f ;  /* 0x0c201f00898f7f89 */ /* 0x00002800000e0000 */
[----:B------:R0:W0:Y:S04]  /*be60*/  SHFL.BFLY PT, R148, R138, 0x1, 0x1f ;  /* 0x0c201f008a947f89 */ /* 0x00002800000e0000 */
[----:B------:R-:W-:Y:S06]  /*be70*/  BAR.SYNC.DEFER_BLOCKING 0x0 ;  /* 0x0000000000007b1d */ /* 0x000fec0000010000 */
[----:B------:R-:W-:Y:S05]  /*be80*/  @P6 BRA `(.L_x_11) ;  /* 0x000000b000006947 */ /* 0x000fea0003800000 */
[----:B-12---:R-:W-:Y:S01]  /*be90*/  LOP3.LUT R165, R165, 0x7f, RZ, 0xc0, !PT ;  /* 0x0000007fa5a57812 */ /* 0x006fe200078ec0ff */
[----:B------:R-:W-:Y:S01]  /*bea0*/  IMAD.SHL.U32 R168, R167, 0x4, RZ ;  /* 0x00000004a7a87824 */ /* 0x000fe200078e00ff */
[----:B------:R-:W-:-:S02]  /*beb0*/  SHF.L.U32 R166, R166, 0x4, RZ ;  /* 0x00000004a6a67819 */ /* 0x000fc400000006ff */
[--C-:B------:R-:W-:Y:S02]  /*bec0*/  SHF.R.U32.HI R167, RZ, 0x3, R165.reuse ;  /* 0x00000003ffa77819 */ /* 0x100fe400000116a5 */
[----:B------:R-:W-:Y:S02]  /*bed0*/  SHF.R.U32.HI R165, RZ, 0x3, R165 ;  /* 0x00000003ffa57819 */ /* 0x000fe400000116a5 */
[----:B------:R-:W-:Y:S02]  /*bee0*/  LOP3.LUT R167, R167, 0xc, RZ, 0xc0, !PT ;  /* 0x0000000ca7a77812 */ /* 0x000fe400078ec0ff */
[----:B------:R-:W-:-:S03]  /*bef0*/  LOP3.LUT R165, R165, 0xc, RZ, 0xc0, !PT ;  /* 0x0000000ca5a57812 */ /* 0x000fc600078ec0ff */
[----:B------:R-:W-:Y:S01]  /*bf00*/  IMAD.IADD R167, R168, 0x1, R167 ;  /* 0x00000001a8a77824 */ /* 0x000fe200078e02a7 */
[----:B------:R-:W-:-:S04]  /*bf10*/  IADD3 R165, R165, R166, RZ ;  /* 0x000000a6a5a57210 */ /* 0x000fc80007ffe0ff */
[----:B------:R1:W-:Y:S04]  /*bf20*/  STS [R167+0x8000], R5 ;  /* 0x00800005a7007388 */ /* 0x0003e80000000800 */
[----:B------:R1:W-:Y:S02]  /*bf30*/  STS [R165+0x8000], R105 ;  /* 0x00800069a5007388 */ /* 0x0003e40000000800 */
.L_x_11:
[----:B-12---:R-:W-:Y:S05]  /*bf40*/  BSYNC B0 ;  /* 0x0000000000007941 */ /* 0x006fea0003800000 */
.L_x_10:
[----:B------:R-:W-:Y:S01]  /*bf50*/  FADD R5, -R235, R163 ;  /* 0x000000a3eb057221 */ /* 0x000fe20000000100 */
[----:B------:R-:W-:Y:S01]  /*bf60*/  BSSY B0, `(.L_x_12) ;  /* 0x0000052000007945 */ /* 0x000fe20003800000 */
[----:B------:R-:W-:Y:S01]  /*bf70*/  FADD R149, -R234, R149 ;  /* 0x00000095ea957221 */ /* 0x000fe20000000100 */
[----:B------:R-:W-:Y:S01]  /*bf80*/  BSSY B1, `(.L_x_13) ;  /* 0x0000049000017945 */ /* 0x000fe20003800000 */
[----:B------:R-:W-:Y:S02]  /*bf90*/  FMUL R5, R5, 1.4426950216293334961 ;  /* 0x3fb8aa3b05057820 */ /* 0x000fe40000400000 */
[----:B------:R-:W-:-:S02]  /*bfa0*/  FMUL R149, R149, 1.4426950216293334961 ;  /* 0x3fb8aa3b95957820 */ /* 0x000fc40000400000 */
[----:B------:R1:W2:Y:S01]  /*bfb0*/  MUFU.EX2 R107, R5 ;  /* 0x00000005006b7308 */ /* 0x0002a20000000800 */
[----:B------:R-:W-:Y:S02]  /*bfc0*/  FADD R105, -R236, R164 ;  /* 0x000000a4ec697221 */ /* 0x000fe40000000100 */
[----:B------:R-:W-:Y:S02]  /*bfd0*/  FADD R150, -R230, R150 ;  /* 0x00000096e6967221 */ /* 0x000fe40000000100 */
[----:B------:R-:W-:Y:S02]  /*bfe0*/  FMUL R105, R105, 1.4426950216293334961 ;  /* 0x3fb8aa3b69697820 */ /* 0x000fe40000400000 */
[----:B------:R-:W-:Y:S01]  /*bff0*/  FMUL R150, R150, 1.4426950216293334961 ;  /* 0x3fb8aa3b96967820 */ /* 0x000fe20000400000 */
[----:B------:R4:W3:Y:S01]  /*c000*/  MUFU.EX2 R185, R149 ;  /* 0x0000009500b97308 */ /* 0x0008e20000000800 */
[----:B-1----:R-:W-:Y:S02]  /*c010*/  FADD R5, -R233, R162 ;  /* 0x000000a2e9057221 */ /* 0x002fe40000000100 */
[----:B------:R-:W-:-:S02]  /*c020*/  FADD R139, R104, R139 ;  /* 0x0000008b688b7221 */ /* 0x000fc40000000000 */
[----:B------:R-:W-:Y:S02]  /*c030*/  FMUL R5, R5, 1.4426950216293334961 ;  /* 0x3fb8aa3b05057820 */ /* 0x000fe40000400000 */
[----:B------:R-:W-:Y:S01]  /*c040*/  FADD R140, R106, R140 ;  /* 0x0000008c6a8c7221 */ /* 0x000fe20000000000 */
[----:B------:R-:W1:Y:S01]  /*c050*/  MUFU.EX2 R105, R105 ;  /* 0x0000006900697308 */ /* 0x000e620000000800 */
[----:B----4-:R-:W-:Y:S02]  /*c060*/  FADD R149, -R232, R161 ;  /* 0x000000a1e8957221 */ /* 0x010fe40000000100 */
[----:B---3--:R-:W-:Y:S02]  /*c070*/  FADD R141, R135, R141 ;  /* 0x0000008d878d7221 */ /* 0x008fe40000000000 */
[----:B------:R-:W-:Y:S02]  /*c080*/  FADD R142, R136, R142 ;  /* 0x0000008e888e7221 */ /* 0x000fe40000000000 */
[----:B0-----:R-:W-:Y:S01]  /*c090*/  FADD R143, R137, R143 ;  /* 0x0000008f898f7221 */ /* 0x001fe20000000000 */
[----:B------:R0:W3:Y:S01]  /*c0a0*/  MUFU.EX2 R187, R5 ;  /* 0x0000000500bb7308 */ /* 0x0000e20000000800 */
[----:B------:R-:W-:-:S07]  /*c0b0*/  FADD R148, R138, R148 ;  /* 0x000000948a947221 */ /* 0x000fce0000000000 */
[----:B------:R-:W4:Y:S01]  /*c0c0*/  MUFU.EX2 R223, R150 ;  /* 0x0000009600df7308 */ /* 0x000f220000000800 */
[----:B0-----:R-:W-:Y:S02]  /*c0d0*/  FMUL R5, R149, 1.4426950216293334961 ;  /* 0x3fb8aa3b95057820 */ /* 0x001fe40000400000 */
[----:B------:R-:W-:-:S04]  /*c0e0*/  FADD R149, -R231, R159 ;  /* 0x0000009fe7957221 */ /* 0x000fc80000000100 */
[----:B------:R-:W-:Y:S01]  /*c0f0*/  FMUL R149, R149, 1.4426950216293334961 ;  /* 0x3fb8aa3b95957820 */ /* 0x000fe20000400000 */
[----:B------:R-:W0:Y:S08]  /*c100*/  MUFU.EX2 R5, R5 ;  /* 0x0000000500057308 */ /* 0x000e300000000800 */
[----:B------:R0:W1:Y:S02]  /*c110*/  MUFU.EX2 R224, R149 ;  /* 0x0000009500e07308 */ /* 0x0000640000000800 */
[----:B0-----:R-:W-:-:S04]  /*c120*/  FADD R149, -R229, R157 ;  /* 0x0000009de5957221 */ /* 0x001fc80000000100 */
[----:B------:R-:W-:-:S04]  /*c130*/  FMUL R149, R149, 1.4426950216293334961 ;  /* 0x3fb8aa3b95957820 */ /* 0x000fc80000400000 */
[----:B------:R0:W0:Y:S01]  /*c140*/  MUFU.EX2 R222, R149 ;  /* 0x0000009500de7308 */ /* 0x0000220000000800 */
[----:B------:R-:W-:Y:S05]  /*c150*/  @P6 BRA `(.L_x_14) ;  /* 0x0000011000006947 */ /* 0x000fea0003800000 */
[----:B-1234-:R-:W1:Y:S01]  /*c160*/  S2R R157, SR_TID.X ;  /* 0x00000000009d7919 */ /* 0x01ee620000002100 */
[----:B------:R-:W-:Y:S01]  /*c170*/  IMAD.SHL.U32 R158, R158, 0x10, RZ ;  /* 0x000000109e9e7824 */ /* 0x000fe200078e00ff */
[----:B-1----:R-:W-:-:S04]  /*c180*/  LOP3.LUT R157, R157, 0x7f, RZ, 0xc0, !PT ;  /* 0x0000007f9d9d7812 */ /* 0x002fc800078ec0ff */
[----:B------:R-:W-:-:S04]  /*c190*/  SHF.R.U32.HI R157, RZ, 0x3, R157 ;  /* 0x00000003ff9d7819 */ /* 0x000fc8000001169d */
[----:B------:R-:W-:-:S04]  /*c1a0*/  LOP3.LUT R157, R157, 0xc, RZ, 0xc0, !PT ;  /* 0x0000000c9d9d7812 */ /* 0x000fc800078ec0ff */
[----:B------:R-:W-:-:S05]  /*c1b0*/  IADD3 R157, R157, R158, RZ ;  /* 0x0000009e9d9d7210 */ /* 0x000fca0007ffe0ff */
[----:B------:R1:W-:Y:S01]  /*c1c0*/  STS [R157+0x8000], R139 ;  /* 0x0080008b9d007388 */ /* 0x0003e20000000800 */
[----:B------:R-:W-:Y:S05]  /*c1d0*/  @P6 BRA `(.L_x_15) ;  /* 0x0000012000006947 */ /* 0x000fea0003800000 */
[----:B-1----:R-:W1:Y:S01]  /*c1e0*/  S2R R157, SR_TID.X ;  /* 0x00000000009d7919 */ /* 0x002e620000002100 */
[----:B------:R-:W-:-:S04]  /*c1f0*/  LOP3.LUT R156, R156, 0x7f, RZ, 0xc0, !PT ;  /* 0x0000007f9c9c7812 */ /* 0x000fc800078ec0ff */
[----:B------:R-:W-:-:S04]  /*c200*/  SHF.R.U32.HI R156, RZ, 0x3, R156 ;  /* 0x00000003ff9c7819 */ /* 0x000fc8000001169c */
[----:B------:R-:W-:Y:S02]  /*c210*/  LOP3.LUT R156, R156, 0xc, RZ, 0xc0, !PT ;  /* 0x0000000c9c9c7812 */ /* 0x000fe400078ec0ff */
[----:B-1----:R-:W-:-:S04]  /*c220*/  LOP3.LUT R157, R157, 0x1c, RZ, 0xc0, !PT ;  /* 0x0000001c9d9d7812 */ /* 0x002fc800078ec0ff */
[----:B------:R-:W-:-:S05]  /*c230*/  LEA.HI R157, R157, 0x18, RZ, 0x1e ;  /* 0x000000189d9d7811 */ /* 0x000fca00078ff0ff */
[----:B------:R-:W-:-:S05]  /*c240*/  IMAD.SHL.U32 R157, R157, 0x10, RZ ;  /* 0x000000109d9d7824 */ /* 0x000fca00078e00ff */
[----:B------:R-:W-:-:S05]  /*c250*/  IADD3 R156, R156, R157, RZ ;  /* 0x0000009d9c9c7210 */ /* 0x000fca0007ffe0ff */
[----:B------:R1:W-:Y:S02]  /*c260*/  STS [R156+0x8000], R140 ;  /* 0x0080008c9c007388 */ /* 0x0003e40000000800 */
.L_x_14:
[----:B-1234-:R-:W-:Y:S05]  /*c270*/  @P6 BRA `(.L_x_16) ;  /* 0x0000010000006947 */ /* 0x01efea0003800000 */
[----:B------:R-:W1:Y:S01]  /*c280*/  S2R R104, SR_TID.X ;  /* 0x0000000000687919 */ /* 0x000e620000002100 */
[----:B------:R-:W-:-:S05]  /*c290*/  LEA.HI R106, R155, 0x20, RZ, 0x1e ;  /* 0x000000209b6a7811 */ /* 0x000fca00078ff0ff */
[----:B------:R-:W-:Y:S01]  /*c2a0*/  IMAD.SHL.U32 R106, R106, 0x10, RZ ;  /* 0x000000106a6a7824 */ /* 0x000fe200078e00ff */
[----:B-1----:R-:W-:-:S04]  /*c2b0*/  LOP3.LUT R104, R104, 0x7f, RZ, 0xc0, !PT ;  /* 0x0000007f68687812 */ /* 0x002fc800078ec0ff */
[----:B------:R-:W-:-:S04]  /*c2c0*/  SHF.R.U32.HI R104, RZ, 0x3, R104 ;  /* 0x00000003ff687819 */ /* 0x000fc80000011668 */
[----:B------:R-:W-:-:S04]  /*c2d0*/  LOP3.LUT R104, R104, 0xc, RZ, 0xc0, !PT ;  /* 0x0000000c68687812 */ /* 0x000fc800078ec0ff */
[----:B------:R-:W-:-:S05]  /*c2e0*/  IADD3 R104, R104, R106, RZ ;  /* 0x0000006a68687210 */ /* 0x000fca0007ffe0ff */
[----:B------:R1:W-:Y:S02]  /*c2f0*/  STS [R104+0x8000], R141 ;  /* 0x0080008d68007388 */ /* 0x0003e40000000800 */
.L_x_15:
[----:B------:R-:W-:Y:S05]  /*c300*/  @P6 BRA `(.L_x_17) ;  /* 0x0000010000006947 */ /* 0x000fea0003800000 */
[----:B-1----:R-:W1:Y:S01]  /*c310*/  S2R R104, SR_TID.X ;  /* 0x0000000000687919 */ /* 0x002e620000002100 */
[----:B------:R-:W-:Y:S01]  /*c320*/  IMAD.SHL.U32 R106, R154, 0x10, RZ ;  /* 0x000000109a6a7824 */ /* 0x000fe200078e00ff */
[----:B-1----:R-:W-:-:S04]  /*c330*/  LOP3.LUT R104, R104, 0x7f, RZ, 0xc0, !PT ;  /* 0x0000007f68687812 */ /* 0x002fc800078ec0ff */
[----:B------:R-:W-:-:S04]  /*c340*/  SHF.R.U32.HI R104, RZ, 0x3, R104 ;  /* 0x00000003ff687819 */ /* 0x000fc80000011668 */
[----:B------:R-:W-:-:S04]  /*c350*/  LOP3.LUT R104, R104, 0xc, RZ, 0xc0, !PT ;  /* 0x0000000c68687812 */ /* 0x000fc800078ec0ff */
[----:B------:R-:W-:-:S05]  /*c360*/  IADD3 R104, R104, R106, RZ ;  /* 0x0000006a68687210 */ /* 0x000fca0007ffe0ff */
[----:B------:R1:W-:Y:S02]  /*c370*/  STS [R104+0x8000], R142 ;  /* 0x0080008e68007388 */ /* 0x0003e40000000800 */
.L_x_16:
[----:B------:R-:W-:Y:S01]  /*c380*/  @P6 BREAK B1 ;  /* 0x0000000000016942 */ /* 0x000fe20003800000 */
        /* <DEDUP_REMOVED lines=8> */
.L_x_17:
[----:B------:R-:W-:Y:S05]  /*c410*/  BSYNC B1 ;  /* 0x0000000000017941 */ /* 0x000fea0003800000 */
.L_x_13:
[----:B-1----:R-:W-:Y:S01]  /*c420*/  LOP3.LUT R104, R152, 0x7f, RZ, 0xc0, !PT ;  /* 0x0000007f98687812 */ /* 0x002fe200078ec0ff */
[----:B------:R-:W-:-:S03]  /*c430*/  IMAD.SHL.U32 R106, R151, 0x10, RZ ;  /* 0x00000010976a7824 */ /* 0x000fc600078e00ff */
[----:B------:R-:W-:-:S04]  /*c440*/  SHF.R.U32.HI R104, RZ, 0x3, R104 ;  /* 0x00000003ff687819 */ /* 0x000fc80000011668 */
[----:B------:R-:W-:-:S04]  /*c450*/  LOP3.LUT R104, R104, 0xc, RZ, 0xc0, !PT ;  /* 0x0000000c68687812 */ /* 0x000fc800078ec0ff */
[----:B------:R-:W-:-:S05]  /*c460*/  IADD3 R104, R104, R106, RZ ;  /* 0x0000006a68687210 */ /* 0x000fca0007ffe0ff */
[----:B------:R1:W-:Y:S02]  /*c470*/  @!P6 STS [R104+0x8000], R148 ;  /* 0x008000946800e388 */ /* 0x0003e40000000800 */
.L_x_18:
[----:B------:R-:W-:Y:S05]  /*c480*/  BSYNC B0 ;  /* 0x0000000000007941 */ /* 0x000fea0003800000 */
.L_x_12:
[----:B------:R-:W-:Y:S01]  /*c490*/  WARPSYNC 0xffffffff ;  /* 0xffffffff00007948 */ /* 0x000fe20003800000 */
[----:B------:R-:W2:Y:S04]  /*c4a0*/  LDL.64 R158, [R1+0x438] ;  /* 0x00043800019e7983 */ /* 0x000ea80000100a00 */
[----:B------:R-:W2:Y:S04]  /*c4b0*/  LDL.64 R138, [R1+0x430] ;  /* 0x00043000018a7983 */ /* 0x000ea80000100a00 */
[----:B------:R-:W4:Y:S04]  /*c4c0*/  LDL.64 R140, [R1+0x428] ;  /* 0x00042800018c7983 */ /* 0x000f280000100a00 */
[----:B-1----:R-:W2:Y:S04]  /*c4d0*/  LDL.64 R142, [R1+0x420] ;  /* 0x00042000018e7983 */ /* 0x002ea80000100a00 */
[----:B------:R-:W2:Y:S04]  /*c4e0*/  LDL.64 R156, [R1+0x418] ;  /* 0x00041800019c7983 */ /* 0x000ea80000100a00 */
[----:B------:R-:W2:Y:S04]  /*c4f0*/  LDL.64 R154, [R1+0x410] ;  /* 0x00041000019a7983 */ /* 0x000ea80000100a00 */
[----:B------:R-:W2:Y:S04]  /*c500*/  LDL.64 R152, [R1+0x408] ;  /* 0x0004080001987983 */ /* 0x000ea80000100a00 */
[----:B------:R-:W2:Y:S04]  /*c510*/  LDL.64 R150, [R1+0x400] ;  /* 0x0004000001967983 */ /* 0x000ea80000100a00 */
[----:B0-----:R-:W2:Y:S04]  /*c520*/  LDL.64 R148, [R1+0x3f8] ;  /* 0x0003f80001947983 */ /* 0x001ea80000100a00 */
        /* <DEDUP_REMOVED lines=20> */
[----:B-----5:R-:W-:Y:S04]  /*c670*/  STL [R1+0x990], R40 ;  /* 0x0009902801007387 */ /* 0x020fe80000100800 */
        /* <DEDUP_REMOVED lines=13> */
[----:B------:R-:W-:Y:S04]  /*c750*/  STL [R1+0x958], R52 ;  /* 0x0009583401007387 */ /* 0x000fe80000100800 */
[----:B------:R1:W-:Y:S04]  /*c760*/  STL [R1+0x954], R53 ;  /* 0x0009543501007387 */ /* 0x0003e80000100800 */
[----:B------:R-:W-:Y:S04]  /*c770*/  STL [R1+0x950], R54 ;  /* 0x0009503601007387 */ /* 0x000fe80000100800 */
[----:B------:R-:W-:Y:S04]  /*c780*/  STL [R1+0x94c], R55 ;  /* 0x00094c3701007387 */ /* 0x000fe80000100800 */
        /* <DEDUP_REMOVED lines=35> */
[----:B0-----:R-:W3:Y:S04]  /*c9c0*/  LDL.64 R50, [R1+0x3d8] ;  /* 0x0003d80001327983 */ /* 0x001ee80000100a00 */
[----:B------:R-:W-:Y:S06]  /*c9d0*/  BAR.SYNC.DEFER_BLOCKING 0x0 ;  /* 0x0000000000007b1d */ /* 0x000fec0000010000 */
[----:B-1----:R-:W3:Y:S04]  /*c9e0*/  LDL.64 R52, [R1+0x3e0] ;  /* 0x0003e00001347983 */ /* 0x002ee80000100a00 */
[----:B------:R-:W3:Y:S01]  /*c9f0*/  LDL.64 R56, [R1+0x3e8] ;  /* 0x0003e80001387983 */ /* 0x000ee20000100a00 */
[----:B--2---:R-:W-:-:S03]  /*ca00*/  IMAD.WIDE R142, R3, 0x2, R142 ;  /* 0x00000002038e7825 */ /* 0x004fc600078e028e */
[----:B------:R-:W2:Y:S04]  /*ca10*/  LDL.64 R46, [R1+0x3b8] ;  /* 0x0003b800012e7983 */ /* 0x000ea80000100a00 */
[----:B------:R-:W2:Y:S04]  /*ca20*/  LDL.64 R60, [R1+0x3f0] ;  /* 0x0003f000013c7983 */ /* 0x000ea80000100a00 */
[----:B------:R-:W2:Y:S04]  /*ca30*/  LDL.64 R40, [R1+0x3d0] ;  /* 0x0003d00001287983 */ /* 0x000ea80000100a00 */
[----:B------:R-:W0:Y:S04]  /*ca40*/  LDS R135, [R160.X4+0x8000] ;  /* 0x00800000a0877984 */ /* 0x000e280000004800 */
[----:B------:R-:W1:Y:S04]  /*ca50*/  LDS R104, [R160.X4+0x8200] ;  /* 0x00820000a0687984 */ /* 0x000e680000004800 */
[----:B------:R-:W2:Y:S04]  /*ca60*/  LDL.64 R48, [R1+0x3c0] ;  /* 0x0003c00001307983 */ /* 0x000ea80000100a00 */
[----:B------:R-:W2:Y:S04]  /*ca70*/  LDL.64 R44, [R1+0x3b0] ;  /* 0x0003b000012c7983 */ /* 0x000ea80000100a00 */
[----:B------:R-:W2:Y:S04]  /*ca80*/  LDL.64 R42, [R1+0x3a8] ;  /* 0x0003a800012a7983 */ /* 0x000ea80000100a00 */
[----:B------:R-:W2:Y:S04]  /*ca90*/  LDL.64 R6, [R1+0x390] ;  /* 0x0003900001067983 */ /* 0x000ea80000100a00 */
[----:B------:R-:W2:Y:S01]  /*caa0*/  LDL.64 R58, [R1+0x3c8] ;  /* 0x0003c800013a7983 */ /* 0x000ea20000100a00 */
[----:B----4-:R-:W-:-:S03]  /*cab0*/  IMAD.WIDE R140, R3, 0x2, R140 ;  /* 0x00000002038c7825 */ /* 0x010fc600078e028c */
[----:B------:R-:W4:Y:S01]  /*cac0*/  LDL.64 R62, [R1+0x388] ;  /* 0x00038800013e7983 */ /* 0x000f220000100a00 */
[----:B------:R-:W-:-:S03]  /*cad0*/  IMAD.WIDE R138, R3, 0x2, R138 ;  /* 0x00000002038a7825 */ /* 0x000fc600078e028a */
[----:B------:R-:W4:Y:S01]  /*cae0*/  LDL.64 R66, [R1+0x3a0] ;  /* 0x0003a00001427983 */ /* 0x000f220000100a00 */
[----:B------:R-:W-:-:S03]  /*caf0*/  IMAD.WIDE R148, R3, 0x2, R148 ;  /* 0x0000000203947825 */ /* 0x000fc600078e0294 */
[----:B------:R-:W4:Y:S04]  /*cb00*/  LDL.64 R64, [R1+0x398] ;  /* 0x0003980001407983 */ /* 0x000f280000100a00 */
[----:B0-----:R-:W0:Y:S04]  /*cb10*/  SHFL.BFLY PT, R136, R135, 0x2, 0x1f ;  /* 0x0c401f0087887f89 */ /* 0x001e2800000e0000 */
[----:B-1----:R-:W1:Y:S04]  /*cb20*/  SHFL.BFLY PT, R106, R104, 0x2, 0x1f ;  /* 0x0c401f00686a7f89 */ /* 0x002e6800000e0000 */
[----:B------:R-:W4:Y:S04]  /*cb30*/  LDL.64 R68, [R1+0x330] ;  /* 0x0003300001447983 */ /* 0x000f280000100a00 */
[----:B------:R-:W4:Y:S04]  /*cb40*/  LDL.64 R70, [R1+0x318] ;  /* 0x0003180001467983 */ /* 0x000f280000100a00 */
[----:B------:R-:W4:Y:S04]  /*cb50*/  LDL.64 R164, [R1+0x258] ;  /* 0x0002580001a47983 */ /* 0x000f280000100a00 */
[----:B------:R-:W4:Y:S01]  /*cb60*/  LDL.64 R166, [R1+0x260] ;  /* 0x0002600001a67983 */ /* 0x000f220000100a00 */
[----:B0-----:R-:W-:-:S03]  /*cb70*/  FADD R136, R135, R136 ;  /* 0x0000008887887221 */ /* 0x001fc60000000000 */
[----:B------:R-:W4:Y:S01]  /*cb80*/  LDL.64 R162, [R1+0x250] ;  /* 0x0002500001a27983 */ /* 0x000f220000100a00 */
[----:B-1----:R-:W-:-:S03]  /*cb90*/  FADD R106, R104, R106 ;  /* 0x0000006a686a7221 */ /* 0x002fc60000000000 */
[----:B------:R-:W0:Y:S04]  /*cba0*/  SHFL.BFLY PT, R135, R136, 0x1, 0x1f ;  /* 0x0c201f0088877f89 */ /* 0x000e2800000e0000 */
[----:B------:R-:W1:Y:S04]  /*cbb0*/  SHFL.BFLY PT, R104, R106, 0x1, 0x1f ;  /* 0x0c201f006a687f89 */ /* 0x000e6800000e0000 */
[----:B------:R-:W4:Y:S04]  /*cbc0*/  LDL.64 R170, [R1+0x200] ;  /* 0x0002000001aa7983 */ /* 0x000f280000100a00 */
[----:B------:R-:W4:Y:S01]  /*cbd0*/  LDL.64 R168, [R1+0x1f8] ;  /* 0x0001f80001a87983 */ /* 0x000f220000100a00 */
[----:B0-----:R-:W-:-:S02]  /*cbe0*/  FADD R135, R136, R135 ;  /* 0x0000008788877221 */ /* 0x001fc40000000000 */
[C---:B------:R-:W-:Y:S02]  /*cbf0*/  IMAD.WIDE R136, R3.reuse, 0x2, R158 ;  /* 0x0000000203887825 */ /* 0x040fe400078e029e */
[----:B------:R-:W4:Y:S02]  /*cc00*/  LDL.64 R158, [R1+0x2c0] ;  /* 0x0002c000019e7983 */ /* 0x000f240000100a00 */
[----:B-1----:R-:W-:Y:S02]  /*cc10*/  FADD R104, R106, R104 ;  /* 0x000000686a687221 */ /* 0x002fe40000000000 */
[----:B------:R-:W-:Y:S04]  /*cc20*/  @!P6 STS [R160.X4+0x8000], R135 ;  /* 0x00800087a000e388 */ /* 0x000fe80000004800 */
[----:B------:R0:W-:Y:S04]  /*cc30*/  @!P6 STS [R160.X4+0x8200], R104 ;  /* 0x00820068a000e388 */ /* 0x0001e80000004800 */
[----:B------:R-:W-:Y:S06]  /*cc40*/  BAR.SYNC.DEFER_BLOCKING 0x0 ;  /* 0x0000000000007b1d */ /* 0x000fec0000010000 */
[----:B0-----:R-:W4:Y:S04]  /*cc50*/  LDL.64 R160, [R1+0x218] ;  /* 0x0002180001a07983 */ /* 0x001f280000100a00 */
[----:B------:R0:W4:Y:S04]  /*cc60*/  LDG.E.U16 R72, [R142.64] ;  /* 0x000000068e487981 */ /* 0x000128000c1e1500 */
[----:B------:R1:W4:Y:S04]  /*cc70*/  LDG.E.U16 R54, [R140.64] ;  /* 0x000000068c367981 */ /* 0x000328000c1e1500 */
[----:B------:R1:W4:Y:S01]  /*cc80*/  LDG.E.U16 R198, [R138.64] ;  /* 0x000000068ac67981 */ /* 0x000322000c1e1500 */
[----:B0-----:R-:W-:-:S03]  /*cc90*/  IMAD.WIDE R142, R3, 0x2, R150 ;  /* 0x00000002038e7825 */ /* 0x001fc600078e0296 */
[----:B------:R0:W4:Y:S04]  /*cca0*/  LDG.E.U16 R208, [R136.64] ;  /* 0x0000000688d07981 */ /* 0x000128000c1e1500 */
[----:B------:R3:W4:Y:S01]  /*ccb0*/  LDG.E.U16 R73, [R142.64] ;  /* 0x000000068e497981 */ /* 0x000722000c1e1500 */
[----:B-1----:R-:W-:-:S03]  /*ccc0*/  IMAD.WIDE R140, R3, 0x2, R152 ;  /* 0x00000002038c7825 */ /* 0x002fc600078e0298 */
[----:B------:R1:W4:Y:S01]  /*ccd0*/  LDG.E.U16 R210, [R148.64] ;  /* 0x0000000694d27981 */ /* 0x000322000c1e1500 */
[----:B------:R-:W-:-:S03]  /*cce0*/  IMAD.WIDE R138, R3, 0x2, R154 ;  /* 0x00000002038a7825 */ /* 0x000fc600078e029a */
[----:B------:R1:W4:Y:S01]  /*ccf0*/  LDG.E.U16 R55, [R140.64] ;  /* 0x000000068c377981 */ /* 0x000322000c1e1500 */
[----:B0-----:R-:W-:-:S03]  /*cd00*/  IMAD.WIDE R136, R3, 0x2, R156 ;  /* 0x0000000203887825 */ /* 0x001fc600078e029c */
[----:B------:R0:W4:Y:S04]  /*cd10*/  LDG.E.U16 R199, [R138.64] ;  /* 0x000000068ac77981 */ /* 0x000128000c1e1500 */
[----:B------:R2:W4:Y:S04]  /*cd20*/  LDG.E.U16 R209, [R136.64] ;  /* 0x0000000688d17981 */ /* 0x000528000c1e1500 */
[----:B------:R-:W4:Y:S04]  /*cd30*/  LDL.64 R156, [R1+0x350] ;  /* 0x00035000019c7983 */ /* 0x000f280000100a00 */
[----:B------:R-:W4:Y:S04]  /*cd40*/  LDL.64 R154, [R1+0x348] ;  /* 0x00034800019a7983 */ /* 0x000f280000100a00 */
[----:B------:R-:W4:Y:S04]  /*cd50*/  LDL.64 R152, [R1+0x340] ;  /* 0x0003400001987983 */ /* 0x000f280000100a00 */
[----:B------:R-:W4:Y:S01]  /*cd60*/  LDL.64 R150, [R1+0x320] ;  /* 0x0003200001967983 */ /* 0x000f220000100a00 */
[----:B---3--:R-:W-:-:S03]  /*cd70*/  IMAD.WIDE R142, R3, 0x2, R50 ;  /* 0x00000002038e7825 */ /* 0x008fc600078e0232 */
[----:B------:R-:W3:Y:S04]  /*cd80*/  LDL.64 R50, [R1+0x380] ;  /* 0x0003800001327983 */ /* 0x000ee80000100a00 */
[----:B------:R2:W4:Y:S01]  /*cd90*/  LDG.E.U16 R211, [R142.64] ;  /* 0x000000068ed37981 */ /* 0x000522000c1e1500 */
[----:B-1----:R-:W-:-:S03]  /*cda0*/  IMAD.WIDE R140, R3, 0x2, R52 ;  /* 0x00000002038c7825 */ /* 0x002fc600078e0234 */
[----:B------:R-:W4:Y:S01]  /*cdb0*/  LDL.64 R52, [R1+0x370] ;  /* 0x0003700001347983 */ /* 0x000f220000100a00 */
[----:B0-----:R-:W-:-:S03]  /*cdc0*/  IMAD.WIDE R138, R3, 0x2, R56 ;  /* 0x00000002038a7825 */ /* 0x001fc600078e0238 */
[----:B------:R0:W4:Y:S04]  /*cdd0*/  LDG.E.U16 R74, [R140.64] ;  /* 0x000000068c4a7981 */ /* 0x000128000c1e1500 */
[----:B------:R1:W4:Y:S01]  /*cde0*/  LDG.E.U16 R56, [R138.64] ;  /* 0x000000068a387981 */ /* 0x000322000c1e1500 */
[----:B--2---:R-:W-:-:S03]  /*cdf0*/  IMAD.WIDE R136, R3, 0x2, R60 ;  /* 0x0000000203887825 */ /* 0x004fc600078e023c */
[----:B------:R-:W2:Y:S01]  /*ce00*/  LDL.64 R60, [R1+0x378] ;  /* 0x00037800013c7983 */ /* 0x000ea20000100a00 */
[----:B0-----:R-:W-:-:S03]  /*ce10*/  IMAD.WIDE R140, R3, 0x2, R46 ;  /* 0x00000002038c7825 */ /* 0x001fc600078e022e */
[----:B------:R-:W2:Y:S01]  /*ce20*/  LDL.64 R46, [R1+0x360] ;  /* 0x00036000012e7983 */ /* 0x000ea20000100a00 */
[----:B------:R-:W-:-:S03]  /*ce30*/  IMAD.WIDE R148, R3, 0x2, R40 ;  /* 0x0000000203947825 */ /* 0x000fc600078e0228 */
[----:B------:R0:W2:Y:S04]  /*ce40*/  LDG.E.U16 R216, [R140.64] ;  /* 0x000000068cd87981 */ /* 0x0000a8000c1e1500 */
[----:B------:R0:W2:Y:S01]  /*ce50*/  LDG.E.U16 R41, [R148.64] ;  /* 0x0000000694297981 */ /* 0x0000a2000c1e1500 */
[----:B-1----:R-:W-:-:S03]  /*ce60*/  IMAD.WIDE R138, R3, 0x2, R48 ;  /* 0x00000002038a7825 */ /* 0x002fc600078e0230 */
[----:B------:R-:W2:Y:S01]  /*ce70*/  LDL.64 R48, [R1+0x368] ;  /* 0x0003680001307983 */ /* 0x000ea20000100a00 */
[----:B------:R-:W-:-:S03]  /*ce80*/  IMAD.WIDE R142, R3, 0x2, R44 ;  /* 0x00000002038e7825 */ /* 0x000fc600078e022c */
[----:B------:R-:W2:Y:S01]  /*ce90*/  LDL.64 R44, [R1+0x358] ;  /* 0x00035800012c7983 */ /* 0x000ea20000100a00 */
[----:B0-----:R-:W-:-:S03]  /*cea0*/  IMAD.WIDE R148, R3, 0x2, R42 ;  /* 0x0000000203947825 */ /* 0x001fc600078e022a */
[----:B------:R0:W2:Y:S01]  /*ceb0*/  LDG.E.U16 R40, [R136.64] ;  /* 0x0000000688287981 */ /* 0x0000a2000c1e1500 */
[----:B------:R-:W-:-:S03]  /*cec0*/  IMAD.WIDE R140, R3, 0x2, R6 ;  /* 0x00000002038c7825 */ /* 0x000fc600078e0206 */
[----:B------:R-:W2:Y:S04]  /*ced0*/  LDL.64 R6, [R1+0x338] ;  /* 0x0003380001067983 */ /* 0x000ea80000100a00 */
[----:B------:R4:W2:Y:S01]  /*cee0*/  LDG.E.U16 R42, [R142.64] ;  /* 0x000000068e2a7981 */ /* 0x0008a2000c1e1500 */
[----:B0-----:R-:W-:-:S03]  /*cef0*/  IMAD.WIDE R136, R3, 0x2, R58 ;  /* 0x0000000203887825 */ /* 0x001fc600078e023a */
[----:B------:R3:W2:Y:S04]  /*cf00*/  LDG.E.U16 R58, [R148.64] ;  /* 0x00000006943a7981 */ /* 0x0006a8000c1e1500 */
[----:B------:R0:W2:Y:S04]  /*cf10*/  LDG.E.U16 R57, [R136.64] ;  /* 0x0000000688397981 */ /* 0x0000a8000c1e1500 */
[----:B------:R1:W2:Y:S04]  /*cf20*/  LDG.E.U16 R75, [R138.64] ;  /* 0x000000068a4b7981 */ /* 0x0002a8000c1e1500 */
[----:B------:R0:W2:Y:S01]  /*cf30*/  LDG.E.U16 R43, [R140.64] ;  /* 0x000000068c2b7981 */ /* 0x0000a2000c1e1500 */
[----:B---3--:R-:W-:-:S03]  /*cf40*/  IMAD.WIDE R148, R3, 0x2, R50 ;  /* 0x0000000203947825 */ /* 0x008fc600078e0232 */
[----:B------:R-:W3:Y:S01]  /*cf50*/  LDL.64 R50, [R1+0x328] ;  /* 0x0003280001327983 */ /* 0x000ee20000100a00 */
[----:B----4-:R-:W-:-:S03]  /*cf60*/  IMAD.WIDE R142, R3, 0x2, R62 ;  /* 0x00000002038e7825 */ /* 0x010fc600078e023e */
[----:B------:R-:W4:Y:S01]  /*cf70*/  LDL.64 R62, [R1+0x310] ;  /* 0x00031000013e7983 */ /* 0x000f220000100a00 */
[----:B0-----:R-:W-:-:S03]  /*cf80*/  IMAD.WIDE R136, R3, 0x2, R66 ;  /* 0x0000000203887825 */ /* 0x001fc600078e0242 */
[----:B------:R0:W4:Y:S01]  /*cf90*/  LDG.E.U16 R59, [R142.64] ;  /* 0x000000068e3b7981 */ /* 0x000122000c1e1500 */
[----:B-1----:R-:W-:-:S03]  /*cfa0*/  IMAD.WIDE R138, R3, 0x2, R64 ;  /* 0x00000002038a7825 */ /* 0x002fc600078e0240 */
[----:B------:R2:W4:Y:S04]  /*cfb0*/  LDG.E.U16 R4, [R136.64] ;  /* 0x0000000688047981 */ /* 0x000528000c1e1500 */
[----:B------:R1:W4:Y:S04]  /*cfc0*/  LDG.E.U16 R217, [R138.64] ;  /* 0x000000068ad97981 */ /* 0x000328000c1e1500 */
[----:B------:R1:W4:Y:S01]  /*cfd0*/  LDG.E.U16 R236, [R148.64] ;  /* 0x0000000694ec7981 */ /* 0x000322000c1e1500 */
[----:B--2---:R-:W-:-:S03]  /*cfe0*/  IMAD.WIDE R136, R3, 0x2, R60 ;  /* 0x0000000203887825 */ /* 0x004fc600078e023c */
[----:B------:R-:W2:Y:S01]  /*cff0*/  LDL.64 R66, [R1+0x300] ;  /* 0x0003000001427983 */ /* 0x000ea20000100a00 */
[----:B0-----:R-:W-:-:S03]  /*d000*/  IMAD.WIDE R142, R3, 0x2, R46 ;  /* 0x00000002038e7825 */ /* 0x001fc600078e022e */
[----:B------:R-:W2:Y:S01]  /*d010*/  LDL.64 R46, [R1+0x308] ;  /* 0x00030800012e7983 */ /* 0x000ea20000100a00 */
[----:B-1----:R-:W-:-:S03]  /*d020*/  IMAD.WIDE R138, R3, 0x2, R52 ;  /* 0x00000002038a7825 */ /* 0x002fc600078e0234 */
[----:B------:R-:W2:Y:S01]  /*d030*/  LDL.64 R64, [R1+0x2f8] ;  /* 0x0002f80001407983 */ /* 0x000ea20000100a00 */
[----:B------:R-:W-:-:S03]  /*d040*/  IMAD.WIDE R140, R3, 0x2, R48 ;  /* 0x00000002038c7825 */ /* 0x000fc600078e0230 */
[----:B------:R-:W2:Y:S01]  /*d050*/  LDL.64 R52, [R1+0x2f0] ;  /* 0x0002f00001347983 */ /* 0x000ea20000100a00 */
[----:B------:R-:W-:-:S03]  /*d060*/  IMAD.WIDE R148, R3, 0x2, R44 ;  /* 0x0000000203947825 */ /* 0x000fc600078e022c */
[----:B------:R-:W2:Y:S04]  /*d070*/  LDL.64 R48, [R1+0x2e8] ;  /* 0x0002e80001307983 */ /* 0x000ea80000100a00 */
[----:B------:R0:W2:Y:S04]  /*d080*/  LDG.E.U16 R218, [R136.64] ;  /* 0x0000000688da7981 */ /* 0x0000a8000c1e1500 */
[----:B------:R1:W2:Y:S04]  /*d090*/  LDG.E.U16 R235, [R142.64] ;  /* 0x000000068eeb7981 */ /* 0x0002a8000c1e1500 */
[----:B------:R1:W2:Y:S01]  /*d0a0*/  LDG.E.U16 R219, [R148.64] ;  /* 0x0000000694db7981 */ /* 0x0002a2000c1e1500 */
[----:B0-----:R-:W-:-:S03]  /*d0b0*/  IMAD.WIDE R136, R3, 0x2, R156 ;  /* 0x0000000203887825 */ /* 0x001fc600078e029c */
[----:B------:R-:W2:Y:S01]  /*d0c0*/  LDL.64 R156, [R1+0x2d8] ;  /* 0x0002d800019c7983 */ /* 0x000ea20000100a00 */
[----:B-1----:R-:W-:-:S03]  /*d0d0*/  IMAD.WIDE R142, R3, 0x2, R6 ;  /* 0x00000002038e7825 */ /* 0x002fc600078e0206 */
[----:B------:R-:W2:Y:S01]  /*d0e0*/  LDL.64 R6, [R1+0x2e0] ;  /* 0x0002e00001067983 */ /* 0x000ea20000100a00 */
[----:B------:R-:W-:-:S03]  /*d0f0*/  IMAD.WIDE R148, R3, 0x2, R68 ;  /* 0x0000000203947825 */ /* 0x000fc600078e0244 */
[----:B------:R-:W2:Y:S04]  /*d100*/  LDL.64 R68, [R1+0x2d0] ;  /* 0x0002d00001447983 */ /* 0x000ea80000100a00 */
[----:B------:R3:W2:Y:S04]  /*d110*/  LDG.E.U16 R223, [R136.64] ;  /* 0x0000000688df7981 */ /* 0x0006a8000c1e1500 */
[----:B------:R0:W2:Y:S04]  /*d120*/  LDG.E.U16 R44, [R138.64] ;  /* 0x000000068a2c7981 */ /* 0x0000a8000c1e1500 */
[----:B------:R1:W2:Y:S04]  /*d130*/  LDG.E.U16 R60, [R140.64] ;  /* 0x000000068c3c7981 */ /* 0x0002a8000c1e1500 */
[----:B------:R4:W2:Y:S01]  /*d140*/  LDG.E.U16 R212, [R142.64] ;  /* 0x000000068ed47981 */ /* 0x0008a2000c1e1500 */
[----:B0-----:R-:W-:-:S03]  /*d150*/  IMAD.WIDE R138, R3, 0x2, R154 ;  /* 0x00000002038a7825 */ /* 0x001fc600078e029a */
[----:B------:R-:W2:Y:S01]  /*d160*/  LDL.64 R154, [R1+0x2b8] ;  /* 0x0002b800019a7983 */ /* 0x000ea20000100a00 */
[----:B-1----:R-:W-:-:S03]  /*d170*/  IMAD.WIDE R140, R3, 0x2, R152 ;  /* 0x00000002038c7825 */ /* 0x002fc600078e0298 */
[----:B------:R-:W2:Y:S04]  /*d180*/  LDL.64 R152, [R1+0x2b0] ;  /* 0x0002b00001987983 */ /* 0x000ea80000100a00 */
[----:B------:R0:W2:Y:S04]  /*d190*/  LDG.E.U16 R61, [R138.64] ;  /* 0x000000068a3d7981 */ /* 0x0000a8000c1e1500 */
[----:B------:R1:W2:Y:S04]  /*d1a0*/  LDG.E.U16 R234, [R140.64] ;  /* 0x000000068cea7981 */ /* 0x0002a8000c1e1500 */
[----:B------:R0:W2:Y:S01]  /*d1b0*/  LDG.E.U16 R45, [R148.64] ;  /* 0x00000006942d7981 */ /* 0x0000a2000c1e1500 */
[----:B---3--:R-:W-:-:S03]  /*d1c0*/  IMAD.WIDE R136, R3, 0x2, R50 ;  /* 0x0000000203887825 */ /* 0x008fc600078e0232 */
[----:B------:R-:W3:Y:S01]  /*d1d0*/  LDL.64 R50, [R1+0x2c8] ;  /* 0x0002c80001327983 */ /* 0x000ee20000100a00 */
[----:B----4-:R-:W-:-:S03]  /*d1e0*/  IMAD.WIDE R142, R3, 0x2, R62 ;  /* 0x00000002038e7825 */ /* 0x010fc600078e023e */
[----:B------:R2:W4:Y:S01]  /*d1f0*/  LDG.E.U16 R62, [R136.64] ;  /* 0x00000006883e7981 */ /* 0x000522000c1e1500 */
[----:B0-----:R-:W-:-:S03]  /*d200*/  IMAD.WIDE R138, R3, 0x2, R150 ;  /* 0x00000002038a7825 */ /* 0x001fc600078e0296 */
[----:B------:R-:W4:Y:S01]  /*d210*/  LDL.64 R150, [R1+0x2a8] ;  /* 0x0002a80001967983 */ /* 0x000f220000100a00 */
[----:B-1----:R-:W-:-:S03]  /*d220*/  IMAD.WIDE R140, R3, 0x2, R70 ;  /* 0x00000002038c7825 */ /* 0x002fc600078e0246 */
[----:B------:R0:W4:Y:S04]  /*d230*/  LDG.E.U16 R233, [R138.64] ;  /* 0x000000068ae97981 */ /* 0x000128000c1e1500 */
[----:B------:R1:W4:Y:S04]  /*d240*/  LDG.E.U16 R213, [R140.64] ;  /* 0x000000068cd57981 */ /* 0x000328000c1e1500 */
[----:B------:R-:W4:Y:S01]  /*d250*/  LDL.64 R70, [R1+0x2a0] ;  /* 0x0002a00001467983 */ /* 0x000f220000100a00 */
[----:B--2---:R-:W-:-:S03]  /*d260*/  IMAD.WIDE R136, R3, 0x2, R66 ;  /* 0x0000000203887825 */ /* 0x004fc600078e0242 */
[----:B------:R-:W2:Y:S01]  /*d270*/  LDL.64 R66, [R1+0x298] ;  /* 0x0002980001427983 */ /* 0x000ea20000100a00 */
[----:B------:R-:W-:-:S03]  /*d280*/  IMAD.WIDE R148, R3, 0x2, R46 ;  /* 0x0000000203947825 */ /* 0x000fc600078e022e */
[----:B------:R1:W2:Y:S01]  /*d290*/  LDG.E.U16 R46, [R142.64] ;  /* 0x000000068e2e7981 */ /* 0x0002a2000c1e1500 */
[----:B0-----:R-:W-:-:S03]  /*d2a0*/  IMAD.WIDE R138, R3, 0x2, R64 ;  /* 0x00000002038a7825 */ /* 0x001fc600078e0240 */
[----:B------:R0:W2:Y:S01]  /*d2b0*/  LDG.E.U16 R63, [R148.64] ;  /* 0x00000006943f7981 */ /* 0x0000a2000c1e1500 */
[----:B-1----:R-:W-:-:S03]  /*d2c0*/  IMAD.WIDE R140, R3, 0x2, R52 ;  /* 0x00000002038c7825 */ /* 0x002fc600078e0234 */
[----:B------:R1:W2:Y:S01]  /*d2d0*/  LDG.E.U16 R232, [R136.64] ;  /* 0x0000000688e87981 */ /* 0x0002a2000c1e1500 */
[----:B------:R-:W-:-:S03]  /*d2e0*/  IMAD.WIDE R142, R3, 0x2, R48 ;  /* 0x00000002038e7825 */ /* 0x000fc600078e0230 */
[----:B------:R-:W2:Y:S04]  /*d2f0*/  LDL.64 R52, [R1+0x288] ;  /* 0x0002880001347983 */ /* 0x000ea80000100a00 */
[----:B------:R-:W2:Y:S04]  /*d300*/  LDL.64 R48, [R1+0x290] ;  /* 0x0002900001307983 */ /* 0x000ea80000100a00 */
[----:B------:R0:W2:Y:S04]  /*d310*/  LDG.E.U16 R214, [R138.64] ;  /* 0x000000068ad67981 */ /* 0x0000a8000c1e1500 */
[----:B------:R3:W2:Y:S01]  /*d320*/  LDG.E.U16 R222, [R140.64] ;  /* 0x000000068cde7981 */ /* 0x0006a2000c1e1500 */
[----:B-1----:R-:W-:-:S03]  /*d330*/  IMAD.WIDE R136, R3, 0x2, R156 ;  /* 0x0000000203887825 */ /* 0x002fc600078e029c */
[----:B------:R1:W2:Y:S01]  /*d340*/  LDG.E.U16 R64, [R142.64] ;  /* 0x000000068e407981 */ /* 0x0002a2000c1e1500 */
[----:B0-----:R-:W-:-:S03]  /*d350*/  IMAD.WIDE R148, R3, 0x2, R6 ;  /* 0x0000000203947825 */ /* 0x001fc600078e0206 */
[----:B------:R-:W2:Y:S01]  /*d360*/  LDL.64 R156, [R1+0x278] ;  /* 0x00027800019c7983 */ /* 0x000ea20000100a00 */
[----:B------:R-:W-:-:S03]  /*d370*/  IMAD.WIDE R138, R3, 0x2, R68 ;  /* 0x00000002038a7825 */ /* 0x000fc600078e0244 */
[----:B------:R-:W2:Y:S04]  /*d380*/  LDL.64 R6, [R1+0x280] ;  /* 0x0002800001067983 */ /* 0x000ea80000100a00 */
[----:B------:R-:W2:Y:S04]  /*d390*/  LDL.64 R68, [R1+0x270] ;  /* 0x0002700001447983 */ /* 0x000ea80000100a00 */
[----:B------:R0:W2:Y:S04]  /*d3a0*/  LDG.E.U16 R231, [R148.64] ;  /* 0x0000000694e77981 */ /* 0x0000a8000c1e1500 */
[----:B------:R0:W2:Y:S01]  /*d3b0*/  LDG.E.U16 R215, [R136.64] ;  /* 0x0000000688d77981 */ /* 0x0000a2000c1e1500 */
[----:B---3--:R-:W-:-:S03]  /*d3c0*/  IMAD.WIDE R140, R3, 0x2, R50 ;  /* 0x00000002038c7825 */ /* 0x008fc600078e0232 */
[----:B------:R4:W3:Y:S01]  /*d3d0*/  LDG.E.U16 R47, [R138.64] ;  /* 0x000000068a2f7981 */ /* 0x0008e2000c1e1500 */
[----:B0-----:R-:W-:-:S03]  /*d3e0*/  IMAD.WIDE R148, R3, 0x2, R154 ;  /* 0x0000000203947825 */ /* 0x001fc600078e029a */
[----:B------:R-:W3:Y:S04]  /*d3f0*/  LDL.64 R50, [R1+0x268] ;  /* 0x0002680001327983 */ /* 0x000ee80000100a00 */
[----:B------:R-:W3:Y:S01]  /*d400*/  LDL.64 R154, [R1+0x248] ;  /* 0x00024800019a7983 */ /* 0x000ee20000100a00 */
[----:B------:R-:W-:-:S03]  /*d410*/  IMAD.WIDE R136, R3, 0x2, R152 ;  /* 0x0000000203887825 */ /* 0x000fc600078e0298 */
[----:B------:R-:W3:Y:S01]  /*d420*/  LDL.64 R152, [R1+0x240] ;  /* 0x0002400001987983 */ /* 0x000ee20000100a00 */
[----:B-1----:R-:W-:-:S03]  /*d430*/  IMAD.WIDE R142, R3, 0x2, R158 ;  /* 0x00000002038e7825 */ /* 0x002fc600078e029e */
[----:B------:R0:W3:Y:S01]  /*d440*/  LDG.E.U16 R204, [R148.64] ;  /* 0x0000000694cc7981 */ /* 0x0000e2000c1e1500 */
[----:B----4-:R-:W-:-:S03]  /*d450*/  IMAD.WIDE R138, R3, 0x2, R150 ;  /* 0x00000002038a7825 */ /* 0x010fc600078e0296 */
[----:B------:R-:W4:Y:S04]  /*d460*/  LDL.64 R150, [R1+0x238] ;  /* 0x0002380001967983 */ /* 0x000f280000100a00 */
[----:B------:R1:W4:Y:S04]  /*d470*/  LDG.E.U16 R65, [R140.64] ;  /* 0x000000068c417981 */ /* 0x000328000c1e1500 */
[----:B------:R2:W4:Y:S04]  /*d480*/  LDG.E.U16 R230, [R142.64] ;  /* 0x000000068ee67981 */ /* 0x000528000c1e1500 */
[----:B------:R-:W4:Y:S01]  /*d490*/  LDL.64 R158, [R1+0x210] ;  /* 0x00021000019e7983 */ /* 0x000f220000100a00 */
[----:B-1----:R-:W-:-:S03]  /*d4a0*/  IMAD.WIDE R140, R3, 0x2, R70 ;  /* 0x00000002038c7825 */ /* 0x002fc600078e0246 */
[----:B------:R-:W4:Y:S01]  /*d4b0*/  LDL.64 R70, [R1+0x230] ;  /* 0x0002300001467983 */ /* 0x000f220000100a00 */
[----:B--2---:R-:W-:-:S03]  /*d4c0*/  IMAD.WIDE R142, R3, 0x2, R66 ;  /* 0x00000002038e7825 */ /* 0x004fc600078e0242 */
[----:B------:R1:W2:Y:S01]  /*d4d0*/  LDG.E.U16 R66, [R138.64] ;  /* 0x000000068a427981 */ /* 0x0002a2000c1e1500 */
[----:B0-----:R-:W-:-:S03]  /*d4e0*/  IMAD.WIDE R148, R3, 0x2, R48 ;  /* 0x0000000203947825 */ /* 0x001fc600078e0230 */
[----:B------:R0:W2:Y:S04]  /*d4f0*/  LDG.E.U16 R229, [R140.64] ;  /* 0x000000068ce57981 */ /* 0x0000a8000c1e1500 */
[----:B------:R0:W2:Y:S04]  /*d500*/  LDG.E.U16 R48, [R136.64] ;  /* 0x0000000688307981 */ /* 0x0000a8000c1e1500 */
[----:B------:R1:W2:Y:S04]  /*d510*/  LDG.E.U16 R205, [R142.64] ;  /* 0x000000068ecd7981 */ /* 0x0002a8000c1e1500 */
[----:B------:R3:W2:Y:S01]  /*d520*/  LDG.E.U16 R49, [R148.64] ;  /* 0x0000000694317981 */ /* 0x0006a2000c1e1500 */
[----:B0-----:R-:W-:-:S03]  /*d530*/  IMAD.WIDE R136, R3, 0x2, R52 ;  /* 0x0000000203887825 */ /* 0x001fc600078e0234 */
[----:B------:R-:W2:Y:S01]  /*d540*/  LDL.64 R52, [R1+0x228] ;  /* 0x0002280001347983 */ /* 0x000ea20000100a00 */
[----:B------:R-:W-:-:S03]  /*d550*/  IMAD.WIDE R140, R3, 0x2, R156 ;  /* 0x00000002038c7825 */ /* 0x000fc600078e029c */
[----:B------:R-:W2:Y:S01]  /*d560*/  LDL.64 R156, [R1+0x208] ;  /* 0x00020800019c7983 */ /* 0x000ea20000100a00 */
[----:B-1----:R-:W-:-:S03]  /*d570*/  IMAD.WIDE R138, R3, 0x2, R6 ;  /* 0x00000002038a7825 */ /* 0x002fc600078e0206 */
[----:B------:R-:W2:Y:S01]  /*d580*/  LDL.64 R6, [R1+0x220] ;  /* 0x0002200001067983 */ /* 0x000ea20000100a00 */
[----:B------:R-:W-:-:S03]  /*d590*/  IMAD.WIDE R142, R3, 0x2, R68 ;  /* 0x00000002038e7825 */ /* 0x000fc600078e0244 */
[----:B------:R0:W2:Y:S04]  /*d5a0*/  LDG.E.U16 R227, [R138.64] ;  /* 0x000000068ae37981 */ /* 0x0000a8000c1e1500 */
[----:B------:R1:W2:Y:S04]  /*d5b0*/  LDG.E.U16 R67, [R136.64] ;  /* 0x0000000688437981 */ /* 0x0002a8000c1e1500 */
[----:B------:R1:W2:Y:S01]  /*d5c0*/  LDG.E.U16 R206, [R140.64] ;  /* 0x000000068cce7981 */ /* 0x0002a2000c1e1500 */
[----:B0-----:R-:W-:-:S03]  /*d5d0*/  IMAD.WIDE R138, R3, 0x2, R164 ;  /* 0x00000002038a7825 */ /* 0x001fc600078e02a4 */
[----:B------:R-:W2:Y:S01]  /*d5e0*/  LDL.64 R164, [R1+0x1f0] ;  /* 0x0001f00001a47983 */ /* 0x000ea20000100a00 */
[----:B---3--:R-:W-:-:S03]  /*d5f0*/  IMAD.WIDE R148, R3, 0x2, R50 ;  /* 0x0000000203947825 */ /* 0x008fc600078e0232 */
[----:B------:R0:W3:Y:S04]  /*d600*/  LDG.E.U16 R207, [R138.64] ;  /* 0x000000068acf7981 */ /* 0x0000e8000c1e1500 */
[----:B------:R0:W3:Y:S04]  /*d610*/  LDG.E.U16 R50, [R142.64] ;  /* 0x000000068e327981 */ /* 0x0000e8000c1e1500 */
[----:B------:R1:W3:Y:S01]  /*d620*/  LDG.E.U16 R68, [R148.64] ;  /* 0x0000000694447981 */ /* 0x0002e2000c1e1500 */
[----:B0-----:R-:W-:-:S03]  /*d630*/  IMAD.WIDE R142, R3, 0x2, R154 ;  /* 0x00000002038e7825 */ /* 0x001fc600078e029a */
[----:B------:R-:W3:Y:S01]  /*d640*/  LDL.64 R154, [R1+0x1e8] ;  /* 0x0001e800019a7983 */ /* 0x000ee20000100a00 */
[----:B-1----:R-:W-:-:S03]  /*d650*/  IMAD.WIDE R148, R3, 0x2, R152 ;  /* 0x0000000203947825 */ /* 0x002fc600078e0298 */
[----:B------:R-:W3:Y:S01]  /*d660*/  LDL.64 R152, [R1+0x1d0] ;  /* 0x0001d00001987983 */ /* 0x000ee20000100a00 */
[----:B------:R-:W-:-:S03]  /*d670*/  IMAD.WIDE R136, R3, 0x2, R166 ;  /* 0x0000000203887825 */ /* 0x000fc600078e02a6 */
[----:B------:R0:W3:Y:S01]  /*d680*/  LDG.E.U16 R220, [R148.64] ;  /* 0x0000000694dc7981 */ /* 0x0000e2000c1e1500 */
[----:B------:R-:W-:-:S03]  /*d690*/  IMAD.WIDE R140, R3, 0x2, R162 ;  /* 0x00000002038c7825 */ /* 0x000fc600078e02a2 */
[----:B------:R4:W3:Y:S04]  /*d6a0*/  LDG.E.U16 R221, [R136.64] ;  /* 0x0000000688dd7981 */ /* 0x0008e8000c1e1500 */
[----:B------:R2:W3:Y:S04]  /*d6b0*/  LDG.E.U16 R51, [R140.64] ;  /* 0x000000068c337981 */ /* 0x0004e8000c1e1500 */
[----:B0-----:R-:W3:Y:S01]  /*d6c0*/  LDL.64 R148, [R1+0x1d8] ;  /* 0x0001d80001947983 */ /* 0x001ee20000100a00 */
[----:B----4-:R-:W-:-:S03]  /*d6d0*/  IMAD.WIDE R136, R3, 0x2, R150 ;  /* 0x0000000203887825 */ /* 0x010fc600078e0296 */
[----:B------:R-:W4:Y:S04]  /*d6e0*/  LDL.64 R162, [R1+0x1e0] ;  /* 0x0001e00001a27983 */ /* 0x000f280000100a00 */
[----:B------:R0:W4:Y:S01]  /*d6f0*/  LDG.E.U16 R196, [R136.64] ;  /* 0x0000000688c47981 */ /* 0x000122000c1e1500 */
[----:B------:R-:W-:-:S03]  /*d700*/  IMAD.WIDE R138, R3, 0x2, R70 ;  /* 0x00000002038a7825 */ /* 0x000fc600078e0246 */
[----:B------:R-:W4:Y:S04]  /*d710*/  LDL.64 R150, [R1+0x1c0] ;  /* 0x0001c00001967983 */ /* 0x000f280000100a00 */
[----:B------:R1:W4:Y:S01]  /*d720*/  LDG.E.U16 R69, [R142.64] ;  /* 0x000000068e457981 */ /* 0x000322000c1e1500 */
[----:B0-----:R-:W-:-:S03]  /*d730*/  IMAD.WIDE R136, R3, 0x2, R160 ;  /* 0x0000000203887825 */ /* 0x001fc600078e02a0 */
[----:B------:R-:W4:Y:S01]  /*d740*/  LDL.64 R160, [R1+0x1b8] ;  /* 0x0001b80001a07983 */ /* 0x000f220000100a00 */
[----:B--2---:R-:W-:-:S03]  /*d750*/  IMAD.WIDE R140, R3, 0x2, R52 ;  /* 0x00000002038c7825 */ /* 0x004fc600078e0234 */
[----:B------:R0:W2:Y:S04]  /*d760*/  LDG.E.U16 R197, [R136.64] ;  /* 0x0000000688c57981 */ /* 0x0000a8000c1e1500 */
[----:B------:R0:W2:Y:S01]  /*d770*/  LDG.E.U16 R70, [R140.64] ;  /* 0x000000068c467981 */ /* 0x0000a2000c1e1500 */
[----:B-1----:R-:W-:-:S03]  /*d780*/  IMAD.WIDE R142, R3, 0x2, R6 ;  /* 0x00000002038e7825 */ /* 0x002fc600078e0206 */
[----:B------:R-:W2:Y:S01]  /*d790*/  LDL.64 R166, [R1+0x1c8] ;  /* 0x0001c80001a67983 */ /* 0x000ea20000100a00 */
[----:B0-----:R-:W-:-:S03]  /*d7a0*/  IMAD.WIDE R136, R3, 0x2, R170 ;  /* 0x0000000203887825 */ /* 0x001fc600078e02aa */
[----:B------:R0:W2:Y:S01]  /*d7b0*/  LDG.E.U16 R7, [R142.64] ;  /* 0x000000068e077981 */ /* 0x0000a2000c1e1500 */
[----:B------:R-:W-:-:S03]  /*d7c0*/  IMAD.WIDE R140, R3, 0x2, R156 ;  /* 0x00000002038c7825 */ /* 0x000fc600078e029c */
[----:B------:R-:W2:Y:S04]  /*d7d0*/  LDL.64 R156, [R1+0x1a8] ;  /* 0x0001a800019c7983 */ /* 0x000ea80000100a00 */
[----:B------:R1:W2:Y:S04]  /*d7e0*/  LDG.E.U16 R71, [R140.64] ;  /* 0x000000068c477981 */ /* 0x0002a8000c1e1500 */
[----:B------:R3:W2:Y:S04]  /*d7f0*/  LDG.E.U16 R252, [R136.64] ;  /* 0x0000000688fc7981 */ /* 0x0006a8000c1e1500 */
[----:B0-----:R-:W2:Y:S01]  /*d800*/  LDL.64 R142, [R1+0x1a0] ;  /* 0x0001a000018e7983 */ /* 0x001ea20000100a00 */
[----:B-1----:R-:W-:-:S03]  /*d810*/  IMAD.WIDE R140, R3, 0x2, R164 ;  /* 0x00000002038c7825 */ /* 0x002fc600078e02a4 */
[----:B------:R-:W2:Y:S04]  /*d820*/  LDL.64 R164, [R1+0x190] ;  /* 0x0001900001a47983 */ /* 0x000ea80000100a00 */
[----:B------:R0:W2:Y:S04]  /*d830*/  LDG.E.U16 R52, [R138.64] ;  /* 0x000000068a347981 */ /* 0x0000a8000c1e1500 */
[----:B------:R1:W2:Y:S01]  /*d840*/  LDG.E.U16 R250, [R140.64] ;  /* 0x000000068cfa7981 */ /* 0x0002a2000c1e1500 */
[----:B---3--:R-:W-:-:S03]  /*d850*/  IMAD.WIDE R136, R3, 0x2, R154 ;  /* 0x0000000203887825 */ /* 0x008fc600078e029a */
[----:B------:R-:W3:Y:S04]  /*d860*/  LDL.64 R154, [R1+0x198] ;  /* 0x00019800019a7983 */ /* 0x000ee80000100a00 */
[----:B------:R0:W3:Y:S02]  /*d870*/  LDG.E.U16 R249, [R136.64] ;  /* 0x0000000688f97981 */ /* 0x0000e4000c1e1500 */
[C---:B0-----:R-:W-:Y:S02]  /*d880*/  IMAD.WIDE R136, R3.reuse, 0x2, R152 ;  /* 0x0000000203887825 */ /* 0x041fe400078e0298 */
[----:B------:R-:W3:Y:S02]  /*d890*/  LDL.64 R152, [R1+0x178] ;  /* 0x0001780001987983 */ /* 0x000ee40000100a00 */
[----:B------:R-:W-:-:S02]  /*d8a0*/  IMAD.WIDE R138, R3, 0x2, R158 ;  /* 0x00000002038a7825 */ /* 0x000fc400078e029e */
[----:B------:R-:W3:Y:S02]  /*d8b0*/  LDL.64 R158, [R1+0x1b0] ;  /* 0x0001b000019e7983 */ /* 0x000ee40000100a00 */
[C---:B-1----:R-:W-:Y:S02]  /*d8c0*/  IMAD.WIDE R140, R3.reuse, 0x2, R148 ;  /* 0x00000002038c7825 */ /* 0x042fe400078e0294 */
[----:B------:R0:W3:Y:S04]  /*d8d0*/  LDG.E.U16 R53, [R138.64] ;  /* 0x000000068a357981 */ /* 0x0000e8000c1e1500 */
[----:B------:R4:W3:Y:S04]  /*d8e0*/  LDG.E.U16 R247, [R140.64] ;  /* 0x000000068cf77981 */ /* 0x0008e8000c1e1500 */
[----:B------:R1:W3:Y:S01]  /*d8f0*/  LDG.E.U16 R246, [R136.64] ;  /* 0x0000000688f67981 */ /* 0x0002e2000c1e1500 */
[----:B0-----:R-:W-:-:S03]  /*d900*/  IMAD.WIDE R138, R3, 0x2, R168 ;  /* 0x00000002038a7825 */ /* 0x001fc600078e02a8 */
[----:B------:R-:W3:Y:S01]  /*d910*/  LDL.64 R148, [R1+0x188] ;  /* 0x0001880001947983 */ /* 0x000ee20000100a00 */
[----:B----4-:R-:W-:-:S03]  /*d920*/  IMAD.WIDE R140, R3, 0x2, R150 ;  /* 0x00000002038c7825 */ /* 0x010fc600078e0296 */
[----:B------:R0:W4:Y:S01]  /*d930*/  LDG.E.U16 R251, [R138.64] ;  /* 0x000000068afb7981 */ /* 0x000122000c1e1500 */
[----:B-1----:R-:W-:-:S03]  /*d940*/  IMAD.WIDE R136, R3, 0x2, R160 ;  /* 0x0000000203887825 */ /* 0x002fc600078e02a0 */
[----:B------:R2:W4:Y:S04]  /*d950*/  LDG.E.U16 R244, [R140.64] ;  /* 0x000000068cf47981 */ /* 0x000528000c1e1500 */
[----:B------:R-:W4:Y:S01]  /*d960*/  LDL.64 R160, [R1+0x168] ;  /* 0x0001680001a07983 */ /* 0x000f220000100a00 */
[----:B0-----:R-:W-:-:S03]  /*d970*/  IMAD.WIDE R138, R3, 0x2, R162 ;  /* 0x00000002038a7825 */ /* 0x001fc600078e02a2 */
[----:B------:R-:W4:Y:S04]  /*d980*/  LDL.64 R162, [R1+0x180] ;  /* 0x0001800001a27983 */ /* 0x000f280000100a00 */
[----:B------:R0:W4:Y:S01]  /*d990*/  LDG.E.U16 R243, [R136.64] ;  /* 0x0000000688f37981 */ /* 0x000122000c1e1500 */
[----:B--2---:R-:W-:-:S03]  /*d9a0*/  IMAD.WIDE R140, R3, 0x2, R156 ;  /* 0x00000002038c7825 */ /* 0x004fc600078e029c */
[----:B------:R-:W2:Y:S04]  /*d9b0*/  LDL.64 R156, [R1+0x158] ;  /* 0x00015800019c7983 */ /* 0x000ea80000100a00 */
[----:B------:R1:W2:Y:S04]  /*d9c0*/  LDG.E.U16 R241, [R140.64] ;  /* 0x000000068cf17981 */ /* 0x0002a8000c1e1500 */
[----:B------:R1:W2:Y:S01]  /*d9d0*/  LDG.E.U16 R248, [R138.64] ;  /* 0x000000068af87981 */ /* 0x0002a2000c1e1500 */
[----:B0-----:R-:W-:-:S03]  /*d9e0*/  IMAD.WIDE R136, R3, 0x2, R142 ;  /* 0x0000000203887825 */ /* 0x001fc600078e028e */
[----:B------:R-:W2:Y:S01]  /*d9f0*/  LDL.64 R142, [R1+0x150] ;  /* 0x00015000018e7983 */ /* 0x000ea20000100a00 */
[----:B-1----:R-:W-:-:S03]  /*da00*/  IMAD.WIDE R140, R3, 0x2, R164 ;  /* 0x00000002038c7825 */ /* 0x002fc600078e02a4 */
[----:B------:R-:W2:Y:S04]  /*da10*/  LDL.64 R150, [R1+0x170] ;  /* 0x0001700001967983 */ /* 0x000ea80000100a00 */
[----:B------:R3:W2:Y:S01]  /*da20*/  LDG.E.U16 R238, [R140.64] ;  /* 0x000000068cee7981 */ /* 0x0006a2000c1e1500 */
[----:B------:R-:W-:-:S03]  /*da30*/  IMAD.WIDE R138, R3, 0x2, R166 ;  /* 0x00000002038a7825 */ /* 0x000fc600078e02a6 */
[----:B------:R0:W2:Y:S04]  /*da40*/  LDG.E.U16 R240, [R136.64] ;  /* 0x0000000688f07981 */ /* 0x0000a8000c1e1500 */
[----:B------:R1:W2:Y:S01]  /*da50*/  LDG.E.U16 R245, [R138.64] ;  /* 0x000000068af57981 */ /* 0x0002a2000c1e1500 */
[----:B---3--:R-:W-:-:S03]  /*da60*/  IMAD.WIDE R140, R3, 0x2, R152 ;  /* 0x00000002038c7825 */ /* 0x008fc600078e0298 */
[----:B------:R-:W3:Y:S01]  /*da70*/  LDL.64 R152, [R1+0x138] ;  /* 0x0001380001987983 */ /* 0x000ee20000100a00 */
[----:B-1----:R-:W-:-:S03]  /*da80*/  IMAD.WIDE R138, R3, 0x2, R158 ;  /* 0x00000002038a7825 */ /* 0x002fc600078e029e */
[----:B------:R1:W3:Y:S04]  /*da90*/  LDG.E.U16 R189, [R140.64] ;  /* 0x000000068cbd7981 */ /* 0x0002e8000c1e1500 */
[----:B------:R0:W3:Y:S04]  /*daa0*/  LDG.E.U16 R242, [R138.64] ;  /* 0x000000068af27981 */ /* 0x0000e8000c1e1500 */
[----:B------:R-:W3:Y:S04]  /*dab0*/  LDL.64 R158, [R1+0x160] ;  /* 0x00016000019e7983 */ /* 0x000ee80000100a00 */
[----:B-1----:R-:W3:Y:S01]  /*dac0*/  LDL.64 R140, [R1+0x128] ;  /* 0x00012800018c7983 */ /* 0x002ee20000100a00 */
[----:B0-----:R-:W-:-:S03]  /*dad0*/  IMAD.WIDE R138, R3, 0x2, R154 ;  /* 0x00000002038a7825 */ /* 0x001fc600078e029a */
[----:B------:R-:W3:Y:S04]  /*dae0*/  LDL.64 R154, [R1+0x148] ;  /* 0x00014800019a7983 */ /* 0x000ee80000100a00 */
[----:B------:R4:W3:Y:S02]  /*daf0*/  LDG.E.U16 R239, [R138.64] ;  /* 0x000000068aef7981 */ /* 0x0008e4000c1e1500 */
[----:B----4-:R-:W-:-:S05]  /*db00*/  IMAD.WIDE R138, R3, 0x2, R162 ;  /* 0x00000002038a7825 */ /* 0x010fca00078e02a2 */
[----:B------:R0:W4:Y:S01]  /*db10*/  LDG.E.U16 R190, [R138.64] ;  /* 0x000000068abe7981 */ /* 0x000122000c1e1500 */
[----:B--2---:R-:W-:-:S03]  /*db20*/  IMAD.WIDE R174, R3, 0x2, R156 ;  /* 0x0000000203ae7825 */ /* 0x004fc600078e029c */
[----:B------:R-:W2:Y:S01]  /*db30*/  LDL.64 R156, [R1+0x110] ;  /* 0x00011000019c7983 */ /* 0x000ea20000100a00 */
[----:B------:R-:W-:-:S03]  /*db40*/  IMAD.WIDE R136, R3, 0x2, R148 ;  /* 0x0000000203887825 */ /* 0x000fc600078e0294 */
[----:B------:R-:W4:Y:S01]  /*db50*/  LDL.64 R148, [R1+0x140] ;  /* 0x0001400001947983 */ /* 0x000f220000100a00 */
[----:B0-----:R-:W-:-:S03]  /*db60*/  IMAD.WIDE R138, R3, 0x2, R160 ;  /* 0x00000002038a7825 */ /* 0x001fc600078e02a0 */
[----:B------:R0:W4:Y:S04]  /*db70*/  LDG.E.U16 R191, [R136.64] ;  /* 0x0000000688bf7981 */ /* 0x000128000c1e1500 */
[----:B------:R1:W4:Y:S01]  /*db80*/  LDG.E.U16 R183, [R138.64] ;  /* 0x000000068ab77981 */ /* 0x000322000c1e1500 */
[C---:B------:R-:W-:Y:S02]  /*db90*/  FMUL R76, R105.reuse, R76 ;  /* 0x0000004c694c7220 */ /* 0x040fe40000400000 */
[C---:B------:R-:W-:Y:S02]  /*dba0*/  FMUL R77, R105.reuse, R77 ;  /* 0x0000004d694d7220 */ /* 0x040fe40000400000 */
[C---:B------:R-:W-:Y:S02]  /*dbb0*/  FMUL R80, R105.reuse, R80 ;  /* 0x0000005069507220 */ /* 0x040fe40000400000 */
[----:B------:R-:W-:-:S02]  /*dbc0*/  FMUL R81, R105, R81 ;  /* 0x0000005169517220 */ /* 0x000fc40000400000 */
[C---:B------:R-:W-:Y:S02]  /*dbd0*/  FMUL R84, R105.reuse, R84 ;  /* 0x0000005469547220 */ /* 0x040fe40000400000 */
[C---:B------:R-:W-:Y:S02]  /*dbe0*/  FMUL R85, R105.reuse, R85 ;  /* 0x0000005569557220 */ /* 0x040fe40000400000 */
[C---:B------:R-:W-:Y:S02]  /*dbf0*/  FMUL R88, R105.reuse, R88 ;  /* 0x0000005869587220 */ /* 0x040fe40000400000 */
[C---:B------:R-:W-:Y:S02]  /*dc00*/  FMUL R89, R105.reuse, R89 ;  /* 0x0000005969597220 */ /* 0x040fe40000400000 */
[C---:B------:R-:W-:Y:S02]  /*dc10*/  FMUL R92, R105.reuse, R92 ;  /* 0x0000005c695c7220 */ /* 0x040fe40000400000 */
[----:B------:R-:W-:-:S02]  /*dc20*/  FMUL R93, R105, R93 ;  /* 0x0000005d695d7220 */ /* 0x000fc40000400000 */
[C---:B------:R-:W-:Y:S02]  /*dc30*/  FMUL R96, R105.reuse, R96 ;  /* 0x0000006069607220 */ /* 0x040fe40000400000 */
[C---:B------:R-:W-:Y:S02]  /*dc40*/  FMUL R97, R105.reuse, R97 ;  /* 0x0000006169617220 */ /* 0x040fe40000400000 */
[C---:B------:R-:W-:Y:S02]  /*dc50*/  FMUL R100, R105.reuse, R100 ;  /* 0x0000006469647220 */ /* 0x040fe40000400000 */
[----:B------:R-:W-:Y:S01]  /*dc60*/  FMUL R101, R105, R101 ;  /* 0x0000006569657220 */ /* 0x000fe20000400000 */
[----:B------:R-:W0:Y:S01]  /*dc70*/  S2R R6, SR_TID.X ;  /* 0x0000000000067919 */ /* 0x000e220000002100 */
[----:B-1----:R-:W-:-:S03]  /*dc80*/  IMAD.WIDE R138, R3, 0x2, R142 ;  /* 0x00000002038a7825 */ /* 0x002fc600078e028e */
[----:B------:R-:W4:Y:S04]  /*dc90*/  LDL.64 R142, [R1+0x120] ;  /* 0x00012000018e7983 */ /* 0x000f280000100a00 */
[----:B------:R3:W4:Y:S01]  /*dca0*/  LDG.E.U16 R173, [R138.64] ;  /* 0x000000068aad7981 */ /* 0x000722000c1e1500 */
[C---:B------:R-:W-:Y:S02]  /*dcb0*/  FMUL R78, R107.reuse, R78 ;  /* 0x0000004e6b4e7220 */ /* 0x040fe40000400000 */
[----:B------:R-:W-:Y:S01]  /*dcc0*/  FMUL R79, R107, R79 ;  /* 0x0000004f6b4f7220 */ /* 0x000fe20000400000 */
[----:B------:R-:W4:Y:S01]  /*dcd0*/  LDG.E.U16 R174, [R174.64] ;  /* 0x00000006aeae7981 */ /* 0x000f22000c1e1500 */
[----:B---3--:R-:W-:-:S03]  /*dce0*/  IMAD.WIDE R138, R3, 0x2, R152 ;  /* 0x00000002038a7825 */ /* 0x008fc600078e0298 */
[----:B------:R-:W3:Y:S01]  /*dcf0*/  LDL.64 R152, [R1+0xf8] ;  /* 0x0000f80001987983 */ /* 0x000ee20000100a00 */
[----:B------:R-:W-:-:S03]  /*dd00*/  IMAD.WIDE R140, R3, 0x2, R140 ;  /* 0x00000002038c7825 */ /* 0x000fc600078e028c */
[----:B------:R1:W3:Y:S04]  /*dd10*/  LDG.E.U16 R169, [R138.64] ;  /* 0x000000068aa97981 */ /* 0x0002e8000c1e1500 */
[----:B------:R2:W3:Y:S01]  /*dd20*/  LDG.E.U16 R167, [R140.64] ;  /* 0x000000068ca77981 */ /* 0x0004e2000c1e1500 */
[----:B0-----:R-:W-:-:S03]  /*dd30*/  IMAD.WIDE R136, R3, 0x2, R150 ;  /* 0x0000000203887825 */ /* 0x001fc600078e0296 */
[----:B------:R-:W3:Y:S01]  /*dd40*/  LDL.64 R150, [R1+0x130] ;  /* 0x0001300001967983 */ /* 0x000ee20000100a00 */
[----:B------:R-:W-:-:S03]  /*dd50*/  IMAD.WIDE R180, R3, 0x2, R158 ;  /* 0x0000000203b47825 */ /* 0x000fc600078e029e */
[----:B------:R-:W3:Y:S04]  /*dd60*/  LDL.64 R158, [R1+0x118] ;  /* 0x00011800019e7983 */ /* 0x000ee80000100a00 */
[----:B------:R0:W3:Y:S04]  /*dd70*/  LDG.E.U16 R188, [R136.64] ;  /* 0x0000000688bc7981 */ /* 0x0000e8000c1e1500 */
[----:B------:R0:W3:Y:S01]  /*dd80*/  LDG.E.U16 R180, [R180.64] ;  /* 0x00000006b4b47981 */ /* 0x0000e2000c1e1500 */
[----:B--2---:R-:W-:-:S03]  /*dd90*/  IMAD.WIDE R140, R3, 0x2, R156 ;  /* 0x00000002038c7825 */ /* 0x004fc600078e029c */
[----:B------:R-:W2:Y:S04]  /*dda0*/  LDL.64 R156, [R1+0xd8] ;  /* 0x0000d800019c7983 */ /* 0x000ea80000100a00 */
[----:B------:R3:W2:Y:S01]  /*ddb0*/  LDG.E.U16 R164, [R140.64] ;  /* 0x000000068ca47981 */ /* 0x0006a2000c1e1500 */
[----:B0-----:R-:W-:-:S03]  /*ddc0*/  IMAD.WIDE R136, R3, 0x2, R154 ;  /* 0x0000000203887825 */ /* 0x001fc600078e029a */
[----:B------:R-:W2:Y:S01]  /*ddd0*/  LDL.64 R154, [R1+0x100] ;  /* 0x00010000019a7983 */ /* 0x000ea20000100a00 */
[----:B----4-:R-:W-:-:S03]  /*dde0*/  IMAD.WIDE R170, R3, 0x2, R148 ;  /* 0x0000000203aa7825 */ /* 0x010fc600078e0294 */
[----:B------:R-:W4:Y:S04]  /*ddf0*/  LDL.64 R148, [R1+0x108] ;  /* 0x0001080001947983 */ /* 0x000f280000100a00 */
[----:B------:R0:W4:Y:S01]  /*de00*/  LDG.E.U16 R172, [R136.64] ;  /* 0x0000000688ac7981 */ /* 0x000122000c1e1500 */
[----:B-1----:R-:W-:-:S03]  /*de10*/  IMAD.WIDE R138, R3, 0x2, R142 ;  /* 0x00000002038a7825 */ /* 0x002fc600078e028e */
[----:B------:R-:W1:Y:S04]  /*de20*/  S2R R181, SR_TID.X ;  /* 0x0000000000b57919 */ /* 0x000e680000002100 */
[----:B------:R4:W4:Y:S04]  /*de30*/  LDG.E.U16 R166, [R138.64] ;  /* 0x000000068aa67981 */ /* 0x000928000c1e1500 */
[----:B------:R-:W4:Y:S01]  /*de40*/  LDL.64 R142, [R1+0xe8] ;  /* 0x0000e800018e7983 */ /* 0x000f220000100a00 */
[----:B------:R-:W-:Y:S01]  /*de50*/  LOP3.LUT R6, R6, 0x1c, RZ, 0xc0, !PT ;  /* 0x0000001c06067812 */ /* 0x000fe200078ec0ff */
[----:B------:R-:W-:-:S02]  /*de60*/  FMUL R82, R107, R82 ;  /* 0x000000526b527220 */ /* 0x000fc40000400000 */
[----:B------:R-:W-:Y:S01]  /*de70*/  FMUL R83, R107, R83 ;  /* 0x000000536b537220 */ /* 0x000fe20000400000 */
[----:B------:R-:W4:Y:S01]  /*de80*/  LDG.E.U16 R170, [R170.64] ;  /* 0x00000006aaaa7981 */ /* 0x000f22000c1e1500 */
[----:B---3--:R-:W-:-:S03]  /*de90*/  IMAD.WIDE R140, R3, 0x2, R152 ;  /* 0x00000002038c7825 */ /* 0x008fc600078e0298 */
[----:B------:R-:W3:Y:S04]  /*dea0*/  LDL.64 R152, [R1+0xb8] ;  /* 0x0000b80001987983 */ /* 0x000ee80000100a00 */
[----:B------:R0:W3:Y:S04]  /*deb0*/  LDG.E.U16 R161, [R140.64] ;  /* 0x000000068ca17981 */ /* 0x0000e8000c1e1500 */
[----:B0-----:R-:W3:Y:S01]  /*dec0*/  LDL.64 R140, [R1+0xe0] ;  /* 0x0000e000018c7983 */ /* 0x001ee20000100a00 */
[----:B------:R-:W-:-:S03]  /*ded0*/  IMAD.WIDE R136, R3, 0x2, R150 ;  /* 0x0000000203887825 */ /* 0x000fc600078e0296 */
[----:B------:R-:W3:Y:S04]  /*dee0*/  LDL.64 R150, [R1+0xf0] ;  /* 0x0000f00001967983 */ /* 0x000ee80000100a00 */
[----:B------:R0:W3:Y:S02]  /*def0*/  LDG.E.U16 R168, [R136.64] ;  /* 0x0000000688a87981 */ /* 0x0000e4000c1e1500 */
[----:B0-----:R-:W-:-:S05]  /*df00*/  IMAD.WIDE R136, R3, 0x2, R158 ;  /* 0x0000000203887825 */ /* 0x001fca00078e029e */
[----:B------:R2:W3:Y:S02]  /*df10*/  LDG.E.U16 R165, [R136.64] ;  /* 0x0000000688a57981 */ /* 0x0004e4000c1e1500 */
[C---:B--2---:R-:W-:Y:S02]  /*df20*/  IMAD.WIDE R136, R3.reuse, 0x2, R154 ;  /* 0x0000000203887825 */ /* 0x044fe400078e029a */
[----:B------:R-:W2:Y:S02]  /*df30*/  LDL.64 R154, [R1+0xc0] ;  /* 0x0000c000019a7983 */ /* 0x000ea40000100a00 */
[C---:B----4-:R-:W-:Y:S02]  /*df40*/  IMAD.WIDE R138, R3.reuse, 0x2, R148 ;  /* 0x00000002038a7825 */ /* 0x050fe400078e0294 */
[----:B------:R-:W4:Y:S04]  /*df50*/  LDL.64 R148, [R1+0xd0] ;  /* 0x0000d00001947983 */ /* 0x000f280000100a00 */
[----:B------:R0:W2:Y:S04]  /*df60*/  LDG.E.U16 R163, [R138.64] ;  /* 0x000000068aa37981 */ /* 0x0000a8000c1e1500 */
[----:B------:R0:W4:Y:S01]  /*df70*/  LDG.E.U16 R162, [R136.64] ;  /* 0x0000000688a27981 */ /* 0x000122000c1e1500 */
[----:B---3--:R-:W-:-:S05]  /*df80*/  IMAD.WIDE R140, R3, 0x2, R140 ;  /* 0x00000002038c7825 */ /* 0x008fca00078e028c */
[----:B------:R3:W4:Y:S04]  /*df90*/  LDG.E.U16 R158, [R140.64] ;  /* 0x000000068c9e7981 */ /* 0x000728000c1e1500 */
[----:B---3--:R-:W3:Y:S01]  /*dfa0*/  LDL.64 R140, [R1+0xc8] ;  /* 0x0000c800018c7983 */ /* 0x008ee20000100a00 */
[----:B0-----:R-:W-:-:S03]  /*dfb0*/  IMAD.WIDE R138, R3, 0x2, R150 ;  /* 0x00000002038a7825 */ /* 0x001fc600078e0296 */
[----:B------:R-:W4:Y:S04]  /*dfc0*/  LDL.64 R150, [R1+0xa0] ;  /* 0x0000a00001967983 */ /* 0x000f280000100a00 */
[----:B------:R0:W4:Y:S02]  /*dfd0*/  LDG.E.U16 R160, [R138.64] ;  /* 0x000000068aa07981 */ /* 0x000124000c1e1500 */
[----:B0-----:R-:W-:-:S05]  /*dfe0*/  IMAD.WIDE R138, R3, 0x2, R156 ;  /* 0x00000002038a7825 */ /* 0x001fca00078e029c */
[----:B------:R2:W4:Y:S02]  /*dff0*/  LDG.E.U16 R157, [R138.64] ;  /* 0x000000068a9d7981 */ /* 0x000524000c1e1500 */
[----:B--2---:R-:W-:-:S04]  /*e000*/  IMAD.WIDE R138, R3, 0x2, R154 ;  /* 0x00000002038a7825 */ /* 0x004fc800078e029a */
[C---:B------:R-:W-:Y:S01]  /*e010*/  IMAD.WIDE R136, R3.reuse, 0x2, R142 ;  /* 0x0000000203887825 */ /* 0x040fe200078e028e */
[----:B------:R0:W2:Y:S04]  /*e020*/  LDG.E.U16 R154, [R138.64] ;  /* 0x000000068a9a7981 */ /* 0x0000a8000c1e1500 */
[----:B------:R4:W2:Y:S04]  /*e030*/  LDG.E.U16 R159, [R136.64] ;  /* 0x00000006889f7981 */ /* 0x0008a8000c1e1500 */
[----:B------:R-:W0:Y:S01]  /*e040*/  LDL.64 R142, [R1+0xa8] ;  /* 0x0000a800018e7983 */ /* 0x000e220000100a00 */
[----:B---3--:R-:W-:-:S05]  /*e050*/  IMAD.WIDE R140, R3, 0x2, R140 ;  /* 0x00000002038c7825 */ /* 0x008fca00078e028c */
[----:B------:R3:W2:Y:S04]  /*e060*/  LDG.E.U16 R155, [R140.64] ;  /* 0x000000068c9b7981 */ /* 0x0006a8000c1e1500 */
[----:B---3--:R-:W3:Y:S01]  /*e070*/  LDL.64 R140, [R1+0xb0] ;  /* 0x0000b000018c7983 */ /* 0x008ee20000100a00 */
[----:B----4-:R-:W-:-:S03]  /*e080*/  IMAD.WIDE R136, R3, 0x2, R148 ;  /* 0x0000000203887825 */ /* 0x010fc600078e0294 */
[----:B------:R-:W4:Y:S04]  /*e090*/  LDL.64 R148, [R1+0x58] ;  /* 0x0000580001947983 */ /* 0x000f280000100a00 */
[----:B------:R1:W2:Y:S02]  /*e0a0*/  LDG.E.U16 R156, [R136.64] ;  /* 0x00000006889c7981 */ /* 0x0002a4000c1e1500 */
[----:B-1----:R-:W-:-:S05]  /*e0b0*/  IMAD.WIDE R136, R3, 0x2, R152 ;  /* 0x0000000203887825 */ /* 0x002fca00078e0298 */
[----:B------:R1:W2:Y:S01]  /*e0c0*/  LDG.E.U16 R153, [R136.64] ;  /* 0x0000000688997981 */ /* 0x0002a2000c1e1500 */
[----:B---3--:R-:W-:-:S05]  /*e0d0*/  IMAD.WIDE R140, R3, 0x2, R140 ;  /* 0x00000002038c7825 */ /* 0x008fca00078e028c */
[----:B------:R3:W2:Y:S04]  /*e0e0*/  LDG.E.U16 R152, [R140.64] ;  /* 0x000000068c987981 */ /* 0x0006a8000c1e1500 */
[----:B---3--:R-:W3:Y:S01]  /*e0f0*/  LDL.64 R140, [R1+0x98] ;  /* 0x00009800018c7983 */ /* 0x008ee20000100a00 */
[----:B0-----:R-:W-:-:S03]  /*e100*/  IMAD.WIDE R138, R3, 0x2, R142 ;  /* 0x00000002038a7825 */ /* 0x001fc600078e028e */
[----:B------:R-:W2:Y:S01]  /*e110*/  LDL.64 R142, [R1+0x80] ;  /* 0x00008000018e7983 */ /* 0x000ea20000100a00 */
[----:B-1----:R-:W-:-:S03]  /*e120*/  IMAD.WIDE R136, R3, 0x2, R150 ;  /* 0x0000000203887825 */ /* 0x002fc600078e0296 */
[----:B------:R0:W2:Y:S04]  /*e130*/  LDG.E.U16 R151, [R138.64] ;  /* 0x000000068a977981 */ /* 0x0000a8000c1e1500 */
[----:B------:R4:W2:Y:S04]  /*e140*/  LDG.E.U16 R150, [R136.64] ;  /* 0x0000000688967981 */ /* 0x0008a8000c1e1500 */
[----:B0-----:R-:W2:Y:S01]  /*e150*/  LDL.64 R138, [R1+0x78] ;  /* 0x00007800018a7983 */ /* 0x001ea20000100a00 */
[----:B----4-:R-:W-:-:S03]  /*e160*/  IMAD.WIDE R136, R3, 0x2, R148 ;  /* 0x0000000203887825 */ /* 0x010fc600078e0294 */
[----:B------:R-:W4:Y:S04]  /*e170*/  LDL.LU R2, [R1+0x3c] ;  /* 0x00003c0001027983 */ /* 0x000f280000300800 */
[----:B------:R0:W4:Y:S01]  /*e180*/  LDG.E.U16 R135, [R136.64] ;  /* 0x0000000688877981 */ /* 0x000122000c1e1500 */
[----:B---3--:R-:W-:-:S05]  /*e190*/  IMAD.WIDE R140, R3, 0x2, R140 ;  /* 0x00000002038c7825 */ /* 0x008fca00078e028c */
[----:B------:R1:W3:Y:S04]  /*e1a0*/  LDG.E.U16 R149, [R140.64] ;  /* 0x000000068c957981 */ /* 0x0002e8000c1e1500 */
[----:B-1----:R-:W3:Y:S01]  /*e1b0*/  LDL.64 R140, [R1+0x90] ;  /* 0x00009000018c7983 */ /* 0x002ee20000100a00 */
[----:B--2---:R-:W-:-:S04]  /*e1c0*/  IMAD.WIDE R138, R3, 0x2, R138 ;  /* 0x00000002038a7825 */ /* 0x004fc800078e028a */
[C---:B0-----:R-:W-:Y:S01]  /*e1d0*/  IMAD.WIDE R136, R3.reuse, 0x2, R142 ;  /* 0x0000000203887825 */ /* 0x041fe200078e028e */
[----:B------:R0:W2:Y:S05]  /*e1e0*/  LDG.E.U16 R148, [R138.64] ;  /* 0x000000068a947981 */ /* 0x0000aa000c1e1500 */
[----:B------:R1:W2:Y:S04]  /*e1f0*/  LDG.E.U16 R136, [R136.64] ;  /* 0x0000000688887981 */ /* 0x0002a8000c1e1500 */
[----:B0-----:R-:W2:Y:S01]  /*e200*/  LDL.64 R138, [R1+0x88] ;  /* 0x00008800018a7983 */ /* 0x001ea20000100a00 */
[----:B---3--:R-:W-:-:S05]  /*e210*/  IMAD.WIDE R140, R3, 0x2, R140 ;  /* 0x00000002038c7825 */ /* 0x008fca00078e028c */
[----:B------:R0:W3:Y:S04]  /*e220*/  LDG.E.U16 R143, [R140.64] ;  /* 0x000000068c8f7981 */ /* 0x0000e8000c1e1500 */
[----:B0-----:R-:W3:Y:S01]  /*e230*/  LDL.64 R140, [R1+0x70] ;  /* 0x00007000018c7983 */ /* 0x001ee20000100a00 */
[----:B--2---:R-:W-:-:S05]  /*e240*/  IMAD.WIDE R138, R3, 0x2, R138 ;  /* 0x00000002038a7825 */ /* 0x004fca00078e028a */
[----:B------:R0:W2:Y:S04]  /*e250*/  LDG.E.U16 R142, [R138.64] ;  /* 0x000000068a8e7981 */ /* 0x0000a8000c1e1500 */
[----:B0-----:R-:W2:Y:S01]  /*e260*/  LDL.64 R138, [R1+0x68] ;  /* 0x00006800018a7983 */ /* 0x001ea20000100a00 */
[----:B------:R-:W-:-:S05]  /*e270*/  LOP3.LUT R225, R181, 0x1c, RZ, 0xc0, !PT ;  /* 0x0000001cb5e17812 */ /* 0x000fca00078ec0ff */
[----:B------:R-:W4:Y:S01]  /*e280*/  LDS R104, [R225.X4+0x8000] ;  /* 0x00800000e1687984 */ /* 0x000f220000004800 */
[----:B---3--:R-:W-:-:S05]  /*e290*/  IMAD.WIDE R140, R3, 0x2, R140 ;  /* 0x00000002038c7825 */ /* 0x008fca00078e028c */
[----:B-1----:R0:W3:Y:S04]  /*e2a0*/  LDG.E.U16 R137, [R140.64] ;  /* 0x000000068c897981 */ /* 0x0020e8000c1e1500 */
[----:B0-----:R-:W3:Y:S01]  /*e2b0*/  LDL.64 R140, [R1+0x60] ;  /* 0x00006000018c7983 */ /* 0x001ee20000100a00 */
[----:B--2---:R-:W-:-:S04]  /*e2c0*/  IMAD.WIDE R138, R3, 0x2, R138 ;  /* 0x00000002038a7825 */ /* 0x004fc800078e028a */
[C---:B----4-:R-:W-:Y:S02]  /*e2d0*/  FFMA R2, R105.reuse, R2, R104 ;  /* 0x0000000269027223 */ /* 0x050fe40000000068 */
[----:B------:R0:W2:Y:S01]  /*e2e0*/  LDG.E.U16 R138, [R138.64] ;  /* 0x000000068a8a7981 */ /* 0x0000a2000c1e1500 */
[C---:B------:R-:W-:Y:S02]  /*e2f0*/  FMUL R104, R105.reuse, R8 ;  /* 0x0000000869687220 */ /* 0x040fe40000400000 */
[----:B------:R-:W-:Y:S02]  /*e300*/  FMUL R105, R105, R9 ;  /* 0x0000000969697220 */ /* 0x000fe40000400000 */
[----:B---3--:R-:W-:-:S05]  /*e310*/  IMAD.WIDE R140, R3, 0x2, R140 ;  /* 0x00000002038c7825 */ /* 0x008fca00078e028c */
[----:B0-----:R0:W3:Y:S04]  /*e320*/  LDG.E.U16 R139, [R140.64] ;  /* 0x000000068c8b7981 */ /* 0x0010e8000c1e1500 */
[----:B0-----:R-:W4:Y:S04]  /*e330*/  LDL.64 R140, [R1+0x50] ;  /* 0x00005000018c7983 */ /* 0x001f280000100a00 */
[----:B------:R0:W-:Y:S04]  /*e340*/  STL [R1+0x3c], R2 ;  /* 0x00003c0201007387 */ /* 0x0001e80000100800 */
[----:B0-----:R-:W2:Y:S04]  /*e350*/  LDL.LU R2, [R1+0x38] ;  /* 0x0000380001027983 */ /* 0x001ea80000300800 */
[----:B------:R-:W2:Y:S01]  /*e360*/  LDL.64 R8, [R1+0x48] ;  /* 0x0000480001087983 */ /* 0x000ea20000100a00 */
[----:B------:R-:W-:-:S05]  /*e370*/  LEA.HI R6, R6, 0x8, RZ, 0x1e ;  /* 0x0000000806067811 */ /* 0x000fca00078ff0ff */
[----:B------:R0:W1:Y:S01]  /*e380*/  LDS R106, [R6.X16+0x8000] ;  /* 0x00800000066a7984 */ /* 0x000062000000c800 */
[----:B----4-:R-:W-:-:S06]  /*e390*/  IMAD.WIDE R140, R3, 0x2, R140 ;  /* 0x00000002038c7825 */ /* 0x010fcc00078e028c */
[----:B------:R4:W3:Y:S01]  /*e3a0*/  LDG.E.U16 R140, [R140.64] ;  /* 0x000000068c8c7981 */ /* 0x0008e2000c1e1500 */
[----:B--2---:R-:W-:-:S05]  /*e3b0*/  IMAD.WIDE R8, R3, 0x2, R8 ;  /* 0x0000000203087825 */ /* 0x004fca00078e0208 */
[----:B----4-:R2:W4:Y:S04]  /*e3c0*/  LDG.E.U16 R141, [R8.64] ;  /* 0x00000006088d7981 */ /* 0x010528000c1e1500 */
[----:B--2---:R-:W2:Y:S04]  /*e3d0*/  LDL.64 R8, [R1+0x40] ;  /* 0x0000400001087983 */ /* 0x004ea80000100a00 */
[----:B0-----:R-:W3:Y:S01]  /*e3e0*/  LDL.LU R6, [R1+0x34] ;  /* 0x0000340001067983 */ /* 0x001ee20000300800 */
[----:B------:R-:W-:-:S04]  /*e3f0*/  LOP3.LUT R181, R181, 0x1c, RZ, 0xc0, !PT ;  /* 0x0000001cb5b57812 */ /* 0x000fc800078ec0ff */
[----:B------:R-:W-:Y:S01]  /*e400*/  LEA.HI R181, R181, 0x10, RZ, 0x1e ;  /* 0x00000010b5b57811 */ /* 0x000fe200078ff0ff */
[----:B-1----:R-:W-:-:S05]  /*e410*/  FFMA R2, R107, R2, R106 ;  /* 0x000000026b027223 */ /* 0x002fca000000006a */
[----:B------:R0:W-:Y:S04]  /*e420*/  STL [R1+0x38], R2 ;  /* 0x0000380201007387 */ /* 0x0001e80000100800 */
[----:B0-----:R-:W3:Y:S01]  /*e430*/  LDL.LU R2, [R1+0x30] ;  /* 0x0000300001027983 */ /* 0x001ee20000300800 */
        /* <DEDUP_REMOVED lines=11> */
[----:B------:R-:W-:Y:S01]  /*e4f0*/  FMUL R107, R107, R11 ;  /* 0x0000000b6b6b7220 */ /* 0x000fe20000400000 */
[----:B------:R-:W-:Y:S01]  /*e500*/  LDS R10, [R186.X16+0x8000] ;  /* 0x00800000ba0a7984 */ /* 0x000fe2000000c800 */
[----:B--2---:R-:W-:-:S06]  /*e510*/  IMAD.WIDE R8, R3, 0x2, R8 ;  /* 0x0000000203087825 */ /* 0x004fcc00078e0208 */
[----:B------:R0:W2:Y:S04]  /*e520*/  LDG.E.U16 R8, [R8.64] ;  /* 0x0000000608087981 */ /* 0x0000a8000c1e1500 */
[----:B0-----:R-:W3:Y:S02]  /*e530*/  LDS R9, [R181.X16+0x8000] ;  /* 0x00800000b5097984 */ /* 0x001ee4000000c800 */
[----:B---3--:R-:W-:Y:S02]  /*e540*/  FFMA R6, R185, R6, R9 ;  /* 0x00000006b9067223 */ /* 0x008fe40000000009 */
[----:B------:R-:W0:Y:S04]  /*e550*/  LDS R9, [R184.X16+0x8000] ;  /* 0x00800000b8097984 */ /* 0x000e28000000c800 */
[----:B------:R1:W-:Y:S04]  /*e560*/  STL [R1+0x34], R6 ;  /* 0x0000340601007387 */ /* 0x0003e80000100800 */
[----:B------:R-:W3:Y:S01]  /*e570*/  LDL.LU R11, [R1+0x2c] ;  /* 0x00002c00010b7983 */ /* 0x000ee20000300800 */
[----:B-1----:R-:W-:-:S06]  /*e580*/  LEA.HI R6, R225, 0x28, RZ, 0x1e ;  /* 0x00000028e1067811 */ /* 0x002fcc00078ff0ff */
[----:B------:R-:W-:Y:S01]  /*e590*/  LDS R6, [R6.X16+0x8000] ;  /* 0x0080000006067984 */ /* 0x000fe2000000c800 */
[----:B0-----:R-:W-:-:S05]  /*e5a0*/  FFMA R2, R187, R2, R9 ;  /* 0x00000002bb027223 */ /* 0x001fca0000000009 */
[----:B------:R0:W-:Y:S02]  /*e5b0*/  STL [R1+0x30], R2 ;  /* 0x0000300201007387 */ /* 0x0001e40000100800 */
[C---:B0-----:R-:W-:Y:S02]  /*e5c0*/  LEA.HI R2, R225.reuse, 0x30, RZ, 0x1e ;  /* 0x00000030e1027811 */ /* 0x041fe400078ff0ff */
[----:B------:R-:W-:-:S04]  /*e5d0*/  LEA.HI R225, R225, 0x38, RZ, 0x1e ;  /* 0x00000038e1e17811 */ /* 0x000fc800078ff0ff */
[----:B------:R-:W-:Y:S04]  /*e5e0*/  LDS R2, [R2.X16+0x8000] ;  /* 0x0080000002027984 */ /* 0x000fe8000000c800 */
[----:B------:R-:W-:Y:S04]  /*e5f0*/  LDS R225, [R225.X16+0x8000] ;  /* 0x00800000e1e17984 */ /* 0x000fe8000000c800 */
[----:B------:R-:W-:Y:S01]  /*e600*/  BAR.SYNC.DEFER_BLOCKING 0x0 ;  /* 0x0000000000007b1d */ /* 0x000fe20000010000 */
[----:B------:R-:W-:-:S05]  /*e610*/  LOP3.LUT R9, R0, 0x20, RZ, 0x3c, !PT ;  /* 0x0000002000097812 */ /* 0x000fca00078e3cff */
[----:B------:R0:W-:Y:S04]  /*e620*/  STS.U16 [R0+0x8000], R208 ;  /* 0x008000d000007388 */ /* 0x0001e80000000400 */
        /* <DEDUP_REMOVED lines=48> */
[----:B------:R0:W-:Y:S01]  /*e930*/  STS.U16 [R9+0xc500], R53 ;  /* 0x00c5003509007388 */ /* 0x0001e20000000400 */
[----:B---3--:R-:W-:-:S05]  /*e940*/  FFMA R11, R5, R11, R10 ;  /* 0x0000000b050b7223 */ /* 0x008fca000000000a */
[----:B------:R-:W-:Y:S04]  /*e950*/  STL [R1+0x2c], R11 ;  /* 0x00002c0b01007387 */ /* 0x000fe80000100800 */
[----:B0-----:R-:W3:Y:S04]  /*e960*/  LDL.LU R208, [R1+0x9e0] ;  /* 0x0009e00001d07983 */ /* 0x001ee80000300800 */
[----:B-1----:R-:W2:Y:S04]  /*e970*/  LDL.LU R209, [R1+0x9dc] ;  /* 0x0009dc0001d17983 */ /* 0x002ea80000300800 */
[----:B------:R-:W2:Y:S04]  /*e980*/  LDL.LU R210, [R1+0x9d8] ;  /* 0x0009d80001d27983 */ /* 0x000ea80000300800 */
        /* <DEDUP_REMOVED lines=12> */
[----:B------:R-:W-:Y:S04]  /*ea50*/  STS.U16 [R9+0xc900], R250 ;  /* 0x00c900fa09007388 */ /* 0x000fe80000000400 */
        /* <DEDUP_REMOVED lines=9> */
[----:B------:R-:W-:Y:S01]  /*eaf0*/  STS.U16 [R9+0xdd00], R173 ;  /* 0x00dd00ad09007388 */ /* 0x000fe20000000400 */
[----:B------:R-:W-:-:S03]  /*eb00*/  LOP3.LUT R10, R0, 0x40, RZ, 0x3c, !PT ;  /* 0x00000040000a7812 */ /* 0x000fc600078e3cff */
        /* <DEDUP_REMOVED lines=15> */
[----:B------:R-:W2:Y:S04]  /*ec00*/  LDL.LU R44, [R1+0x980] ;  /* 0x00098000012c7983 */ /* 0x000ea80000300800 */
        /* <DEDUP_REMOVED lines=21> */
[----:B------:R-:W3:Y:S04]  /*ed60*/  LDL.LU R53, [R1+0x954] ;  /* 0x0009540001357983 */ /* 0x000ee80000300800 */
[----:B------:R1:W-:Y:S04]  /*ed70*/  STS.U16 [R10+0xba00], R68 ;  /* 0x00ba00440a007388 */ /* 0x0003e80000000400 */
[----:B0-----:R-:W3:Y:S04]  /*ed80*/  LDL.LU R54, [R1+0x950] ;  /* 0x0009500001367983 */ /* 0x001ee80000300800 */
[----:B------:R0:W-:Y:S04]  /*ed90*/  STS.U16 [R10+0xbe00], R69 ;  /* 0x00be00450a007388 */ /* 0x0001e80000000400 */
[----:B-1----:R-:W3:Y:S04]  /*eda0*/  LDL.LU R55, [R1+0x94c] ;  /* 0x00094c0001377983 */ /* 0x002ee80000300800 */
[----:B------:R1:W-:Y:S04]  /*edb0*/  STS.U16 [R10+0xc200], R70 ;  /* 0x00c200460a007388 */ /* 0x0003e80000000400 */
[----:B------:R-:W3:Y:S04]  /*edc0*/  LDL.LU R56, [R1+0x948] ;  /* 0x0009480001387983 */ /* 0x000ee80000300800 */
[----:B------:R0:W-:Y:S04]  /*edd0*/  STS.U16 [R10+0xc600], R71 ;  /* 0x00c600470a007388 */ /* 0x0001e80000000400 */
[----:B------:R-:W3:Y:S04]  /*ede0*/  LDL.LU R57, [R1+0x944] ;  /* 0x0009440001397983 */ /* 0x000ee80000300800 */
[----:B------:R-:W-:Y:S04]  /*edf0*/  STS.U16 [R10+0xca00], R249 ;  /* 0x00ca00f90a007388 */ /* 0x000fe80000000400 */
        /* <DEDUP_REMOVED lines=9> */
[----:B------:R-:W-:Y:S01]  /*ee90*/  STS.U16 [R10+0xde00], R172 ;  /* 0x00de00ac0a007388 */ /* 0x000fe20000000400 */
[----:B------:R-:W-:-:S03]  /*eea0*/  LOP3.LUT R9, R0, 0x60, RZ, 0x3c, !PT ;  /* 0x0000006000097812 */ /* 0x000fc600078e3cff */
        /* <DEDUP_REMOVED lines=12> */
[----:B0-----:R-:W3:Y:S04]  /*ef70*/  LDL.LU R69, [R1+0x914] ;  /* 0x0009140001457983 */ /* 0x001ee80000300800 */
[----:B------:R-:W-:Y:S04]  /*ef80*/  STS.U16 [R10+0xfa00], R138 ;  /* 0x00fa008a0a007388 */ /* 0x000fe80000000400 */
[----:B-1----:R-:W3:Y:S04]  /*ef90*/  LDL.LU R70, [R1+0x910] ;  /* 0x0009100001467983 */ /* 0x002ee80000300800 */
[----:B----4-:R-:W-:Y:S04]  /*efa0*/  STS.U16 [R10+0xfe00], R141 ;  /* 0x00fe008d0a007388 */ /* 0x010fe80000000400 */
[----:B------:R-:W4:Y:S04]  /*efb0*/  LDL.LU R71, [R1+0x90c] ;  /* 0x00090c0001477983 */ /* 0x000f280000300800 */
[----:B------:R0:W-:Y:S04]  /*efc0*/  STS.U16 [R9+0x8300], R72 ;  /* 0x0083004809007388 */ /* 0x0001e80000000400 */
[----:B------:R1:W-:Y:S04]  /*efd0*/  STS.U16 [R9+0x8700], R73 ;  /* 0x0087004909007388 */ /* 0x0003e80000000400 */
[----:B------:R1:W-:Y:S04]  /*efe0*/  STS.U16 [R9+0x8b00], R74 ;  /* 0x008b004a09007388 */ /* 0x0003e80000000400 */
[----:B0-----:R-:W3:Y:S04]  /*eff0*/  LDL.LU R72, [R1+0x908] ;  /* 0x0009080001487983 */ /* 0x001ee80000300800 */
[----:B-1----:R-:W4:Y:S04]  /*f000*/  LDL.LU R73, [R1+0x904] ;  /* 0x0009040001497983 */ /* 0x002f280000300800 */
[----:B------:R-:W4:Y:S04]  /*f010*/  LDL.LU R74, [R1+0x900] ;  /* 0x00090000014a7983 */ /* 0x000f280000300800 */
[----:B------:R0:W-:Y:S04]  /*f020*/  STS.U16 [R9+0x8f00], R75 ;  /* 0x008f004b09007388 */ /* 0x0001e80000000400 */
[----:B0-----:R-:W4:Y:S04]  /*f030*/  LDL.LU R75, [R1+0x8fc] ;  /* 0x0008fc00014b7983 */ /* 0x001f280000300800 */
        /* <DEDUP_REMOVED lines=24> */
[----:B------:R-:W-:-:S03]  /*f1c0*/  F2FP.BF16.PACK_AB R133, R133, R134 ;  /* 0x000000868585723e */ /* 0x000fc600000010ff */
[----:B------:R-:W-:Y:S01]  /*f1d0*/  STS.U16 [R9+0xf300], R150 ;  /* 0x00f3009609007388 */ /* 0x000fe20000000400 */
[----:B------:R-:W-:-:S03]  /*f1e0*/  F2FP.BF16.PACK_AB R126, R126, R127 ;  /* 0x0000007f7e7e723e */ /* 0x000fc600000010ff */
[----:B------:R-:W-:Y:S01]  /*f1f0*/  STS.U16 [R9+0xf700], R136 ;  /* 0x00f7008809007388 */ /* 0x000fe20000000400 */
[----:B------:R-:W-:Y:S02]  /*f200*/  F2FP.BF16.PACK_AB R38, R38, R39 ;  /* 0x000000272626723e */ /* 0x000fe400000010ff */
[----:B------:R-:W-:Y:S01]  /*f210*/  F2FP.BF16.PACK_AB R34, R34, R35 ;  /* 0x000000232222723e */ /* 0x000fe200000010ff */
[----:B------:R-:W-:Y:S01]  /*f220*/  STS.U16 [R9+0xfb00], R139 ;  /* 0x00fb008b09007388 */ /* 0x000fe20000000400 */
[----:B------:R-:W-:Y:S02]  /*f230*/  F2FP.BF16.PACK_AB R30, R30, R31 ;  /* 0x0000001f1e1e723e */ /* 0x000fe400000010ff */
[----:B------:R-:W-:Y:S01]  /*f240*/  F2FP.BF16.PACK_AB R26, R26, R27 ;  /* 0x0000001b1a1a723e */ /* 0x000fe200000010ff */
[----:B--2---:R0:W-:Y:S01]  /*f250*/  STS.U16 [R9+0xff00], R8 ;  /* 0x00ff000809007388 */ /* 0x0041e20000000400 */
[----:B------:R-:W-:Y:S02]  /*f260*/  F2FP.BF16.PACK_AB R22, R22, R23 ;  /* 0x000000171616723e */ /* 0x000fe400000010ff */
[----:B------:R-:W-:-:S02]  /*f270*/  F2FP.BF16.PACK_AB R18, R18, R19 ;  /* 0x000000131212723e */ /* 0x000fc400000010ff */
[----:B------:R-:W-:Y:S02]  /*f280*/  F2FP.BF16.PACK_AB R132, R132, R182 ;  /* 0x000000b68484723e */ /* 0x000fe400000010ff */
[----:B------:R-:W-:Y:S02]  /*f290*/  F2FP.BF16.PACK_AB R124, R124, R125 ;  /* 0x0000007d7c7c723e */ /* 0x000fe400000010ff */
[----:B------:R-:W-:Y:S02]  /*f2a0*/  F2FP.BF16.PACK_AB R36, R36, R37 ;  /* 0x000000252424723e */ /* 0x000fe400000010ff */
[----:B------:R-:W-:Y:S02]  /*f2b0*/  F2FP.BF16.PACK_AB R32, R32, R33 ;  /* 0x000000212020723e */ /* 0x000fe400000010ff */
[----:B------:R-:W-:Y:S02]  /*f2c0*/  F2FP.BF16.PACK_AB R28, R28, R29 ;  /* 0x0000001d1c1c723e */ /* 0x000fe400000010ff */
[----:B------:R-:W-:-:S02]  /*f2d0*/  F2FP.BF16.PACK_AB R24, R24, R25 ;  /* 0x000000191818723e */ /* 0x000fc400000010ff */
[----:B------:R-:W-:Y:S02]  /*f2e0*/  F2FP.BF16.PACK_AB R20, R20, R21 ;  /* 0x000000151414723e */ /* 0x000fe400000010ff */
[----:B------:R-:W-:Y:S01]  /*f2f0*/  F2FP.BF16.PACK_AB R16, R16, R17 ;  /* 0x000000111010723e */ /* 0x000fe200000010ff */
[C---:B------:R-:W-:Y:S01]  /*f300*/  FMUL R108, R185.reuse, R108 ;  /* 0x0000006cb96c7220 */ /* 0x040fe20000400000 */
[----:B0-----:R-:W-:Y:S01]  /*f310*/  LOP3.LUT R9, R228, 0x40, RZ, 0x3c, !PT ;  /* 0x00000040e4097812 */ /* 0x001fe200078e3cff */
[----:B------:R-:W-:Y:S04]  /*f320*/  STS [R228+0x10000], R133 ;  /* 0x01000085e4007388 */ /* 0x000fe80000000800 */
        /* <DEDUP_REMOVED lines=15> */
[----:B------:R-:W-:Y:S01]  /*f420*/  BAR.SYNC.DEFER_BLOCKING 0x0 ;  /* 0x0000000000007b1d */ /* 0x000fe20000010000 */
        /* <DEDUP_REMOVED lines=11> */
[C---:B------:R-:W-:Y:S01]  /*f4e0*/  FMUL R176, R185.reuse, R176 ;  /* 0x000000b0b9b07220 */ /* 0x040fe20000400000 */
[----:B------:R-:W-:Y:S01]  /*f4f0*/  LDSM.16.M88.4 R36, [R226+0x8000] ;  /* 0x00800000e224783b */ /* 0x000fe20000000200 */
[----:B------:R-:W-:-:S02]  /*f500*/  FMUL R177, R185, R177 ;  /* 0x000000b1b9b17220 */ /* 0x000fc40000400000 */
[----:B------:R-:W-:Y:S01]  /*f510*/  FMUL R184, R185, R12 ;  /* 0x0000000cb9b87220 */ /* 0x000fe20000400000 */
[----:B------:R-:W-:Y:S01]  /*f520*/  LDSM.16.M88.4 R32, [R226+0x9000] ;  /* 0x00900000e220783b */ /* 0x000fe20000000200 */
[C---:B------:R-:W-:Y:S02]  /*f530*/  FMUL R110, R187.reuse, R110 ;  /* 0x0000006ebb6e7220 */ /* 0x040fe40000400000 */
[C---:B------:R-:W-:Y:S01]  /*f540*/  FMUL R111, R187.reuse, R111 ;  /* 0x0000006fbb6f7220 */ /* 0x040fe20000400000 */
[----:B------:R-:W-:Y:S01]  /*f550*/  LDSM.16.M88.4 R28, [R226+0xa000] ;  /* 0x00a00000e21c783b */ /* 0x000fe20000000200 */
[C---:B------:R-:W-:Y:S02]  /*f560*/  FMUL R114, R187.reuse, R114 ;  /* 0x00000072bb727220 */ /* 0x040fe40000400000 */
[C---:B------:R-:W-:Y:S01]  /*f570*/  FMUL R115, R187.reuse, R115 ;  /* 0x00000073bb737220 */ /* 0x040fe20000400000 */
[----:B------:R-:W-:Y:S01]  /*f580*/  LDSM.16.M88.4 R24, [R226+0xb000] ;  /* 0x00b00000e218783b */ /* 0x000fe20000000200 */
[----:B------:R-:W-:-:S02]  /*f590*/  FMUL R118, R187, R118 ;  /* 0x00000076bb767220 */ /* 0x000fc40000400000 */
[C---:B------:R-:W-:Y:S01]  /*f5a0*/  FMUL R119, R187.reuse, R119 ;  /* 0x00000077bb777220 */ /* 0x040fe20000400000 */
        /* <DEDUP_REMOVED lines=9> */
[----:B------:R-:W0:Y:S01]  /*f640*/  LDSM.16.M88.4 R132, [R237+0x10800] ;  /* 0x01080000ed84783b */ /* 0x000e220000000200 */
[C---:B------:R-:W-:Y:S02]  /*f650*/  FMUL R178, R187.reuse, R178 ;  /* 0x000000b2bbb27220 */ /* 0x040fe40000400000 */
[C---:B------:R-:W-:Y:S01]  /*f660*/  FMUL R179, R187.reuse, R179 ;  /* 0x000000b3bbb37220 */ /* 0x040fe20000400000 */
[----:B------:R-:W-:Y:S01]  /*f670*/  LDSM.16.M88.4 R124, [R237+0x11000] ;  /* 0x01100000ed7c783b */ /* 0x000fe20000000200 */
[----:B------:R-:W-:Y:S02]  /*f680*/  FMUL R186, R187, R14 ;  /* 0x0000000ebbba7220 */ /* 0x000fe40000400000 */
[----:B------:R-:W-:Y:S01]  /*f690*/  FMUL R185, R185, R13 ;  /* 0x0000000db9b97220 */ /* 0x000fe20000400000 */
[----:B------:R-:W-:Y:S01]  /*f6a0*/  LDSM.16.M88.4 R136, [R237+0x10000] ;  /* 0x01000000ed88783b */ /* 0x000fe20000000200 */
[----:B------:R-:W-:-:S03]  /*f6b0*/  FMUL R187, R187, R15 ;  /* 0x0000000fbbbb7220 */ /* 0x000fc60000400000 */
[----:B------:R-:W1:Y:S01]  /*f6c0*/  LDSM.16.M88.4 R12, [R226+0xc000] ;  /* 0x00c00000e20c783b */ /* 0x000e620000000200 */
[C---:B------:R-:W-:Y:S02]  /*f6d0*/  FMUL R192, R5.reuse, R192 ;  /* 0x000000c005c07220 */ /* 0x040fe40000400000 */
[C---:B------:R-:W-:Y:S02]  /*f6e0*/  FMUL R193, R5.reuse, R193 ;  /* 0x000000c105c17220 */ /* 0x040fe40000400000 */
[C---:B------:R-:W-:Y:S02]  /*f6f0*/  FMUL R194, R224.reuse, R194 ;  /* 0x000000c2e0c27220 */ /* 0x040fe40000400000 */
[----:B------:R-:W-:Y:S02]  /*f700*/  FMUL R195, R224, R195 ;  /* 0x000000c3e0c37220 */ /* 0x000fe40000400000 */
[C---:B------:R-:W-:Y:S02]  /*f710*/  FMUL R200, R5.reuse, R200 ;  /* 0x000000c805c87220 */ /* 0x040fe40000400000 */
[----:B------:R-:W-:-:S02]  /*f720*/  FMUL R201, R5, R201 ;  /* 0x000000c905c97220 */ /* 0x000fc40000400000 */
[C---:B------:R-:W-:Y:S02]  /*f730*/  FMUL R202, R224.reuse, R202 ;  /* 0x000000cae0ca7220 */ /* 0x040fe40000400000 */
[C---:B------:R-:W-:Y:S02]  /*f740*/  FMUL R203, R224.reuse, R203 ;  /* 0x000000cbe0cb7220 */ /* 0x040fe40000400000 */
[C---:B---3--:R-:W-:Y:S02]  /*f750*/  FMUL R208, R5.reuse, R208 ;  /* 0x000000d005d07220 */ /* 0x048fe40000400000 */
[----:B------:R-:W-:Y:S02]  /*f760*/  FMUL R209, R5, R209 ;  /* 0x000000d105d17220 */ /* 0x000fe40000400000 */
[C---:B------:R-:W-:Y:S02]  /*f770*/  FMUL R210, R224.reuse, R210 ;  /* 0x000000d2e0d27220 */ /* 0x040fe40000400000 */
[----:B------:R-:W-:-:S02]  /*f780*/  FMUL R211, R224, R211 ;  /* 0x000000d3e0d37220 */ /* 0x000fc40000400000 */
        /* <DEDUP_REMOVED lines=19> */
[----:B------:R-:W-:Y:S01]  /*f8c0*/  FMUL R43, R224, R43 ;  /* 0x0000002be02b7220 */ /* 0x000fe20000400000 */
[----:B------:R-:W-:Y:S01]  /*f8d0*/  LOP3.LUT R140, R237, 0x20, RZ, 0x3c, !PT ;  /* 0x00000020ed8c7812 */ /* 0x000fe200078e3cff */
[C---:B0-----:R-:W-:Y:S01]  /*f8e0*/  HMMA.16816.F32.BF16 R108, R132.reuse, R36, R108 ;  /* 0x00000024846c723c */ /* 0x041fe2000004186c */
[C---:B------:R-:W-:Y:S01]  /*f8f0*/  FMUL R44, R223.reuse, R44 ;  /* 0x0000002cdf2c7220 */ /* 0x040fe20000400000 */
[----:B------:R-:W2:Y:S01]  /*f900*/  LDL.LU R4, [R1+0x8f8] ;  /* 0x0008f80001047983 */ /* 0x000ea20000300800 */
[C---:B------:R-:W-:Y:S02]  /*f910*/  FMUL R45, R223.reuse, R45 ;  /* 0x0000002ddf2d7220 */ /* 0x040fe40000400000 */
[C---:B------:R-:W-:Y:S01]  /*f920*/  FMUL R46, R222.reuse, R46 ;  /* 0x0000002ede2e7220 */ /* 0x040fe20000400000 */
[----:B------:R-:W-:Y:S02]  /*f930*/  LDSM.16.M88.4 R188, [R140+0x10800] ;  /* 0x010800008cbc783b */ /* 0x000fe40000000200 */
[----:B------:R-:W-:Y:S01]  /*f940*/  HMMA.16816.F32.BF16 R112, R132, R32, R112 ;  /* 0x000000208470723c */ /* 0x000fe20000041870 */
[----:B------:R-:W-:Y:S01]  /*f950*/  FMUL R47, R222, R47 ;  /* 0x0000002fde2f7220 */ /* 0x000fe20000400000 */
[----:B------:R-:W3:Y:S01]  /*f960*/  LDL.LU R236, [R1+0x8f4] ;  /* 0x0008f40001ec7983 */ /* 0x000ee20000300800 */
[----:B------:R-:W-:-:S02]  /*f970*/  FMUL R48, R223, R48 ;  /* 0x00000030df307220 */ /* 0x000fc40000400000 */
[C---:B------:R-:W-:Y:S01]  /*f980*/  FMUL R49, R223.reuse, R49 ;  /* 0x00000031df317220 */ /* 0x040fe20000400000 */
[----:B------:R-:W2:Y:S02]  /*f990*/  LDL.LU R235, [R1+0x8f0] ;  /* 0x0008f00001eb7983 */ /* 0x000ea40000300800 */
[C---:B------:R-:W-:Y:S01]  /*f9a0*/  HMMA.16816.F32.BF16 R116, R132.reuse, R28, R116 ;  /* 0x0000001c8474723c */ /* 0x040fe20000041874 */
[C---:B------:R-:W-:Y:S01]  /*f9b0*/  FMUL R50, R222.reuse, R50 ;  /* 0x00000032de327220 */ /* 0x040fe20000400000 */
[----:B------:R-:W2:Y:S01]  /*f9c0*/  LDL.LU R234, [R1+0x8ec] ;  /* 0x0008ec0001ea7983 */ /* 0x000ea20000300800 */
[C---:B------:R-:W-:Y:S02]  /*f9d0*/  FMUL R51, R222.reuse, R51 ;  /* 0x00000033de337220 */ /* 0x040fe40000400000 */
[C---:B------:R-:W-:Y:S01]  /*f9e0*/  FMUL R52, R223.reuse, R52 ;  /* 0x00000034df347220 */ /* 0x040fe20000400000 */
[----:B------:R-:W2:Y:S02]  /*f9f0*/  LDL.LU R233, [R1+0x8e8] ;  /* 0x0008e80001e97983 */ /* 0x000ea40000300800 */
[----:B------:R-:W-:Y:S01]  /*fa00*/  HMMA.16816.F32.BF16 R120, R132, R24, R120 ;  /* 0x000000188478723c */ /* 0x000fe20000041878 */
[----:B------:R-:W-:Y:S01]  /*fa10*/  FMUL R53, R223, R53 ;  /* 0x00000035df357220 */ /* 0x000fe20000400000 */
[----:B------:R-:W2:Y:S01]  /*fa20*/  LDL.LU R232, [R1+0x8e4] ;  /* 0x0008e40001e87983 */ /* 0x000ea20000300800 */
[----:B------:R-:W-:-:S02]  /*fa30*/  FMUL R54, R222, R54 ;  /* 0x00000036de367220 */ /* 0x000fc40000400000 */
[C---:B------:R-:W-:Y:S01]  /*fa40*/  FMUL R55, R222.reuse, R55 ;  /* 0x00000037de377220 */ /* 0x040fe20000400000 */
[----:B------:R-:W2:Y:S02]  /*fa50*/  LDL.LU R231, [R1+0x8e0] ;  /* 0x0008e00001e77983 */ /* 0x000ea40000300800 */
[C---:B-1----:R-:W-:Y:S01]  /*fa60*/  HMMA.16816.F32.BF16 R128, R132.reuse, R12, R128 ;  /* 0x0000000c8480723c */ /* 0x042fe20000041880 */
[C---:B------:R-:W-:Y:S01]  /*fa70*/  FMUL R56, R223.reuse, R56 ;  /* 0x00000038df387220 */ /* 0x040fe20000400000 */
[----:B------:R-:W2:Y:S01]  /*fa80*/  LDL.LU R230, [R1+0x8dc] ;  /* 0x0008dc0001e67983 */ /* 0x000ea20000300800 */
[C---:B------:R-:W-:Y:S02]  /*fa90*/  FMUL R57, R223.reuse, R57 ;  /* 0x00000039df397220 */ /* 0x040fe40000400000 */
[C---:B------:R-:W-:Y:S01]  /*faa0*/  FMUL R58, R222.reuse, R58 ;  /* 0x0000003ade3a7220 */ /* 0x040fe20000400000 */
[----:B------:R-:W2:Y:S02]  /*fab0*/  LDL.LU R229, [R1+0x8d8] ;  /* 0x0008d80001e57983 */ /* 0x000ea40000300800 */
[----:B------:R-:W-:Y:S01]  /*fac0*/  HMMA.16816.F32.BF16 R144, R132, R20, R144 ;  /* 0x000000148490723c */ /* 0x000fe20000041890 */
[----:B------:R-:W-:Y:S01]  /*fad0*/  FMUL R59, R222, R59 ;  /* 0x0000003bde3b7220 */ /* 0x000fe20000400000 */
[----:B------:R0:W5:Y:S01]  /*fae0*/  LDL.LU R227, [R1+0x8d4] ;  /* 0x0008d40001e37983 */ /* 0x0001620000300800 */
[----:B------:R-:W-:-:S02]  /*faf0*/  FMUL R60, R223, R60 ;  /* 0x0000003cdf3c7220 */ /* 0x000fc40000400000 */
[C---:B------:R-:W-:Y:S01]  /*fb00*/  FMUL R61, R223.reuse, R61 ;  /* 0x0000003ddf3d7220 */ /* 0x040fe20000400000 */
[----:B------:R0:W5:Y:S02]  /*fb10*/  LDL.LU R221, [R1+0x8d0] ;  /* 0x0008d00001dd7983 */ /* 0x0001640000300800 */
[C---:B------:R-:W-:Y:S01]  /*fb20*/  HMMA.16816.F32.BF16 R176, R132.reuse, R16, R176 ;  /* 0x0000001084b0723c */ /* 0x040fe200000418b0 */
[C---:B------:R-:W-:Y:S01]  /*fb30*/  FMUL R62, R222.reuse, R62 ;  /* 0x0000003ede3e7220 */ /* 0x040fe20000400000 */
[----:B------:R0:W5:Y:S01]  /*fb40*/  LDL.LU R220, [R1+0x8cc] ;  /* 0x0008cc0001dc7983 */ /* 0x0001620000300800 */
[----:B------:R-:W-:Y:S02]  /*fb50*/  FMUL R63, R222, R63 ;  /* 0x0000003fde3f7220 */ /* 0x000fe40000400000 */
[C---:B------:R-:W-:Y:S01]  /*fb60*/  FMUL R64, R223.reuse, R64 ;  /* 0x00000040df407220 */ /* 0x040fe20000400000 */
[----:B------:R0:W5:Y:S02]  /*fb70*/  LDL.LU R7, [R1+0x8c8] ;  /* 0x0008c80001077983 */ /* 0x0001640000300800 */
[----:B------:R-:W-:Y:S02]  /*fb80*/  HMMA.16816.F32.BF16 R184, R132, R8, R184 ;  /* 0x0000000884b8723c */ /* 0x000fe400000418b8 */
[----:B------:R-:W1:Y:S06]  /*fb90*/  LDSM.16.M88.4 R132, [R237+0x11800] ;  /* 0x01180000ed84783b */ /* 0x000e6c0000000200 */
[C---:B------:R-:W-:Y:S08]  /*fba0*/  HMMA.16816.F32.BF16 R192, R124.reuse, R36, R192 ;  /* 0x000000247cc0723c */ /* 0x040ff000000418c0 */
[C---:B------:R-:W-:Y:S08]  /*fbb0*/  HMMA.16816.F32.BF16 R200, R124.reuse, R32, R200 ;  /* 0x000000207cc8723c */ /* 0x040ff000000418c8 */
[C---:B------:R-:W-:Y:S08]  /*fbc0*/  HMMA.16816.F32.BF16 R208, R124.reuse, R28, R208 ;  /* 0x0000001c7cd0723c */ /* 0x040ff000000418d0 */
[C---:B------:R-:W-:Y:S08]  /*fbd0*/  HMMA.16816.F32.BF16 R216, R124.reuse, R24, R216 ;  /* 0x000000187cd8723c */ /* 0x040ff000000418d8 */
[C---:B------:R-:W-:Y:S08]  /*fbe0*/  HMMA.16816.F32.BF16 R212, R124.reuse, R12, R212 ;  /* 0x0000000c7cd4723c */ /* 0x040ff000000418d4 */
[C---:B------:R-:W-:Y:S08]  /*fbf0*/  HMMA.16816.F32.BF16 R204, R124.reuse, R20, R204 ;  /* 0x000000147ccc723c */ /* 0x040ff000000418cc */
[C---:B------:R-:W-:Y:S08]  /*fc00*/  HMMA.16816.F32.BF16 R196, R124.reuse, R16, R196 ;  /* 0x000000107cc4723c */ /* 0x040ff000000418c4 */
[----:B------:R-:W-:Y:S01]  /*fc10*/  HMMA.16816.F32.BF16 R40, R124, R8, R40 ;  /* 0x000000087c28723c */ /* 0x000fe20000041828 */
[----:B------:R-:W0:Y:S07]  /*fc20*/  LDSM.16.M88.4 R124, [R140+0x10000] ;  /* 0x010000008c7c783b */ /* 0x000e2e0000000200 */
        /* <DEDUP_REMOVED lines=8> */
[----:B------:R-:W-:-:S02]  /*fcb0*/  FMUL R65, R223, R65 ;  /* 0x00000041df417220 */ /* 0x000fc40000400000 */
[C---:B------:R-:W-:Y:S02]  /*fcc0*/  FMUL R66, R222.reuse, R66 ;  /* 0x00000042de427220 */ /* 0x040fe40000400000 */
[C---:B------:R-:W-:Y:S02]  /*fcd0*/  FMUL R67, R222.reuse, R67 ;  /* 0x00000043de437220 */ /* 0x040fe40000400000 */
[C---:B------:R-:W-:Y:S02]  /*fce0*/  FMUL R68, R223.reuse, R68 ;  /* 0x00000044df447220 */ /* 0x040fe40000400000 */
[----:B------:R-:W-:Y:S02]  /*fcf0*/  FMUL R69, R223, R69 ;  /* 0x00000045df457220 */ /* 0x000fe40000400000 */
[C---:B------:R-:W-:Y:S02]  /*fd00*/  FMUL R70, R222.reuse, R70 ;  /* 0x00000046de467220 */ /* 0x040fe40000400000 */
[----:B----4-:R-:W-:-:S02]  /*fd10*/  FMUL R71, R222, R71 ;  /* 0x00000047de477220 */ /* 0x010fc40000400000 */
[C---:B------:R-:W-:Y:S02]  /*fd20*/  FMUL R72, R223.reuse, R72 ;  /* 0x00000048df487220 */ /* 0x040fe40000400000 */
[----:B------:R-:W-:Y:S02]  /*fd30*/  FMUL R73, R223, R73 ;  /* 0x00000049df497220 */ /* 0x000fe40000400000 */
[C---:B------:R-:W-:Y:S02]  /*fd40*/  FMUL R74, R222.reuse, R74 ;  /* 0x0000004ade4a7220 */ /* 0x040fe40000400000 */
[----:B------:R-:W-:Y:S01]  /*fd50*/  FMUL R75, R222, R75 ;  /* 0x0000004bde4b7220 */ /* 0x000fe20000400000 */
[C---:B-1----:R-:W-:Y:S08]  /*fd60*/  HMMA.16816.F32.BF16 R44, R132.reuse, R36, R44 ;  /* 0x00000024842c723c */ /* 0x042ff0000004182c */
[C---:B------:R-:W-:Y:S08]  /*fd70*/  HMMA.16816.F32.BF16 R48, R132.reuse, R32, R48 ;  /* 0x000000208430723c */ /* 0x040ff00000041830 */
[C---:B------:R-:W-:Y:S08]  /*fd80*/  HMMA.16816.F32.BF16 R52, R132.reuse, R28, R52 ;  /* 0x0000001c8434723c */ /* 0x040ff00000041834 */
[C---:B------:R-:W-:Y:S08]  /*fd90*/  HMMA.16816.F32.BF16 R56, R132.reuse, R24, R56 ;  /* 0x000000188438723c */ /* 0x040ff00000041838 */
[C---:B------:R-:W-:Y:S08]  /*fda0*/  HMMA.16816.F32.BF16 R60, R132.reuse, R12, R60 ;  /* 0x0000000c843c723c */ /* 0x040ff0000004183c */
[C---:B------:R-:W-:Y:S08]  /*fdb0*/  HMMA.16816.F32.BF16 R64, R132.reuse, R20, R64 ;  /* 0x000000148440723c */ /* 0x040ff00000041840 */
[C---:B------:R-:W-:Y:S08]  /*fdc0*/  HMMA.16816.F32.BF16 R68, R132.reuse, R16, R68 ;  /* 0x000000108444723c */ /* 0x040ff00000041844 */
[----:B------:R-:W-:Y:S01]  /*fdd0*/  HMMA.16816.F32.BF16 R72, R132, R8, R72 ;  /* 0x000000088448723c */ /* 0x000fe20000041848 */
[----:B------:R-:W1:Y:S07]  /*fde0*/  LDSM.16.M88.4 R132, [R140+0x11800] ;  /* 0x011800008c84783b */ /* 0x000e6e0000000200 */
[C---:B0-----:R-:W-:Y:S08]  /*fdf0*/  HMMA.16816.F32.BF16 R76, R124.reuse, R38, R76 ;  /* 0x000000267c4c723c */ /* 0x041ff0000004184c */
        /* <DEDUP_REMOVED lines=8> */
[-C--:B------:R-:W-:Y:S08]  /*fe80*/  HMMA.16816.F32.BF16 R116, R188, R30.reuse, R116 ;  /* 0x0000001ebc74723c */ /* 0x080ff00000041874 */
[-C--:B-1----:R-:W-:Y:S08]  /*fe90*/  HMMA.16816.F32.BF16 R52, R132, R30.reuse, R52 ;  /* 0x0000001e8434723c */ /* 0x082ff00000041834 */
[----:B0-----:R-:W-:Y:S01]  /*fea0*/  HMMA.16816.F32.BF16 R208, R124, R30, R208 ;  /* 0x0000001e7cd0723c */ /* 0x001fe200000418d0 */
[----:B------:R-:W4:Y:S04]  /*feb0*/  LDL.LU R30, [R1+0x28] ;  /* 0x00002800011e7983 */ /* 0x000f280000300800 */
[----:B------:R-:W2:Y:S04]  /*fec0*/  LDL.LU R29, [R1+0x24] ;  /* 0x00002400011d7983 */ /* 0x000ea80000300800 */
[----:B------:R-:W3:Y:S01]  /*fed0*/  LDL.LU R28, [R1+0x20] ;  /* 0x00002000011c7983 */ /* 0x000ee20000300800 */
[----:B------:R-:W-:-:S02]  /*fee0*/  LOP3.LUT R172, R226, 0x40, RZ, 0x3c, !PT ;  /* 0x00000040e2ac7812 */ /* 0x000fc400078e3cff */
[C---:B------:R-:W-:Y:S01]  /*fef0*/  LOP3.LUT R238, R237.reuse, 0x40, RZ, 0x3c, !PT ;  /* 0x00000040edee7812 */ /* 0x040fe200078e3cff */
[C---:B------:R-:W-:Y:S02]  /*ff00*/  HMMA.16816.F32.BF16 R108, R188.reuse, R38, R108 ;  /* 0x00000026bc6c723c */ /* 0x040fe4000004186c */
[----:B------:R-:W-:Y:S04]  /*ff10*/  LDSM.16.M88.4 R140, [R172+0x8000] ;  /* 0x00800000ac8c783b */ /* 0x000fe80000000200 */
[----:B------:R-:W-:Y:S02]  /*ff20*/  LDSM.16.M88.4 R148, [R172+0x9000] ;  /* 0x00900000ac94783b */ /* 0x000fe40000000200 */
        /* <DEDUP_REMOVED lines=12> */
[C---:B------:R-:W-:Y:S08]  /*fff0*/  HMMA.16816.F32.BF16 R176, R188.reuse, R18, R176 ;  /* 0x00000012bcb0723c */ /* 0x040ff000000418b0 */
[----:B------:R-:W-:Y:S01]  /*10000*/  HMMA.16816.F32.BF16 R184, R188, R10, R184 ;  /* 0x0000000abcb8723c */ /* 0x000fe200000418b8 */
[----:B------:R-:W0:Y:S07]  /*10010*/  LDSM.16.M88.4 R188, [R238+0x11000] ;  /* 0x01100000eebc783b */ /* 0x000e2e0000000200 */
[-C--:B------:R-:W-:Y:S08]  /*10020*/  HMMA.16816.F32.BF16 R216, R124, R26.reuse, R216 ;  /* 0x0000001a7cd8723c */ /* 0x080ff000000418d8 */
[----:B------:R-:W-:Y:S01]  /*10030*/  HMMA.16816.F32.BF16 R56, R132, R26, R56 ;  /* 0x0000001a8438723c */ /* 0x000fe20000041838 */
[----:B------:R-:W1:Y:S01]  /*10040*/  LDSM.16.M88.4 R24, [R238+0x11800] ;  /* 0x01180000ee18783b */ /* 0x000e620000000200 */
[----:B------:R-:W-:-:S06]  /*10050*/  LOP3.LUT R5, R237, 0x60, RZ, 0x3c, !PT ;  /* 0x00000060ed057812 */ /* 0x000fcc00078e3cff */
[C---:B------:R-:W-:Y:S08]  /*10060*/  HMMA.16816.F32.BF16 R212, R124.reuse, R14, R212 ;  /* 0x0000000e7cd4723c */ /* 0x040ff000000418d4 */
[C---:B------:R-:W-:Y:S08]  /*10070*/  HMMA.16816.F32.BF16 R204, R124.reuse, R22, R204 ;  /* 0x000000167ccc723c */ /* 0x040ff000000418cc */
[C---:B------:R-:W-:Y:S08]  /*10080*/  HMMA.16816.F32.BF16 R196, R124.reuse, R18, R196 ;  /* 0x000000127cc4723c */ /* 0x040ff000000418c4 */
[----:B------:R-:W-:Y:S08]  /*10090*/  HMMA.16816.F32.BF16 R40, R124, R10, R40 ;  /* 0x0000000a7c28723c */ /* 0x000ff00000041828 */
[C---:B------:R-:W-:Y:S01]  /*100a0*/  HMMA.16816.F32.BF16 R60, R132.reuse, R14, R60 ;  /* 0x0000000e843c723c */ /* 0x040fe2000004183c */
[----:B------:R-:W-:Y:S07]  /*100b0*/  LDSM.16.M88.4 R12, [R5+0x10800] ;  /* 0x01080000050c783b */ /* 0x000fee0000000200 */
[C---:B------:R-:W-:Y:S01]  /*100c0*/  HMMA.16816.F32.BF16 R64, R132.reuse, R22, R64 ;  /* 0x000000168440723c */ /* 0x040fe20000041840 */
[----:B------:R-:W-:Y:S07]  /*100d0*/  LDSM.16.M88.4 R20, [R5+0x11800] ;  /* 0x011800000514783b */ /* 0x000fee0000000200 */
[C---:B------:R-:W-:Y:S01]  /*100e0*/  HMMA.16816.F32.BF16 R68, R132.reuse, R18, R68 ;  /* 0x000000128444723c */ /* 0x040fe20000041844 */
[----:B------:R-:W0:Y:S07]  /*100f0*/  LDSM.16.M88.4 R16, [R5+0x11000] ;  /* 0x011000000510783b */ /* 0x000e2e0000000200 */
[----:B------:R-:W-:Y:S01]  /*10100*/  HMMA.16816.F32.BF16 R72, R132, R10, R72 ;  /* 0x0000000a8448723c */ /* 0x000fe20000041848 */
[----:B------:R1:W2:Y:S07]  /*10110*/  LDSM.16.M88.4 R8, [R5+0x10000] ;  /* 0x010000000508783b */ /* 0x0002ae0000000200 */
[C---:B------:R-:W-:Y:S01]  /*10120*/  HMMA.16816.F32.BF16 R192, R124.reuse, R38, R192 ;  /* 0x000000267cc0723c */ /* 0x040fe200000418c0 */
[----:B-1----:R-:W1:Y:S07]  /*10130*/  S2R R5, SR_CTAID.X ;  /* 0x0000000000057919 */ /* 0x002e6e0000002500 */
[----:B------:R-:W-:Y:S08]  /*10140*/  HMMA.16816.F32.BF16 R200, R124, R34, R200 ;  /* 0x000000227cc8723c */ /* 0x000ff000000418c8 */
[C---:B------:R-:W-:Y:S08]  /*10150*/  HMMA.16816.F32.BF16 R44, R132.reuse, R38, R44 ;  /* 0x00000026842c723c */ /* 0x040ff0000004182c */
[----:B------:R-:W-:Y:S01]  /*10160*/  HMMA.16816.F32.BF16 R48, R132, R34, R48 ;  /* 0x000000228430723c */ /* 0x000fe20000041830 */
[----:B------:R-:W-:Y:S01]  /*10170*/  UIADD3 UR4, UP0, UR4, 0x40, URZ ;  /* 0x0000004004047890 */ /* 0x000fe2000ff1e03f */
[----:B-1----:R-:W-:-:S06]  /*10180*/  IMAD.SHL.U32 R5, R5, 0x40, RZ ;  /* 0x0000004005057824 */ /* 0x002fcc00078e00ff */
[----:B0-----:R-:W-:Y:S01]  /*10190*/  HMMA.16816.F32.BF16 R192, R188, R140, R192 ;  /* 0x0000008cbcc0723c */ /* 0x001fe200000418c0 */
[----:B------:R-:W-:Y:S01]  /*101a0*/  UIADD3.X UR5, URZ, UR5, URZ, UP0, !UPT ;  /* 0x000000053f057290 */ /* 0x000fe200087fe43f */
[----:B------:R-:W-:-:S06]  /*101b0*/  IADD3 R5, R5, 0x40, RZ ;  /* 0x0000004005057810 */ /* 0x000fcc0007ffe0ff */
[C---:B------:R-:W-:Y:S08]  /*101c0*/  HMMA.16816.F32.BF16 R200, R188.reuse, R148, R200 ;  /* 0x00000094bcc8723c */ /* 0x040ff000000418c8 */
[C---:B------:R-:W-:Y:S08]  /*101d0*/  HMMA.16816.F32.BF16 R208, R188.reuse, R152, R208 ;  /* 0x00000098bcd0723c */ /* 0x040ff000000418d0 */
[C---:B------:R-:W-:Y:S08]  /*101e0*/  HMMA.16816.F32.BF16 R216, R188.reuse, R156, R216 ;  /* 0x0000009cbcd8723c */ /* 0x040ff000000418d8 */
[C---:B------:R-:W-:Y:S08]  /*101f0*/  HMMA.16816.F32.BF16 R212, R188.reuse, R160, R212 ;  /* 0x000000a0bcd4723c */ /* 0x040ff000000418d4 */
[C---:B------:R-:W-:Y:S08]  /*10200*/  HMMA.16816.F32.BF16 R204, R188.reuse, R164, R204 ;  /* 0x000000a4bccc723c */ /* 0x040ff000000418cc */
[C---:B------:R-:W-:Y:S08]  /*10210*/  HMMA.16816.F32.BF16 R196, R188.reuse, R168, R196 ;  /* 0x000000a8bcc4723c */ /* 0x040ff000000418c4 */
[----:B------:R-:W-:Y:S01]  /*10220*/  HMMA.16816.F32.BF16 R40, R188, R172, R40 ;  /* 0x000000acbc28723c */ /* 0x000fe20000041828 */
[----:B------:R-:W-:-:S07]  /*10230*/  ISETP.LE.U32.AND P0, PT, R5, UR4, PT ;  /* 0x0000000405007c0c */ /* 0x000fce000bf03070 */
[C---:B------:R-:W-:Y:S08]  /*10240*/  HMMA.16816.F32.BF16 R76, R136.reuse, R140, R76 ;  /* 0x0000008c884c723c */ /* 0x040ff0000004184c */
[C---:B------:R-:W-:Y:S08]  /*10250*/  HMMA.16816.F32.BF16 R80, R136.reuse, R148, R80 ;  /* 0x000000948850723c */ /* 0x040ff00000041850 */
[C---:B------:R-:W-:Y:S08]  /*10260*/  HMMA.16816.F32.BF16 R84, R136.reuse, R152, R84 ;  /* 0x000000988854723c */ /* 0x040ff00000041854 */
[C---:B------:R-:W-:Y:S08]  /*10270*/  HMMA.16816.F32.BF16 R88, R136.reuse, R156, R88 ;  /* 0x0000009c8858723c */ /* 0x040ff00000041858 */
[C---:B------:R-:W-:Y:S08]  /*10280*/  HMMA.16816.F32.BF16 R92, R136.reuse, R160, R92 ;  /* 0x000000a0885c723c */ /* 0x040ff0000004185c */
[C---:B------:R-:W-:Y:S08]  /*10290*/  HMMA.16816.F32.BF16 R96, R136.reuse, R164, R96 ;  /* 0x000000a48860723c */ /* 0x040ff00000041860 */
[----:B------:R-:W-:Y:S01]  /*102a0*/  HMMA.16816.F32.BF16 R100, R136, R168, R100 ;  /* 0x000000a88864723c */ /* 0x000fe20000041864 */
[----:B----4-:R-:W-:-:S02]  /*102b0*/  FFMA R30, R224, R30, R6 ;  /* 0x0000001ee01e7223 */ /* 0x010fc40000000006 */
[----:B------:R0:W5:Y:S01]  /*102c0*/  LDL.LU R6, [R1+0x8c4] ;  /* 0x0008c40001067983 */ /* 0x0001620000300800 */
[----:B--2---:R-:W-:-:S03]  /*102d0*/  FFMA R29, R223, R29, R2 ;  /* 0x0000001ddf1d7223 */ /* 0x004fc60000000002 */
[----:B------:R0:W5:Y:S01]  /*102e0*/  LDL.LU R2, [R1+0x8c0] ;  /* 0x0008c00001027983 */ /* 0x0001620000300800 */
[----:B---3--:R-:W-:-:S03]  /*102f0*/  FFMA R28, R222, R28, R225 ;  /* 0x0000001cde1c7223 */ /* 0x008fc600000000e1 */
[----:B------:R0:W-:Y:S01]  /*10300*/  STL [R1+0x28], R30 ;  /* 0x0000281e01007387 */ /* 0x0001e20000100800 */
[C---:B------:R-:W-:Y:S03]  /*10310*/  HMMA.16816.F32.BF16 R108, R180.reuse, R140, R108 ;  /* 0x0000008cb46c723c */ /* 0x040fe6000004186c */
[----:B------:R0:W-:Y:S04]  /*10320*/  STL [R1+0x24], R29 ;  /* 0x0000241d01007387 */ /* 0x0001e80000100800 */
[----:B------:R-:W1:Y:S01]  /*10330*/  S2R R225, SR_TID.X ;  /* 0x0000000000e17919 */ /* 0x000e620000002100 */
[C---:B------:R-:W-:Y:S03]  /*10340*/  HMMA.16816.F32.BF16 R112, R180.reuse, R148, R112 ;  /* 0x00000094b470723c */ /* 0x040fe60000041870 */
[----:B------:R0:W-:Y:S04]  /*10350*/  STL [R1+0x4], R236 ;  /* 0x000004ec01007387 */ /* 0x0001e80000100800 */
[----:B------:R0:W-:Y:S01]  /*10360*/  STL [R1+0x20], R28 ;  /* 0x0000201c01007387 */ /* 0x0001e20000100800 */
[C---:B------:R-:W-:Y:S03]  /*10370*/  HMMA.16816.F32.BF16 R116, R180.reuse, R152, R116 ;  /* 0x00000098b474723c */ /* 0x040fe60000041874 */
[----:B------:R0:W-:Y:S05]  /*10380*/  STL [R1], R235 ;  /* 0x000000eb01007387 */ /* 0x0001ea0000100800 */
[C---:B------:R-:W-:Y:S01]  /*10390*/  HMMA.16816.F32.BF16 R120, R180.reuse, R156, R120 ;  /* 0x0000009cb478723c */ /* 0x040fe20000041878 */
[----:B------:R0:W-:Y:S07]  /*103a0*/  STL [R1+0x8], R234 ;  /* 0x000008ea01007387 */ /* 0x0001ee0000100800 */
[C---:B------:R-:W-:Y:S01]  /*103b0*/  HMMA.16816.F32.BF16 R128, R180.reuse, R160, R128 ;  /* 0x000000a0b480723c */ /* 0x040fe20000041880 */
[----:B------:R0:W-:Y:S07]  /*103c0*/  STL [R1+0xc], R233 ;  /* 0x00000ce901007387 */ /* 0x0001ee0000100800 */
[C---:B------:R-:W-:Y:S01]  /*103d0*/  HMMA.16816.F32.BF16 R144, R180.reuse, R164, R144 ;  /* 0x000000a4b490723c */ /* 0x040fe20000041890 */
[----:B------:R0:W-:Y:S07]  /*103e0*/  STL [R1+0x10], R232 ;  /* 0x000010e801007387 */ /* 0x0001ee0000100800 */
[----:B------:R-:W-:Y:S01]  /*103f0*/  HMMA.16816.F32.BF16 R176, R180, R168, R176 ;  /* 0x000000a8b4b0723c */ /* 0x000fe200000418b0 */
[----:B------:R0:W-:Y:S07]  /*10400*/  STL [R1+0x14], R231 ;  /* 0x000014e701007387 */ /* 0x0001ee0000100800 */
[-C--:B------:R-:W-:Y:S01]  /*10410*/  HMMA.16816.F32.BF16 R104, R136, R172.reuse, R104 ;  /* 0x000000ac8868723c */ /* 0x080fe20000041868 */
[----:B------:R0:W-:Y:S07]  /*10420*/  STL [R1+0x18], R230 ;  /* 0x000018e601007387 */ /* 0x0001ee0000100800 */
[----:B------:R-:W-:Y:S01]  /*10430*/  HMMA.16816.F32.BF16 R184, R180, R172, R184 ;  /* 0x000000acb4b8723c */ /* 0x000fe200000418b8 */
[----:B------:R-:W-:-:S07]  /*10440*/  IMAD.U32 R5, RZ, RZ, UR5 ;  /* 0x00000005ff057e24 */ /* 0x000fce000f8e00ff */
[C---:B------:R-:W-:Y:S01]  /*10450*/  HMMA.16816.F32.BF16 R44, R24.reuse, R140, R44 ;  /* 0x0000008c182c723c */ /* 0x040fe2000004182c */
[----:B------:R0:W-:Y:S07]  /*10460*/  STL [R1+0x1c], R229 ;  /* 0x00001ce501007387 */ /* 0x0001ee0000100800 */
[C---:B------:R-:W-:Y:S08]  /*10470*/  HMMA.16816.F32.BF16 R48, R24.reuse, R148, R48 ;  /* 0x000000941830723c */ /* 0x040ff00000041830 */
[C---:B------:R-:W-:Y:S08]  /*10480*/  HMMA.16816.F32.BF16 R52, R24.reuse, R152, R52 ;  /* 0x000000981834723c */ /* 0x040ff00000041834 */
[C---:B------:R-:W-:Y:S08]  /*10490*/  HMMA.16816.F32.BF16 R56, R24.reuse, R156, R56 ;  /* 0x0000009c1838723c */ /* 0x040ff00000041838 */
[C---:B------:R-:W-:Y:S08]  /*104a0*/  HMMA.16816.F32.BF16 R60, R24.reuse, R160, R60 ;  /* 0x000000a0183c723c */ /* 0x040ff0000004183c */
[C---:B------:R-:W-:Y:S08]  /*104b0*/  HMMA.16816.F32.BF16 R64, R24.reuse, R164, R64 ;  /* 0x000000a41840723c */ /* 0x040ff00000041840 */
[C---:B------:R-:W-:Y:S08]  /*104c0*/  HMMA.16816.F32.BF16 R68, R24.reuse, R168, R68 ;  /* 0x000000a81844723c */ /* 0x040ff00000041844 */
[----:B------:R-:W-:Y:S01]  /*104d0*/  HMMA.16816.F32.BF16 R72, R24, R172, R72 ;  /* 0x000000ac1848723c */ /* 0x000fe20000041848 */
[----:B------:R-:W-:-:S02]  /*104e0*/  ISETP.GE.U32.AND.EX P0, PT, R5, RZ, PT, P0 ;  /* 0x000000ff0500720c */ /* 0x000fc40003f06100 */
[----:B-1----:R-:W-:-:S05]  /*104f0*/  LOP3.LUT R225, R225, 0x7f, RZ, 0xc0, !PT ;  /* 0x0000007fe1e17812 */ /* 0x002fca00078ec0ff */
[----:B------:R-:W-:Y:S01]  /*10500*/  HMMA.16816.F32.BF16 R192, R16, R142, R192 ;  /* 0x0000008e10c0723c */ /* 0x000fe200000418c0 */
[----:B------:R-:W-:-:S07]  /*10510*/  SHF.L.U32 R225, R225, 0x1, RZ ;  /* 0x00000001e1e17819 */ /* 0x000fce00000006ff */
[C---:B------:R-:W-:Y:S08]  /*10520*/  HMMA.16816.F32.BF16 R200, R16.reuse, R150, R200 ;  /* 0x0000009610c8723c */ /* 0x040ff000000418c8 */
[C---:B------:R-:W-:Y:S08]  /*10530*/  HMMA.16816.F32.BF16 R208, R16.reuse, R154, R208 ;  /* 0x0000009a10d0723c */ /* 0x040ff000000418d0 */
[C---:B------:R-:W-:Y:S08]  /*10540*/  HMMA.16816.F32.BF16 R216, R16.reuse, R158, R216 ;  /* 0x0000009e10d8723c */ /* 0x040ff000000418d8 */
[C---:B------:R-:W-:Y:S08]  /*10550*/  HMMA.16816.F32.BF16 R212, R16.reuse, R162, R212 ;  /* 0x000000a210d4723c */ /* 0x040ff000000418d4 */
[C---:B------:R-:W-:Y:S08]  /*10560*/  HMMA.16816.F32.BF16 R204, R16.reuse, R166, R204 ;  /* 0x000000a610cc723c */ /* 0x040ff000000418cc */
[C---:B------:R-:W-:Y:S08]  /*10570*/  HMMA.16816.F32.BF16 R196, R16.reuse, R170, R196 ;  /* 0x000000aa10c4723c */ /* 0x040ff000000418c4 */
[----:B------:R-:W-:Y:S07]  /*10580*/  HMMA.16816.F32.BF16 R40, R16, R174, R40 ;  /* 0x000000ae1028723c */ /* 0x000fee0000041828 */
[----:B------:R-:W-:Y:S01]  /*10590*/  MOV R16, 0x40 ;  /* 0x0000004000107802 */ /* 0x000fe20000000f00 */
[----:B------:R-:W-:Y:S04]  /*105a0*/  HMMA.16816.F32.BF16 R76, R8, R142, R76 ;  /* 0x0000008e084c723c */ /* 0x000fe8000004184c */
[----:B------:R-:W-:-:S04]  /*105b0*/  IMAD R4, R16, c[0x0][0x1a4], R4 ;  /* 0x0000690010047a24 */ /* 0x000fc800078e0204 */
[----:B------:R-:W-:Y:S01]  /*105c0*/  HMMA.16816.F32.BF16 R80, R8, R150, R80 ;  /* 0x000000960850723c */ /* 0x000fe20000041850 */
[----:B------:R-:W-:-:S07]  /*105d0*/  IMAD R3, R16, c[0x0][0x1b4], R3 ;  /* 0x00006d0010037a24 */ /* 0x000fce00078e0203 */
[C---:B------:R-:W-:Y:S08]  /*105e0*/  HMMA.16816.F32.BF16 R84, R8.reuse, R154, R84 ;  /* 0x0000009a0854723c */ /* 0x040ff00000041854 */
[C---:B------:R-:W-:Y:S08]  /*105f0*/  HMMA.16816.F32.BF16 R88, R8.reuse, R158, R88 ;  /* 0x0000009e0858723c */ /* 0x040ff00000041858 */
[C---:B------:R-:W-:Y:S08]  /*10600*/  HMMA.16816.F32.BF16 R92, R8.reuse, R162, R92 ;  /* 0x000000a2085c723c */ /* 0x040ff0000004185c */
[C---:B------:R-:W-:Y:S08]  /*10610*/  HMMA.16816.F32.BF16 R96, R8.reuse, R166, R96 ;  /* 0x000000a60860723c */ /* 0x040ff00000041860 */
[----:B------:R-:W-:Y:S08]  /*10620*/  HMMA.16816.F32.BF16 R100, R8, R170, R100 ;  /* 0x000000aa0864723c */ /* 0x000ff00000041864 */
[C---:B------:R-:W-:Y:S08]  /*10630*/  HMMA.16816.F32.BF16 R108, R12.reuse, R142, R108 ;  /* 0x0000008e0c6c723c */ /* 0x040ff0000004186c */
[C---:B------:R-:W-:Y:S08]  /*10640*/  HMMA.16816.F32.BF16 R112, R12.reuse, R150, R112 ;  /* 0x000000960c70723c */ /* 0x040ff00000041870 */
[C---:B------:R-:W-:Y:S08]  /*10650*/  HMMA.16816.F32.BF16 R116, R12.reuse, R154, R116 ;  /* 0x0000009a0c74723c */ /* 0x040ff00000041874 */
[C---:B------:R-:W-:Y:S08]  /*10660*/  HMMA.16816.F32.BF16 R120, R12.reuse, R158, R120 ;  /* 0x0000009e0c78723c */ /* 0x040ff00000041878 */
[C---:B------:R-:W-:Y:S08]  /*10670*/  HMMA.16816.F32.BF16 R128, R12.reuse, R162, R128 ;  /* 0x000000a20c80723c */ /* 0x040ff00000041880 */
[C---:B------:R-:W-:Y:S08]  /*10680*/  HMMA.16816.F32.BF16 R144, R12.reuse, R166, R144 ;  /* 0x000000a60c90723c */ /* 0x040ff00000041890 */
[----:B------:R-:W-:Y:S08]  /*10690*/  HMMA.16816.F32.BF16 R176, R12, R170, R176 ;  /* 0x000000aa0cb0723c */ /* 0x000ff000000418b0 */
[-C--:B------:R-:W-:Y:S08]  /*106a0*/  HMMA.16816.F32.BF16 R8, R8, R174.reuse, R104 ;  /* 0x000000ae0808723c */ /* 0x080ff00000041868 */
[----:B------:R-:W-:Y:S08]  /*106b0*/  HMMA.16816.F32.BF16 R12, R12, R174, R184 ;  /* 0x000000ae0c0c723c */ /* 0x000ff000000418b8 */
        /* <DEDUP_REMOVED lines=8> */
[----:B0-----:R-:W-:Y:S01]  /*10740*/  @P0 CALL.REL.NOINC `(.L_x_0) ;  /* 0x0000001000000944 */ /* 0x001fe20003c00000 */
[----:B------:R-:W-:Y:S06]  /*10750*/  BRA `(.L_x_19) ;  /* 0xffff670000007947 */ /* 0x000fec000383ffff */
.L_x_0:
[----:B------:R-:W2:Y:S04]  /*10760*/  LDL.LU R19, [R1+0x20] ;  /* 0x0000200001137983 */ /* 0x000ea80000300800 */
[----:B------:R-:W3:Y:S04]  /*10770*/  LDL.LU R18, [R1+0x28] ;  /* 0x0000280001127983 */ /* 0x000ee80000300800 */
[----:B------:R-:W4:Y:S01]  /*10780*/  LDL.LU R20, [R1+0x24] ;  /* 0x0000240001147983 */ /* 0x000f220000300800 */
[----:B------:R-:W-:Y:S01]  /*10790*/  MOV R139, R43 ;  /* 0x0000002b008b7202 */ /* 0x000fe20000000f00 */
[----:B------:R-:W-:Y:S01]  /*107a0*/  IMAD.MOV.U32 R4, RZ, RZ, R8 ;  /* 0x000000ffff047224 */ /* 0x000fe200078e0008 */
[----:B------:R-:W-:Y:S01]  /*107b0*/  MOV R136, R45 ;  /* 0x0000002d00887202 */ /* 0x000fe20000000f00 */
[----:B------:R-:W0:Y:S01]  /*107c0*/  S2R R248, SR_CTAID.X ;  /* 0x0000000000f87919 */ /* 0x000e220000002500 */
[----:B------:R-:W-:Y:S01]  /*107d0*/  IMAD.MOV.U32 R134, RZ, RZ, R56 ;  /* 0x000000ffff867224 */ /* 0x000fe200078e0038 */
[----:B-----5:R-:W-:Y:S01]  /*107e0*/  MOV R7, R41 ;  /* 0x0000002900077202 */ /* 0x020fe20000000f00 */
[----:B------:R-:W-:Y:S01]  /*107f0*/  IMAD.MOV.U32 R135, RZ, RZ, R52 ;  /* 0x000000ffff877224 */ /* 0x000fe200078e0034 */
[----:B------:R-:W1:Y:S01]  /*10800*/  S2R R165, SR_TID.X ;  /* 0x0000000000a57919 */ /* 0x000e620000002100 */
[----:B------:R-:W-:Y:S01]  /*10810*/  IMAD.MOV.U32 R23, RZ, RZ, R54 ;  /* 0x000000ffff177224 */ /* 0x000fe200078e0036 */
[----:B------:R-:W-:Y:S01]  /*10820*/  MOV R28, R62 ;  /* 0x0000003e001c7202 */ /* 0x000fe20000000f00 */
[----:B------:R-:W-:Y:S01]  /*10830*/  IMAD.MOV.U32 R138, RZ, RZ, R44 ;  /* 0x000000ffff8a7224 */ /* 0x000fe200078e002c */
[----:B------:R-:W1:Y:S01]  /*10840*/  S2R R250, SR_CTAID.Y ;  /* 0x0000000000fa7919 */ /* 0x000e620000002600 */
[----:B------:R-:W-:Y:S01]  /*10850*/  IMAD.MOV.U32 R62, RZ, RZ, R63 ;  /* 0x000000ffff3e7224 */ /* 0x000fe200078e003f */
[----:B------:R-:W-:Y:S01]  /*10860*/  MOV R106, R47 ;  /* 0x0000002f006a7202 */ /* 0x000fe20000000f00 */
[----:B------:R-:W-:Y:S01]  /*10870*/  IMAD.MOV.U32 R26, RZ, RZ, R58 ;  /* 0x000000ffff1a7224 */ /* 0x000fe200078e003a */
[----:B------:R-:W4:Y:S01]  /*10880*/  LDL.LU R16, [R1+0x3c] ;  /* 0x00003c0001107983 */ /* 0x000f220000300800 */
[----:B------:R-:W-:Y:S01]  /*10890*/  MOV R22, R51 ;  /* 0x0000003300167202 */ /* 0x000fe20000000f00 */
[----:B------:R-:W-:Y:S01]  /*108a0*/  IMAD.MOV.U32 R24, RZ, RZ, R65 ;  /* 0x000000ffff187224 */ /* 0x000fe200078e0041 */
[----:B------:R-:W-:Y:S01]  /*108b0*/  MOV R25, R55 ;  /* 0x0000003700197202 */ /* 0x000fe20000000f00 */
[----:B------:R-:W2:Y:S01]  /*108c0*/  S2R R29, SR_TID.X ;  /* 0x00000000001d7919 */ /* 0x000ea20000002100 */
[----:B------:R-:W-:Y:S01]  /*108d0*/  MOV R27, R59 ;  /* 0x0000003b001b7202 */ /* 0x000fe20000000f00 */
[----:B------:R-:W-:Y:S01]  /*108e0*/  IMAD.MOV.U32 R107, RZ, RZ, R46 ;  /* 0x000000ffff6b7224 */ /* 0x000fe200078e002e */
[----:B------:R-:W-:Y:S01]  /*108f0*/  MOV R63, R66 ;  /* 0x00000042003f7202 */ /* 0x000fe20000000f00 */
[----:B------:R-:W-:Y:S01]  /*10900*/  IMAD.MOV.U32 R104, RZ, RZ, R50 ;  /* 0x000000ffff687224 */ /* 0x000fe200078e0032 */
[----:B------:R-:W-:Y:S01]  /*10910*/  MOV R133, R49 ;  /* 0x0000003100857202 */ /* 0x000fe20000000f00 */
[----:B------:R-:W-:Y:S01]  /*10920*/  IMAD.MOV.U32 R6, RZ, RZ, R40 ;  /* 0x000000ffff067224 */ /* 0x000fe200078e0028 */
[----:B------:R-:W-:Y:S01]  /*10930*/  MOV R124, R53 ;  /* 0x00000035007c7202 */ /* 0x000fe20000000f00 */
[----:B0-----:R-:W-:Y:S01]  /*10940*/  IMAD.SHL.U32 R248, R248, 0x40, RZ ;  /* 0x00000040f8f87824 */ /* 0x001fe200078e00ff */
[----:B------:R-:W-:Y:S01]  /*10950*/  MOV R105, R57 ;  /* 0x0000003900697202 */ /* 0x000fe20000000f00 */
[----:B------:R-:W-:Y:S01]  /*10960*/  IMAD.MOV.U32 R137, RZ, RZ, R48 ;  /* 0x000000ffff897224 */ /* 0x000fe200078e0030 */
[----:B------:R-:W-:Y:S01]  /*10970*/  MOV R132, R60 ;  /* 0x0000003c00847202 */ /* 0x000fe20000000f00 */
[----:B------:R-:W-:Y:S01]  /*10980*/  IMAD.MOV.U32 R21, RZ, RZ, R61 ;  /* 0x000000ffff157224 */ /* 0x000fe200078e003d */
[----:B-1----:R-:W-:Y:S01]  /*10990*/  LOP3.LUT R248, R248, 0x3f, R165, 0xf8, !PT ;  /* 0x0000003ff8f87812 */ /* 0x002fe200078ef8a5 */
[----:B------:R-:W-:Y:S01]  /*109a0*/  IMAD.MOV.U32 R126, RZ, RZ, R68 ;  /* 0x000000ffff7e7224 */ /* 0x000fe200078e0044 */
[----:B------:R-:W-:Y:S01]  /*109b0*/  MOV R127, R64 ;  /* 0x00000040007f7202 */ /* 0x000fe20000000f00 */
[----:B------:R-:W-:Y:S01]  /*109c0*/  IMAD R2, R250, c[0x0][0x1c0], RZ ;  /* 0x00007000fa027a24 */ /* 0x000fe200078e02ff */
[----:B------:R-:W-:Y:S01]  /*109d0*/  MOV R5, R116 ;  /* 0x0000007400057202 */ /* 0x000fe20000000f00 */
[----:B------:R-:W-:-:S02]  /*109e0*/  IMAD R3, R248, c[0x0][0x1c4], RZ ;  /* 0x00007100f8037a24 */ /* 0x000fc400078e02ff */
[----:B------:R-:W-:Y:S02]  /*109f0*/  IMAD.SHL.U32 R0, R2, 0x2, RZ ;  /* 0x0000000202007824 */ /* 0x000fe400078e00ff */
[----:B------:R-:W-:Y:S01]  /*10a00*/  IMAD.MOV.U32 R141, RZ, RZ, R42 ;  /* 0x000000ffff8d7224 */ /* 0x000fe200078e002a */
[----:B------:R-:W-:-:S04]  /*10a10*/  SHF.L.U32 R17, R3, 0x1, RZ ;  /* 0x0000000103117819 */ /* 0x000fc800000006ff */
[----:B------:R-:W-:Y:S02]  /*10a20*/  IADD3 R0, P0, P1, R17, c[0x0][0x178], R0 ;  /* 0x00005e0011007a10 */ /* 0x000fe4000791e000 */
[----:B------:R-:W4:Y:S04]  /*10a30*/  LDL.LU R17, [R1+0x38] ;  /* 0x0000380001117983 */ /* 0x000f280000300800 */
[----:B------:R-:W0:Y:S01]  /*10a40*/  S2R R252, SR_TID.X ;  /* 0x0000000000fc7919 */ /* 0x000e220000002100 */
[----:B------:R-:W-:-:S03]  /*10a50*/  IMAD.MOV.U32 R38, RZ, RZ, R72 ;  /* 0x000000ffff267224 */ /* 0x000fc600078e0048 */
[----:B------:R-:W1:Y:S04]  /*10a60*/  S2R R125, SR_TID.X ;  /* 0x00000000007d7919 */ /* 0x000e680000002100 */
[----:B------:R-:W-:Y:S01]  /*10a70*/  BAR.SYNC.DEFER_BLOCKING 0x0 ;  /* 0x0000000000007b1d */ /* 0x000fe20000010000 */
[----:B--2---:R-:W-:Y:S01]  /*10a80*/  MOV R33, R19 ;  /* 0x0000001300217202 */ /* 0x004fe20000000f00 */
[----:B---3--:R-:W-:-:S04]  /*10a90*/  IMAD.MOV.U32 R34, RZ, RZ, R18 ;  /* 0x000000ffff227224 */ /* 0x008fc800078e0012 */
[----:B------:R-:W2:Y:S01]  /*10aa0*/  LDL.LU R18, [R1+0x34] ;  /* 0x0000340001127983 */ /* 0x000ea20000300800 */
[----:B----4-:R-:W-:-:S03]  /*10ab0*/  MOV R32, R20 ;  /* 0x0000001400207202 */ /* 0x010fc60000000f00 */
[----:B------:R-:W3:Y:S04]  /*10ac0*/  LDL.LU R19, [R1+0x30] ;  /* 0x0000300001137983 */ /* 0x000ee80000300800 */
[----:B------:R-:W4:Y:S01]  /*10ad0*/  LDL.LU R20, [R1+0x2c] ;  /* 0x00002c0001147983 */ /* 0x000f220000300800 */
[----:B------:R-:W-:-:S03]  /*10ae0*/  MOV R143, R34 ;  /* 0x00000022008f7202 */ /* 0x000fc60000000f00 */
[----:B------:R-:W1:Y:S01]  /*10af0*/  S2R R34, SR_TID.X ;  /* 0x0000000000227919 */ /* 0x000e620000002100 */
[----:B------:R-:W-:Y:S01]  /*10b00*/  IMAD.HI R2, R2, 0x2, RZ ;  /* 0x0000000202027827 */ /* 0x000fe200078e02ff */
[----:B------:R-:W-:-:S03]  /*10b10*/  LOP3.LUT R30, R29, 0x3, RZ, 0xc0, !PT ;  /* 0x000000031d1e7812 */ /* 0x000fc600078ec0ff */
[----:B------:R-:W-:Y:S01]  /*10b20*/  IMAD.HI R3, R3, 0x2, RZ ;  /* 0x0000000203037827 */ /* 0x000fe200078e02ff */
[----:B------:R-:W-:Y:S02]  /*10b30*/  LOP3.LUT R29, R29, 0x1c, RZ, 0xc0, !PT ;  /* 0x0000001c1d1d7812 */ /* 0x000fe400078ec0ff */
[----:B------:R-:W-:Y:S01]  /*10b40*/  MOV R39, R33 ;  /* 0x0000002100277202 */ /* 0x000fe20000000f00 */
[----:B------:R-:W-:Y:S01]  /*10b50*/  IMAD.SHL.U32 R8, R30, 0x20, RZ ;  /* 0x000000201e087824 */ /* 0x000fe200078e00ff */
[----:B------:R-:W-:Y:S02]  /*10b60*/  IADD3.X R2, R3, c[0x0][0x17c], R2, P0, P1 ;  /* 0x00005f0003027a10 */ /* 0x000fe400007e2402 */
[----:B------:R-:W-:Y:S01]  /*10b70*/  SHF.L.U32 R29, R29, 0x2, RZ ;  /* 0x000000021d1d7819 */ /* 0x000fe200000006ff */
[----:B------:R-:W-:Y:S01]  /*10b80*/  FMUL R41, R16, 8388608 ;  /* 0x4b00000010297820 */ /* 0x000fe20000400000 */
[----:B0-----:R-:W-:Y:S02]  /*10b90*/  LOP3.LUT R3, R252, 0x18, RZ, 0xc0, !PT ;  /* 0x00000018fc037812 */ /* 0x001fe400078ec0ff */
[----:B------:R-:W-:-:S02]  /*10ba0*/  LOP3.LUT R52, R8, R29, RZ, 0x3c, !PT ;  /* 0x0000001d08347212 */ /* 0x000fc400078e3cff */
[----:B------:R-:W-:Y:S02]  /*10bb0*/  FSETP.GEU.AND P6, PT, R16, 1.175494350822287508e-38, PT ;  /* 0x008000001000780b */ /* 0x000fe40003fce000 */
[----:B-1----:R-:W-:Y:S02]  /*10bc0*/  LOP3.LUT R8, R34, 0x60, RZ, 0xc0, !PT ;  /* 0x0000006022087812 */ /* 0x002fe400078ec0ff */
[----:B------:R-:W-:Y:S02]  /*10bd0*/  FSEL R41, R41, R16, !P6 ;  /* 0x0000001029297208 */ /* 0x000fe40007000000 */
[----:B------:R-:W-:Y:S01]  /*10be0*/  FSEL R54, RZ, -23, P6 ;  /* 0xc1b80000ff367808 */ /* 0x000fe20003000000 */
[----:B------:R-:W-:Y:S01]  /*10bf0*/  IMAD R35, R3, 0x10, R8 ;  /* 0x0000001003237824 */ /* 0x000fe200078e0208 */
[C---:B------:R-:W-:Y:S01]  /*10c00*/  FSETP.GEU.AND P6, PT, R39.reuse, 1.175494350822287508e-38, PT ;  /* 0x008000002700780b */ /* 0x040fe20003fce000 */
[----:B------:R-:W-:Y:S02]  /*10c10*/  FMUL R8, R39, 8388608 ;  /* 0x4b00000027087820 */ /* 0x000fe40000400000 */
[----:B------:R-:W-:-:S02]  /*10c20*/  IMAD.MOV.U32 R58, RZ, RZ, R71 ;  /* 0x000000ffff3a7224 */ /* 0x000fc400078e0047 */
[----:B------:R-:W-:Y:S01]  /*10c30*/  IMAD.MOV.U32 R65, RZ, RZ, R32 ;  /* 0x000000ffff417224 */ /* 0x000fe200078e0020 */
[----:B------:R-:W-:Y:S02]  /*10c40*/  FSEL R8, R8, R39, !P6 ;  /* 0x0000002708087208 */ /* 0x000fe40007000000 */
[----:B------:R-:W-:Y:S01]  /*10c50*/  MOV R66, R69 ;  /* 0x0000004500427202 */ /* 0x000fe20000000f00 */
[C---:B------:R-:W-:Y:S01]  /*10c60*/  FMUL R40, R65.reuse, 8388608 ;  /* 0x4b00000041287820 */ /* 0x040fe20000400000 */
[----:B------:R-:W-:-:S04]  /*10c70*/  FSETP.GEU.AND P5, PT, R65, 1.175494350822287508e-38, PT ;  /* 0x008000004100780b */ /* 0x000fc80003fae000 */
[----:B------:R-:W-:Y:S01]  /*10c80*/  FSEL R40, R40, R65, !P5 ;  /* 0x0000004128287208 */ /* 0x000fe20006800000 */
[C---:B------:R-:W-:Y:S01]  /*10c90*/  FMUL R46, R143.reuse, 8388608 ;  /* 0x4b0000008f2e7820 */ /* 0x040fe20000400000 */
[----:B------:R-:W-:-:S04]  /*10ca0*/  FSETP.GEU.AND P4, PT, R143, 1.175494350822287508e-38, PT ;  /* 0x008000008f00780b */ /* 0x000fc80003f8e000 */
[----:B------:R-:W-:Y:S02]  /*10cb0*/  FSEL R46, R46, R143, !P4 ;  /* 0x0000008f2e2e7208 */ /* 0x000fe40006000000 */
[----:B------:R-:W-:-:S04]  /*10cc0*/  IADD3 R68, R41, -0x3f3504f3, RZ ;  /* 0xc0cafb0d29447810 */ /* 0x000fc80007ffe0ff */
[----:B------:R-:W-:-:S04]  /*10cd0*/  LOP3.LUT R68, R68, 0xff800000, RZ, 0xc0, !PT ;  /* 0xff80000044447812 */ /* 0x000fc800078ec0ff */
[----:B------:R-:W0:Y:S01]  /*10ce0*/  I2F R29, R68 ;  /* 0x00000044001d7306 */ /* 0x000e220000201400 */
[C---:B------:R-:W-:Y:S01]  /*10cf0*/  FMUL R42, R17.reuse, 8388608 ;  /* 0x4b000000112a7820 */ /* 0x040fe20000400000 */
[----:B------:R-:W-:-:S04]  /*10d00*/  FSETP.GEU.AND P0, PT, R17, 1.175494350822287508e-38, PT ;  /* 0x008000001100780b */ /* 0x000fc80003f0e000 */
[----:B------:R-:W-:Y:S01]  /*10d10*/  FSEL R42, R42, R17, !P0 ;  /* 0x000000112a2a7208 */ /* 0x000fe20004000000 */
[----:B0-----:R-:W-:Y:S01]  /*10d20*/  FFMA.FTZ R54, R29, 1.1920928955078125e-07, R54 ;  /* 0x340000001d367823 */ /* 0x001fe20000010036 */
[----:B------:R-:W-:Y:S01]  /*10d30*/  IADD3 R53, R8, -0x3f3504f3, RZ ;  /* 0xc0cafb0d08357810 */ /* 0x000fe20007ffe0ff */
[----:B------:R-:W-:Y:S01]  /*10d40*/  IMAD.SHL.U32 R36, R252, 0x1000, RZ ;  /* 0x00001000fc247824 */ /* 0x000fe200078e00ff */
[----:B------:R-:W-:Y:S02]  /*10d50*/  IADD3 R71, R42, -0x3f3504f3, RZ ;  /* 0xc0cafb0d2a477810 */ /* 0x000fe40007ffe0ff */
[----:B------:R-:W-:Y:S02]  /*10d60*/  IADD3 R51, R46, -0x3f3504f3, RZ ;  /* 0xc0cafb0d2e337810 */ /* 0x000fe40007ffe0ff */
[----:B------:R-:W-:Y:S02]  /*10d70*/  LOP3.LUT R53, R53, 0xff800000, RZ, 0xc0, !PT ;  /* 0xff80000035357812 */ /* 0x000fe400078ec0ff */
[----:B------:R-:W-:-:S02]  /*10d80*/  LOP3.LUT R71, R71, 0xff800000, RZ, 0xc0, !PT ;  /* 0xff80000047477812 */ /* 0x000fc400078ec0ff */
[----:B------:R-:W-:Y:S02]  /*10d90*/  LOP3.LUT R51, R51, 0xff800000, RZ, 0xc0, !PT ;  /* 0xff80000033337812 */ /* 0x000fe400078ec0ff */
[----:B------:R-:W-:Y:S01]  /*10da0*/  LOP3.LUT R116, R36, 0x6000, RZ, 0xc0, !PT ;  /* 0x0000600024747812 */ /* 0x000fe200078ec0ff */
[----:B------:R-:W-:Y:S01]  /*10db0*/  I2F R30, R71 ;  /* 0x00000047001e7306 */ /* 0x000fe20000201400 */
[----:B------:R-:W-:-:S07]  /*10dc0*/  IMAD.SHL.U32 R55, R125, 0x4, RZ ;  /* 0x000000047d377824 */ /* 0x000fce00078e00ff */
[----:B------:R-:W0:Y:S01]  /*10dd0*/  I2F R36, R53 ;  /* 0x0000003500247306 */ /* 0x000e220000201400 */
[----:B------:R-:W-:-:S07]  /*10de0*/  SHF.L.U32 R37, R252, 0x4, RZ ;  /* 0x00000004fc257819 */ /* 0x000fce00000006ff */
[----:B------:R-:W1:Y:S01]  /*10df0*/  I2F R34, R51 ;  /* 0x0000003300227306 */ /* 0x000e620000201400 */
[----:B------:R-:W-:Y:S02]  /*10e00*/  LOP3.LUT R228, R55, 0x80, RZ, 0xc0, !PT ;  /* 0x0000008037e47812 */ /* 0x000fe400078ec0ff */
[----:B------:R-:W-:Y:S02]  /*10e10*/  FSEL R247, RZ, -23, P6 ;  /* 0xc1b80000fff77808 */ /* 0x000fe40003000000 */
[----:B------:R-:W-:Y:S02]  /*10e20*/  FSEL R55, RZ, -23, P0 ;  /* 0xc1b80000ff377808 */ /* 0x000fe40000000000 */
[----:B------:R-:W-:Y:S02]  /*10e30*/  LOP3.LUT R37, R37, 0x70, RZ, 0xc0, !PT ;  /* 0x0000007025257812 */ /* 0x000fe400078ec0ff */
[----:B------:R-:W-:Y:S01]  /*10e40*/  FSEL R243, RZ, -23, P4 ;  /* 0xc1b80000fff37808 */ /* 0x000fe20002000000 */
[----:B0-----:R-:W-:-:S02]  /*10e50*/  FFMA.FTZ R247, R36, 1.1920928955078125e-07, R247 ;  /* 0x3400000024f77823 */ /* 0x001fc400000100f7 */
[----:B------:R-:W-:Y:S02]  /*10e60*/  IMAD.IADD R228, R37, 0x1, R228 ;  /* 0x0000000125e47824 */ /* 0x000fe400078e02e4 */
[----:B------:R-:W-:Y:S02]  /*10e70*/  FFMA.FTZ R55, R30, 1.1920928955078125e-07, R55 ;  /* 0x340000001e377823 */ /* 0x000fe40000010037 */
[----:B-1----:R-:W-:Y:S01]  /*10e80*/  FFMA.FTZ R243, R34, 1.1920928955078125e-07, R243 ;  /* 0x3400000022f37823 */ /* 0x002fe200000100f3 */
[----:B------:R-:W-:Y:S02]  /*10e90*/  LEA R52, R35, R52, 0x6 ;  /* 0x0000003423347211 */ /* 0x000fe400078e30ff */
[----:B------:R-:W-:Y:S02]  /*10ea0*/  IADD3 R68, R41, -R68, RZ ;  /* 0x8000004429447210 */ /* 0x000fe40007ffe0ff */
[----:B------:R-:W-:-:S03]  /*10eb0*/  LOP3.LUT R125, R125, 0x7f, RZ, 0xc0, !PT ;  /* 0x0000007f7d7d7812 */ /* 0x000fc600078ec0ff */
[----:B------:R-:W-:Y:S01]  /*10ec0*/  FADD R68, R68, -1 ;  /* 0xbf80000044447421 */ /* 0x000fe20000000000 */
[C---:B------:R-:W-:Y:S02]  /*10ed0*/  ISETP.GE.U32.AND P0, PT, R125.reuse, 0x40, PT ;  /* 0x000000407d00780c */ /* 0x040fe40003f06070 */
[----:B------:R-:W-:Y:S01]  /*10ee0*/  LEA R116, R125, R116, 0x4 ;  /* 0x000000747d747211 */ /* 0x000fe200078e20ff */
[C---:B--2---:R-:W-:Y:S01]  /*10ef0*/  FMUL R43, R18.reuse, 8388608 ;  /* 0x4b000000122b7820 */ /* 0x044fe20000400000 */
[----:B------:R-:W-:-:S04]  /*10f00*/  FSETP.GEU.AND P1, PT, R18, 1.175494350822287508e-38, PT ;  /* 0x008000001200780b */ /* 0x000fc80003f2e000 */
[----:B------:R-:W-:Y:S02]  /*10f10*/  FSEL R43, R43, R18, !P1 ;  /* 0x000000122b2b7208 */ /* 0x000fe40004800000 */
[----:B------:R-:W-:Y:S01]  /*10f20*/  FSEL R56, RZ, -23, P1 ;  /* 0xc1b80000ff387808 */ /* 0x000fe20000800000 */
[C---:B----4-:R-:W-:Y:S01]  /*10f30*/  FMUL R45, R20.reuse, 8388608 ;  /* 0x4b000000142d7820 */ /* 0x050fe20000400000 */
[----:B------:R-:W-:Y:S02]  /*10f40*/  FSETP.GEU.AND P3, PT, R20, 1.175494350822287508e-38, PT ;  /* 0x008000001400780b */ /* 0x000fe40003f6e000 */
[----:B------:R-:W-:Y:S02]  /*10f50*/  FSETP.GT.AND P1, PT, |R39|, 8.50705917302346158658e+37, PT ;  /* 0x7e8000002700780b */ /* 0x000fe40003f24200 */
[----:B------:R-:W-:Y:S02]  /*10f60*/  FSEL R45, R45, R20, !P3 ;  /* 0x000000142d2d7208 */ /* 0x000fe40005800000 */
[----:B------:R-:W-:-:S02]  /*10f70*/  FSEL R242, RZ, -23, P3 ;  /* 0xc1b80000fff27808 */ /* 0x000fc40001800000 */
[----:B------:R-:W-:Y:S01]  /*10f80*/  FSETP.GEU.AND P3, PT, |R39|, 1.175494350822287508e-38, PT ;  /* 0x008000002700780b */ /* 0x000fe20003f6e200 */
[C---:B---3--:R-:W-:Y:S01]  /*10f90*/  FMUL R44, R19.reuse, 8388608 ;  /* 0x4b000000132c7820 */ /* 0x048fe20000400000 */
[----:B------:R-:W-:-:S04]  /*10fa0*/  FSETP.GEU.AND P2, PT, R19, 1.175494350822287508e-38, PT ;  /* 0x008000001300780b */ /* 0x000fc80003f4e000 */
[----:B------:R-:W-:Y:S01]  /*10fb0*/  FSEL R44, R44, R19, !P2 ;  /* 0x000000132c2c7208 */ /* 0x000fe20005000000 */
[----:B------:R-:W-:Y:S01]  /*10fc0*/  @P1 FMUL R75, R75, 0.25 ;  /* 0x3e8000004b4b1820 */ /* 0x000fe20000400000 */
[----:B------:R-:W-:Y:S01]  /*10fd0*/  FSEL R237, RZ, -23, P2 ;  /* 0xc1b80000ffed7808 */ /* 0x000fe20001000000 */
[----:B------:R-:W-:Y:S01]  /*10fe0*/  @P1 FMUL R74, R74, 0.25 ;  /* 0x3e8000004a4a1820 */ /* 0x000fe20000400000 */
[----:B------:R-:W-:Y:S01]  /*10ff0*/  FSETP.GT.AND P2, PT, |R65|, 8.50705917302346158658e+37, PT ;  /* 0x7e8000004100780b */ /* 0x000fe20003f44200 */
[----:B------:R-:W-:Y:S02]  /*11000*/  @P1 FMUL R58, R58, 0.25 ;  /* 0x3e8000003a3a1820 */ /* 0x000fe40000400000 */
[----:B------:R-:W-:Y:S02]  /*11010*/  @P1 FMUL R70, R70, 0.25 ;  /* 0x3e80000046461820 */ /* 0x000fe40000400000 */
[----:B------:R-:W-:Y:S02]  /*11020*/  @P1 FMUL R67, R67, 0.25 ;  /* 0x3e80000043431820 */ /* 0x000fe40000400000 */
[----:B------:R-:W-:-:S02]  /*11030*/  @P1 FMUL R63, R63, 0.25 ;  /* 0x3e8000003f3f1820 */ /* 0x000fc40000400000 */
[----:B------:R-:W-:Y:S02]  /*11040*/  @P1 FMUL R62, R62, 0.25 ;  /* 0x3e8000003e3e1820 */ /* 0x000fe40000400000 */
[----:B------:R-:W-:Y:S02]  /*11050*/  @P1 FMUL R28, R28, 0.25 ;  /* 0x3e8000001c1c1820 */ /* 0x000fe40000400000 */
        /* <DEDUP_REMOVED lines=9> */
[----:B------:R-:W-:-:S02]  /*110f0*/  @!P3 FMUL R39, R39, 16777216 ;  /* 0x4b8000002727b820 */ /* 0x000fc40000400000 */
[----:B------:R-:W-:Y:S02]  /*11100*/  @!P3 FMUL R75, R75, 16777216 ;  /* 0x4b8000004b4bb820 */ /* 0x000fe40000400000 */
[----:B------:R-:W-:Y:S02]  /*11110*/  @!P3 FMUL R74, R74, 16777216 ;  /* 0x4b8000004a4ab820 */ /* 0x000fe40000400000 */
[----:B------:R-:W-:Y:S02]  /*11120*/  @!P3 FMUL R58, R58, 16777216 ;  /* 0x4b8000003a3ab820 */ /* 0x000fe40000400000 */
[----:B------:R-:W-:Y:S02]  /*11130*/  @!P3 FMUL R70, R70, 16777216 ;  /* 0x4b8000004646b820 */ /* 0x000fe40000400000 */
[----:B------:R-:W-:Y:S02]  /*11140*/  @!P3 FMUL R67, R67, 16777216 ;  /* 0x4b8000004343b820 */ /* 0x000fe40000400000 */
        /* <DEDUP_REMOVED lines=10> */
[----:B------:R-:W-:Y:S01]  /*111f0*/  @!P3 FMUL R107, R107, 16777216 ;  /* 0x4b8000006b6bb820 */ /* 0x000fe20000400000 */
[----:B------:R-:W-:Y:S01]  /*11200*/  FSETP.GEU.AND P3, PT, |R65|, 1.175494350822287508e-38, PT ;  /* 0x008000004100780b */ /* 0x000fe20003f6e200 */
[----:B------:R-:W-:Y:S01]  /*11210*/  @P2 FMUL R73, R73, 0.25 ;  /* 0x3e80000049492820 */ /* 0x000fe20000400000 */
[----:B------:R-:W-:Y:S01]  /*11220*/  FSETP.GT.AND P1, PT, |R143|, 8.50705917302346158658e+37, PT ;  /* 0x7e8000008f00780b */ /* 0x000fe20003f24200 */
        /* <DEDUP_REMOVED lines=32> */
[----:B------:R-:W-:Y:S01]  /*11430*/  @!P3 FMUL R138, R138, 16777216 ;  /* 0x4b8000008a8ab820 */ /* 0x000fe20000400000 */
[----:B------:R-:W-:Y:S01]  /*11440*/  FSETP.GEU.AND P3, PT, |R143|, 1.175494350822287508e-38, PT ;  /* 0x008000008f00780b */ /* 0x000fe20003f6e200 */
[----:B------:R-:W-:Y:S01]  /*11450*/  @P1 FMUL R139, R139, 0.25 ;  /* 0x3e8000008b8b1820 */ /* 0x000fe20000400000 */
[----:B------:R-:W-:Y:S01]  /*11460*/  FSETP.GT.AND P2, PT, |R20|, 8.50705917302346158658e+37, PT ;  /* 0x7e8000001400780b */ /* 0x000fe20003f44200 */
        /* <DEDUP_REMOVED lines=105> */
[----:B------:R-:W-:-:S02]  /*11b00*/  FSETP.GEU.AND P3, PT, |R18|, 1.175494350822287508e-38, PT ;  /* 0x008000001200780b */ /* 0x000fc40003f6e200 */
[----:B------:R-:W-:Y:S01]  /*11b10*/  FSETP.GT.AND P1, PT, |R17|, 8.50705917302346158658e+37, PT ;  /* 0x7e8000001100780b */ /* 0x000fe20003f24200 */
        /* <DEDUP_REMOVED lines=16> */
[----:B------:R-:W-:Y:S01]  /*11c20*/  @P2 FMUL R108, R108, 0.25 ;  /* 0x3e8000006c6c2820 */ /* 0x000fe20000400000 */
[----:B------:R-:W-:Y:S01]  /*11c30*/  FSETP.GT.AND P2, PT, |R16|, 8.50705917302346158658e+37, PT ;  /* 0x7e8000001000780b */ /* 0x000fe20003f44200 */
        /* <DEDUP_REMOVED lines=34> */
[----:B------:R-:W-:Y:S01]  /*11e60*/  @P1 FMUL R78, R78, 0.25 ;  /* 0x3e8000004e4e1820 */ /* 0x000fe20000400000 */
[C---:B------:R-:W-:Y:S01]  /*11e70*/  FSETP.GEU.AND P1, PT, |R16|.reuse, 1.175494350822287508e-38, PT ;  /* 0x008000001000780b */ /* 0x040fe20003f2e200 */
[----:B------:R-:W0:Y:S01]  /*11e80*/  MUFU.RCP R29, R39 ;  /* 0x00000027001d7308 */ /* 0x000e220000001000 */
[----:B------:R-:W-:Y:S01]  /*11e90*/  @P2 FMUL R16, R16, 0.25 ;  /* 0x3e80000010102820 */ /* 0x000fe20000400000 */
[----:B------:R-:W-:Y:S02]  /*11ea0*/  IADD3 R48, R43, -0x3f3504f3, RZ ;  /* 0xc0cafb0d2b307810 */ /* 0x000fe40007ffe0ff */
[----:B------:R-:W-:-:S02]  /*11eb0*/  IADD3 R47, R44, -0x3f3504f3, RZ ;  /* 0xc0cafb0d2c2f7810 */ /* 0x000fc40007ffe0ff */
[----:B------:R-:W-:Y:S02]  /*11ec0*/  LOP3.LUT R48, R48, 0xff800000, RZ, 0xc0, !PT ;  /* 0xff80000030307812 */ /* 0x000fe400078ec0ff */
[----:B------:R-:W-:-:S04]  /*11ed0*/  LOP3.LUT R47, R47, 0xff800000, RZ, 0xc0, !PT ;  /* 0xff8000002f2f7812 */ /* 0x000fc800078ec0ff */
[----:B------:R-:W-:Y:S01]  /*11ee0*/  @!P1 FMUL R16, R16, 16777216 ;  /* 0x4b80000010109820 */ /* 0x000fe20000400000 */
[----:B------:R-:W-:Y:S01]  /*11ef0*/  MUFU.RCP R20, R20 ;  /* 0x0000001400147308 */ /* 0x000fe20000001000 */
[----:B0-----:R-:W-:-:S07]  /*11f00*/  FMUL R72, R29, R23 ;  /* 0x000000171d487220 */ /* 0x001fce0000400000 */
[----:B------:R-:W0:Y:S08]  /*11f10*/  MUFU.RCP R23, R65 ;  /* 0x0000004100177308 */ /* 0x000e300000001000 */
[----:B------:R-:W1:Y:S08]  /*11f20*/  MUFU.RCP R19, R19 ;  /* 0x0000001300137308 */ /* 0x000e700000001000 */
[----:B------:R-:W2:Y:S08]  /*11f30*/  MUFU.RCP R18, R18 ;  /* 0x0000001200127308 */ /* 0x000eb00000001000 */
[----:B------:R-:W3:Y:S08]  /*11f40*/  I2F R31, R48 ;  /* 0x00000030001f7306 */ /* 0x000ef00000201400 */
[----:B------:R-:W4:Y:S08]  /*11f50*/  I2F R32, R47 ;  /* 0x0000002f00207306 */ /* 0x000f300000201400 */
[----:B------:R-:W0:Y:S01]  /*11f60*/  MUFU.RCP R16, R16 ;  /* 0x0000001000107308 */ /* 0x000e220000001000 */
        /* <DEDUP_REMOVED lines=13> */
[----:B------:R-:W-:Y:S02]  /*12040*/  FMUL R61, R29, R67 ;  /* 0x000000431d3d7220 */ /* 0x000fe40000400000 */
[----:B------:R-:W-:Y:S02]  /*12050*/  @!P1 FMUL R100, R100, 16777216 ;  /* 0x4b80000064649820 */ /* 0x000fe40000400000 */
[----:B------:R-:W-:Y:S02]  /*12060*/  @!P1 FMUL R96, R96, 16777216 ;  /* 0x4b80000060609820 */ /* 0x000fe40000400000 */
[----:B------:R-:W-:Y:S02]  /*12070*/  @!P1 FMUL R92, R92, 16777216 ;  /* 0x4b8000005c5c9820 */ /* 0x000fe40000400000 */
[----:B------:R-:W-:Y:S02]  /*12080*/  @!P1 FMUL R88, R88, 16777216 ;  /* 0x4b80000058589820 */ /* 0x000fe40000400000 */
[----:B------:R-:W-:-:S02]  /*12090*/  @!P1 FMUL R84, R84, 16777216 ;  /* 0x4b80000054549820 */ /* 0x000fc40000400000 */
[----:B------:R-:W-:Y:S02]  /*120a0*/  @!P1 FMUL R80, R80, 16777216 ;  /* 0x4b80000050509820 */ /* 0x000fe40000400000 */
[----:B------:R-:W-:Y:S02]  /*120b0*/  @!P1 FMUL R76, R76, 16777216 ;  /* 0x4b8000004c4c9820 */ /* 0x000fe40000400000 */
[C---:B------:R-:W-:Y:S02]  /*120c0*/  FMUL R67, R29.reuse, R27 ;  /* 0x0000001b1d437220 */ /* 0x040fe40000400000 */
[C---:B------:R-:W-:Y:S02]  /*120d0*/  FMUL R57, R29.reuse, R75 ;  /* 0x0000004b1d397220 */ /* 0x040fe40000400000 */
[C---:B------:R-:W-:Y:S02]  /*120e0*/  FMUL R60, R29.reuse, R70 ;  /* 0x000000461d3c7220 */ /* 0x040fe40000400000 */
[----:B------:R-:W-:-:S02]  /*120f0*/  FMUL R64, R29, R28 ;  /* 0x0000001c1d407220 */ /* 0x000fc40000400000 */
[----:B0-----:R-:W-:Y:S02]  /*12100*/  FMUL R65, R23, R73 ;  /* 0x0000004917417220 */ /* 0x001fe40000400000 */
[----:B------:R-:W-:Y:S02]  /*12110*/  FMUL R155, R20, R7 ;  /* 0x00000007149b7220 */ /* 0x000fe40000400000 */
[----:B-1----:R-:W-:Y:S02]  /*12120*/  FMUL R39, R19, R15 ;  /* 0x0000000f13277220 */ /* 0x002fe40000400000 */
[----:B--2---:R-:W-:Y:S02]  /*12130*/  FMUL R27, R18, R12 ;  /* 0x0000000c121b7220 */ /* 0x004fe40000400000 */
[----:B---3--:R-:W-:Y:S02]  /*12140*/  FFMA.FTZ R56, R31, 1.1920928955078125e-07, R56 ;  /* 0x340000001f387823 */ /* 0x008fe40000010038 */
[----:B----4-:R-:W-:-:S02]  /*12150*/  FFMA.FTZ R237, R32, 1.1920928955078125e-07, R237 ;  /* 0x3400000020ed7823 */ /* 0x010fc400000100ed */
        /* <DEDUP_REMOVED lines=9> */
[----:B------:R-:W-:Y:S02]  /*121f0*/  FMUL R107, R29, R107 ;  /* 0x0000006b1d6b7220 */ /* 0x000fe40000400000 */
[----:B------:R-:W-:Y:S02]  /*12200*/  FMUL R73, R23, R24 ;  /* 0x0000001817497220 */ /* 0x000fe40000400000 */
[----:B------:R-:W-:-:S02]  /*12210*/  FMUL R156, R20, R6 ;  /* 0x00000006149c7220 */ /* 0x000fc40000400000 */
[C---:B------:R-:W-:Y:S02]  /*12220*/  FMUL R36, R19.reuse, R115 ;  /* 0x0000007313247220 */ /* 0x040fe40000400000 */
[----:B------:R-:W-:Y:S02]  /*12230*/  FMUL R28, R18, R5 ;  /* 0x00000005121c7220 */ /* 0x000fe40000400000 */
[C---:B------:R-:W-:Y:S02]  /*12240*/  FMUL R15, R16.reuse, R9 ;  /* 0x00000009100f7220 */ /* 0x040fe40000400000 */
[C---:B------:R-:W-:Y:S02]  /*12250*/  FMUL R7, R16.reuse, R4 ;  /* 0x0000000410077220 */ /* 0x040fe40000400000 */
[----:B------:R-:W-:Y:S02]  /*12260*/  FMUL R12, R16, R81 ;  /* 0x00000051100c7220 */ /* 0x000fe40000400000 */
[----:B------:R-:W-:-:S02]  /*12270*/  FMUL R34, R19, R146 ;  /* 0x0000009213227220 */ /* 0x000fc40000400000 */
[C---:B------:R-:W-:Y:S02]  /*12280*/  FMUL R31, R19.reuse, R130 ;  /* 0x00000082131f7220 */ /* 0x040fe40000400000 */
[C---:B------:R-:W-:Y:S02]  /*12290*/  FMUL R37, R19.reuse, R123 ;  /* 0x0000007b13257220 */ /* 0x040fe40000400000 */
[C---:B------:R-:W-:Y:S02]  /*122a0*/  FMUL R30, R19.reuse, R119 ;  /* 0x00000077131e7220 */ /* 0x040fe40000400000 */
[C---:B------:R-:W-:Y:S02]  /*122b0*/  FMUL R32, R19.reuse, R114 ;  /* 0x0000007213207220 */ /* 0x040fe40000400000 */
[----:B------:R-:W-:Y:S02]  /*122c0*/  FMUL R115, R19, R110 ;  /* 0x0000006e13737220 */ /* 0x000fe40000400000 */
[----:B------:R-:W-:-:S02]  /*122d0*/  FMUL R26, R18, R144 ;  /* 0x00000090121a7220 */ /* 0x000fc40000400000 */
[C---:B------:R-:W-:Y:S02]  /*122e0*/  FMUL R29, R18.reuse, R128 ;  /* 0x00000080121d7220 */ /* 0x040fe40000400000 */
[C---:B------:R-:W-:Y:S02]  /*122f0*/  FMUL R25, R18.reuse, R120 ;  /* 0x0000007812197220 */ /* 0x040fe40000400000 */
[----:B------:R-:W-:Y:S02]  /*12300*/  FMUL R24, R18, R112 ;  /* 0x0000007012187220 */ /* 0x000fe40000400000 */
[C---:B------:R-:W-:Y:S02]  /*12310*/  FMUL R100, R16.reuse, R100 ;  /* 0x0000006410647220 */ /* 0x040fe40000400000 */
        /* <DEDUP_REMOVED lines=11> */
[C---:B------:R-:W-:Y:S02]  /*123d0*/  FMUL R120, R18.reuse, R117 ;  /* 0x0000007512787220 */ /* 0x040fe40000400000 */
[C---:B------:R-:W-:Y:S02]  /*123e0*/  FMUL R113, R18.reuse, R113 ;  /* 0x0000007112717220 */ /* 0x040fe40000400000 */
[----:B------:R-:W-:Y:S01]  /*123f0*/  FMUL R112, R18, R109 ;  /* 0x0000006d12707220 */ /* 0x000fe20000400000 */
[----:B------:R-:W-:Y:S01]  /*12400*/  F2FP.BF16.PACK_AB R4, R4, R81 ;  /* 0x000000510404723e */ /* 0x000fe200000010ff */
[C---:B------:R-:W-:Y:S01]  /*12410*/  FMUL R157, R20.reuse, R196 ;  /* 0x000000c4149d7220 */ /* 0x040fe20000400000 */
[----:B------:R-:W-:Y:S01]  /*12420*/  F2FP.BF16.PACK_AB R5, R5, R84 ;  /* 0x000000540505723e */ /* 0x000fe200000010ff */
[----:B------:R-:W-:Y:S01]  /*12430*/  FMUL R204, R20, R204 ;  /* 0x000000cc14cc7220 */ /* 0x000fe20000400000 */
[----:B------:R-:W-:Y:S01]  /*12440*/  F2FP.BF16.PACK_AB R6, R6, R9 ;  /* 0x000000090606723e */ /* 0x000fe200000010ff */
[C---:B------:R-:W-:Y:S01]  /*12450*/  FMUL R159, R20.reuse, R212 ;  /* 0x000000d4149f7220 */ /* 0x040fe20000400000 */
[----:B------:R-:W-:Y:S01]  /*12460*/  F2FP.BF16.PACK_AB R7, R7, R100 ;  /* 0x000000640707723e */ /* 0x000fe200000010ff */
[C---:B------:R-:W-:Y:S01]  /*12470*/  FMUL R216, R20.reuse, R216 ;  /* 0x000000d814d87220 */ /* 0x040fe20000400000 */
[----:B------:R-:W-:Y:S01]  /*12480*/  F2FP.BF16.PACK_AB R25, R25, R28 ;  /* 0x0000001c1919723e */ /* 0x000fe200000010ff */
[----:B------:R-:W-:Y:S01]  /*12490*/  FMUL R161, R20, R208 ;  /* 0x000000d014a17220 */ /* 0x000fe20000400000 */
[----:B------:R-:W-:Y:S01]  /*124a0*/  F2FP.BF16.PACK_AB R26, R26, R29 ;  /* 0x0000001d1a1a723e */ /* 0x000fe200000010ff */
[C---:B------:R-:W-:Y:S01]  /*124b0*/  FMUL R200, R20.reuse, R200 ;  /* 0x000000c814c87220 */ /* 0x040fe20000400000 */
[----:B------:R-:W-:Y:S01]  /*124c0*/  F2FP.BF16.PACK_AB R37, R37, R30 ;  /* 0x0000001e2525723e */ /* 0x000fe200000010ff */
[----:B------:R-:W-:Y:S01]  /*124d0*/  FMUL R163, R20, R192 ;  /* 0x000000c014a37220 */ /* 0x000fe20000400000 */
[----:B------:R-:W-:-:S02]  /*124e0*/  F2FP.BF16.PACK_AB R34, R34, R31 ;  /* 0x0000001f2222723e */ /* 0x000fc400000010ff */
[----:B------:R-:W-:Y:S02]  /*124f0*/  F2FP.BF16.PACK_AB R28, R113, R112 ;  /* 0x00000070711c723e */ /* 0x000fe400000010ff */
[----:B------:R-:W-:Y:S02]  /*12500*/  F2FP.BF16.PACK_AB R29, R121, R120 ;  /* 0x00000078791d723e */ /* 0x000fe400000010ff */
[----:B------:R-:W-:Y:S02]  /*12510*/  F2FP.BF16.PACK_AB R30, R145, R114 ;  /* 0x00000072911e723e */ /* 0x000fe400000010ff */
[----:B------:R-:W-:Y:S01]  /*12520*/  F2FP.BF16.PACK_AB R31, R110, R177 ;  /* 0x000000b16e1f723e */ /* 0x000fe200000010ff */
[----:B------:R0:W-:Y:S04]  /*12530*/  STS.128 [R52], R4 ;  /* 0x0000000434007388 */ /* 0x0001e80000000c00 */
[----:B------:R1:W-:Y:S01]  /*12540*/  STS.128 [R52+0x500], R28 ;  /* 0x0005001c34007388 */ /* 0x0003e20000000c00 */
[----:B------:R-:W-:-:S02]  /*12550*/  FMUL R125, R23, R38 ;  /* 0x00000026177d7220 */ /* 0x000fc40000400000 */
[C---:B------:R-:W-:Y:S02]  /*12560*/  FMUL R126, R23.reuse, R126 ;  /* 0x0000007e177e7220 */ /* 0x040fe40000400000 */
[C---:B------:R-:W-:Y:S01]  /*12570*/  FMUL R127, R23.reuse, R127 ;  /* 0x0000007f177f7220 */ /* 0x040fe20000400000 */
[----:B0-----:R-:W-:Y:S02]  /*12580*/  F2FP.BF16.PACK_AB R4, R200, R163 ;  /* 0x000000a3c804723e */ /* 0x001fe400000010ff */
[----:B------:R-:W-:Y:S02]  /*12590*/  F2FP.BF16.PACK_AB R5, R216, R161 ;  /* 0x000000a1d805723e */ /* 0x000fe400000010ff */
[----:B------:R-:W-:Y:S02]  /*125a0*/  F2FP.BF16.PACK_AB R6, R204, R159 ;  /* 0x0000009fcc06723e */ /* 0x000fe400000010ff */
[----:B------:R-:W-:Y:S02]  /*125b0*/  F2FP.BF16.PACK_AB R7, R156, R157 ;  /* 0x0000009d9c07723e */ /* 0x000fe400000010ff */
[----:B-1----:R-:W-:Y:S01]  /*125c0*/  MOV R28, 0x3dc6b27f ;  /* 0x3dc6b27f001c7802 */ /* 0x002fe20000000f00 */
[----:B------:R-:W-:-:S02]  /*125d0*/  FMUL R132, R23, R132 ;  /* 0x0000008417847220 */ /* 0x000fc40000400000 */
[----:B------:R0:W-:Y:S01]  /*125e0*/  STS.128 [R52+0x200], R4 ;  /* 0x0002000434007388 */ /* 0x0001e20000000c00 */
[C---:B------:R-:W-:Y:S02]  /*125f0*/  FMUL R134, R23.reuse, R134 ;  /* 0x0000008617867220 */ /* 0x040fe40000400000 */
[C---:B------:R-:W-:Y:S02]  /*12600*/  FMUL R135, R23.reuse, R135 ;  /* 0x0000008717877220 */ /* 0x040fe40000400000 */
[C---:B------:R-:W-:Y:S02]  /*12610*/  FMUL R137, R23.reuse, R137 ;  /* 0x0000008917897220 */ /* 0x040fe40000400000 */
[----:B------:R-:W-:Y:S01]  /*12620*/  FMUL R138, R23, R138 ;  /* 0x0000008a178a7220 */ /* 0x000fe20000400000 */
[----:B------:R-:W-:Y:S01]  /*12630*/  IADD3 R47, R44, -R47, RZ ;  /* 0x8000002f2c2f7210 */ /* 0x000fe20007ffe0ff */
[----:B0-----:R-:W-:-:S03]  /*12640*/  FFMA.FTZ R7, R68, R28, -0.16845393180847167969 ;  /* 0xbe2c7f3044077423 */ /* 0x001fc6000001001c */
[----:B------:R-:W-:Y:S02]  /*12650*/  F2FP.BF16.PACK_AB R4, R137, R138 ;  /* 0x0000008a8904723e */ /* 0x000fe400000010ff */
[----:B------:R-:W-:Y:S01]  /*12660*/  F2FP.BF16.PACK_AB R5, R134, R135 ;  /* 0x000000878605723e */ /* 0x000fe200000010ff */
[----:B------:R-:W-:Y:S01]  /*12670*/  FFMA.FTZ R9, R68, R7, 0.1716887056827545166 ;  /* 0x3e2fcf2a44097423 */ /* 0x000fe20000010007 */
[----:B------:R-:W-:Y:S02]  /*12680*/  F2FP.BF16.PACK_AB R6, R127, R132 ;  /* 0x000000847f06723e */ /* 0x000fe400000010ff */
[----:B------:R-:W-:Y:S01]  /*12690*/  F2FP.BF16.PACK_AB R7, R125, R126 ;  /* 0x0000007e7d07723e */ /* 0x000fe200000010ff */
[----:B------:R-:W-:Y:S01]  /*126a0*/  FADD R47, R47, -1 ;  /* 0xbf8000002f2f7421 */ /* 0x000fe20000000000 */
[----:B------:R-:W-:Y:S02]  /*126b0*/  IADD3 R50, R45, -0x3f3504f3, RZ ;  /* 0xc0cafb0d2d327810 */ /* 0x000fe40007ffe0ff */
[----:B------:R-:W-:Y:S01]  /*126c0*/  IADD3 R49, R40, -0x3f3504f3, RZ ;  /* 0xc0cafb0d28317810 */ /* 0x000fe20007ffe0ff */
[----:B------:R0:W-:Y:S01]  /*126d0*/  STS.128 [R52+0x300], R4 ;  /* 0x0003000434007388 */ /* 0x0001e20000000c00 */
[----:B------:R-:W-:Y:S01]  /*126e0*/  LOP3.LUT R50, R50, 0xff800000, RZ, 0xc0, !PT ;  /* 0xff80000032327812 */ /* 0x000fe200078ec0ff */
[----:B------:R-:W-:Y:S01]  /*126f0*/  @!P3 FMUL R17, R17, 16777216 ;  /* 0x4b8000001111b820 */ /* 0x000fe20000400000 */
[----:B------:R-:W-:-:S02]  /*12700*/  LOP3.LUT R49, R49, 0xff800000, RZ, 0xc0, !PT ;  /* 0xff80000031317812 */ /* 0x000fc400078ec0ff */
[----:B------:R-:W-:Y:S01]  /*12710*/  IADD3 R51, R46, -R51, RZ ;  /* 0x800000332e337210 */ /* 0x000fe20007ffe0ff */
[----:B------:R-:W1:Y:S04]  /*12720*/  I2F R33, R50 ;  /* 0x0000003200217306 */ /* 0x000e680000201400 */
[----:B------:R-:W-:Y:S02]  /*12730*/  FADD R51, R51, -1 ;  /* 0xbf80000033337421 */ /* 0x000fe40000000000 */
[C---:B0-----:R-:W-:Y:S02]  /*12740*/  FFMA.FTZ R4, R47.reuse, R28, -0.16845393180847167969 ;  /* 0xbe2c7f302f047423 */ /* 0x041fe4000001001c */
[----:B------:R-:W0:Y:S02]  /*12750*/  I2F R35, R49 ;  /* 0x0000003100237306 */ /* 0x000e240000201400 */
[----:B------:R-:W-:-:S06]  /*12760*/  FFMA.FTZ R4, R47, R4, 0.1716887056827545166 ;  /* 0x3e2fcf2a2f047423 */ /* 0x000fcc0000010004 */
[----:B------:R-:W2:Y:S01]  /*12770*/  MUFU.RCP R17, R17 ;  /* 0x0000001100117308 */ /* 0x000ea20000001000 */
[----:B------:R-:W-:Y:S02]  /*12780*/  FFMA.FTZ R4, R47, R4, -0.17900948226451873779 ;  /* 0xbe374e432f047423 */ /* 0x000fe40000010004 */
[----:B------:R-:W-:Y:S02]  /*12790*/  FFMA.FTZ R6, R51, R28, -0.16845393180847167969 ;  /* 0xbe2c7f3033067423 */ /* 0x000fe4000001001c */
[C---:B------:R-:W-:Y:S02]  /*127a0*/  FFMA.FTZ R9, R68.reuse, R9, -0.17900948226451873779 ;  /* 0xbe374e4344097423 */ /* 0x040fe40000010009 */
[----:B------:R-:W-:Y:S01]  /*127b0*/  FFMA.FTZ R4, R47, R4, 0.20512372255325317383 ;  /* 0x3e520bf42f047423 */ /* 0x000fe20000010004 */
[----:B------:R-:W-:Y:S01]  /*127c0*/  FSEL R246, RZ, -23, P5 ;  /* 0xc1b80000fff67808 */ /* 0x000fe20002800000 */
[----:B------:R-:W-:Y:S02]  /*127d0*/  FFMA.FTZ R6, R51, R6, 0.1716887056827545166 ;  /* 0x3e2fcf2a33067423 */ /* 0x000fe40000010006 */
[----:B------:R-:W-:-:S02]  /*127e0*/  FFMA.FTZ R9, R68, R9, 0.20512372255325317383 ;  /* 0x3e520bf444097423 */ /* 0x000fc40000010009 */
[----:B------:R-:W-:Y:S02]  /*127f0*/  IMAD.IADD R48, R43, 0x1, -R48 ;  /* 0x000000012b307824 */ /* 0x000fe400078e0a30 */
[----:B------:R-:W-:Y:S02]  /*12800*/  FFMA.FTZ R4, R47, R4, -0.24046532809734344482 ;  /* 0xbe763c8b2f047423 */ /* 0x000fe40000010004 */
[----:B------:R-:W-:Y:S02]  /*12810*/  @!P3 FMUL R10, R10, 16777216 ;  /* 0x4b8000000a0ab820 */ /* 0x000fe40000400000 */
[----:B------:R-:W-:Y:S02]  /*12820*/  FFMA.FTZ R6, R51, R6, -0.17900948226451873779 ;  /* 0xbe374e4333067423 */ /* 0x000fe40000010006 */
[----:B------:R-:W-:Y:S02]  /*12830*/  @!P3 FMUL R11, R11, 16777216 ;  /* 0x4b8000000b0bb820 */ /* 0x000fe40000400000 */
[----:B------:R-:W-:-:S02]  /*12840*/  @!P3 FMUL R103, R103, 16777216 ;  /* 0x4b8000006767b820 */ /* 0x000fc40000400000 */
[----:B-1----:R-:W-:Y:S02]  /*12850*/  FFMA.FTZ R242, R33, 1.1920928955078125e-07, R242 ;  /* 0x3400000021f27823 */ /* 0x002fe400000100f2 */
[----:B0-----:R-:W-:Y:S02]  /*12860*/  FFMA.FTZ R246, R35, 1.1920928955078125e-07, R246 ;  /* 0x3400000023f67823 */ /* 0x001fe400000100f6 */
[----:B------:R-:W-:Y:S02]  /*12870*/  FFMA.FTZ R9, R68, R9, -0.24046532809734344482 ;  /* 0xbe763c8b44097423 */ /* 0x000fe40000010009 */
[----:B------:R-:W-:Y:S02]  /*12880*/  FADD R48, R48, -1 ;  /* 0xbf80000030307421 */ /* 0x000fe40000000000 */
[----:B------:R-:W-:Y:S02]  /*12890*/  FFMA.FTZ R4, R47, R4, 0.28857114911079406738 ;  /* 0x3e93bf992f047423 */ /* 0x000fe40000010004 */
[----:B------:R-:W-:-:S02]  /*128a0*/  FMUL R35, R19, R14 ;  /* 0x0000000e13237220 */ /* 0x000fc40000400000 */
[C---:B------:R-:W-:Y:S02]  /*128b0*/  FMUL R166, R19.reuse, R179 ;  /* 0x000000b313a67220 */ /* 0x040fe40000400000 */
[C---:B------:R-:W-:Y:S02]  /*128c0*/  FMUL R178, R19.reuse, R178 ;  /* 0x000000b213b27220 */ /* 0x040fe40000400000 */
[C---:B------:R-:W-:Y:S02]  /*128d0*/  FMUL R38, R19.reuse, R147 ;  /* 0x0000009313267220 */ /* 0x040fe40000400000 */
[C---:B------:R-:W-:Y:S02]  /*128e0*/  FMUL R131, R19.reuse, R131 ;  /* 0x0000008313837220 */ /* 0x040fe40000400000 */
[C---:B------:R-:W-:Y:S02]  /*128f0*/  FMUL R33, R19.reuse, R122 ;  /* 0x0000007a13217220 */ /* 0x040fe40000400000 */
[----:B------:R-:W-:-:S02]  /*12900*/  FMUL R118, R19, R118 ;  /* 0x0000007613767220 */ /* 0x000fc40000400000 */
[----:B------:R-:W-:Y:S02]  /*12910*/  FMUL R111, R19, R111 ;  /* 0x0000006f136f7220 */ /* 0x000fe40000400000 */
[----:B------:R-:W-:Y:S02]  /*12920*/  IMAD.IADD R71, R42, 0x1, -R71 ;  /* 0x000000012a477824 */ /* 0x000fe400078e0a47 */
[C---:B------:R-:W-:Y:S02]  /*12930*/  FMUL R66, R23.reuse, R66 ;  /* 0x0000004217427220 */ /* 0x040fe40000400000 */
[C---:B------:R-:W-:Y:S02]  /*12940*/  FMUL R74, R23.reuse, R21 ;  /* 0x00000015174a7220 */ /* 0x040fe40000400000 */
[C---:B------:R-:W-:Y:S02]  /*12950*/  FMUL R105, R23.reuse, R105 ;  /* 0x0000006917697220 */ /* 0x040fe40000400000 */
[----:B------:R-:W-:-:S02]  /*12960*/  FMUL R124, R23, R124 ;  /* 0x0000007c177c7220 */ /* 0x000fc40000400000 */
[C---:B------:R-:W-:Y:S02]  /*12970*/  FMUL R133, R23.reuse, R133 ;  /* 0x0000008517857220 */ /* 0x040fe40000400000 */
[----:B------:R-:W-:Y:S02]  /*12980*/  FMUL R136, R23, R136 ;  /* 0x0000008817887220 */ /* 0x000fe40000400000 */
[----:B--2---:R-:W-:Y:S02]  /*12990*/  FMUL R19, R17, R10 ;  /* 0x0000000a11137220 */ /* 0x004fe40000400000 */
[----:B------:R-:W-:Y:S02]  /*129a0*/  FFMA.FTZ R6, R51, R6, 0.20512372255325317383 ;  /* 0x3e520bf433067423 */ /* 0x000fe40000010006 */
[C---:B------:R-:W-:Y:S02]  /*129b0*/  FMUL R23, R17.reuse, R11 ;  /* 0x0000000b11177220 */ /* 0x040fe40000400000 */
[----:B------:R-:W-:-:S02]  /*129c0*/  FMUL R10, R17, R103 ;  /* 0x00000067110a7220 */ /* 0x000fc40000400000 */
[----:B------:R-:W-:Y:S02]  /*129d0*/  FFMA.FTZ R9, R68, R9, 0.28857114911079406738 ;  /* 0x3e93bf9944097423 */ /* 0x000fe40000010009 */
[----:B------:R-:W-:Y:S02]  /*129e0*/  FFMA.FTZ R5, R48, R28, -0.16845393180847167969 ;  /* 0xbe2c7f3030057423 */ /* 0x000fe4000001001c */
[----:B------:R-:W-:Y:S02]  /*129f0*/  FFMA.FTZ R4, R47, R4, -0.36067417263984680176 ;  /* 0xbeb8aa492f047423 */ /* 0x000fe40000010004 */
[----:B------:R-:W-:Y:S02]  /*12a00*/  FADD R71, R71, -1 ;  /* 0xbf80000047477421 */ /* 0x000fe40000000000 */
[----:B------:R-:W-:Y:S01]  /*12a10*/  FFMA.FTZ R6, R51, R6, -0.24046532809734344482 ;  /* 0xbe763c8b33067423 */ /* 0x000fe20000010006 */
[----:B------:R-:W-:Y:S01]  /*12a20*/  F2FP.BF16.PACK_AB R23, R23, R10 ;  /* 0x0000000a1717723e */ /* 0x000fe200000010ff */
[----:B------:R-:W-:-:S02]  /*12a30*/  FFMA.FTZ R9, R68, R9, -0.36067417263984680176 ;  /* 0xbeb8aa4944097423 */ /* 0x000fc40000010009 */
[----:B------:R-:W-:Y:S02]  /*12a40*/  FFMA.FTZ R5, R48, R5, 0.1716887056827545166 ;  /* 0x3e2fcf2a30057423 */ /* 0x000fe40000010005 */
[----:B------:R-:W-:Y:S02]  /*12a50*/  FFMA.FTZ R4, R47, R4, 0.48089820146560668945 ;  /* 0x3ef6384a2f047423 */ /* 0x000fe40000010004 */
[----:B------:R-:W-:Y:S02]  /*12a60*/  FFMA.FTZ R10, R71, R28, -0.16845393180847167969 ;  /* 0xbe2c7f30470a7423 */ /* 0x000fe4000001001c */
[----:B------:R-:W-:Y:S02]  /*12a70*/  FFMA.FTZ R6, R51, R6, 0.28857114911079406738 ;  /* 0x3e93bf9933067423 */ /* 0x000fe40000010006 */
[----:B------:R-:W-:Y:S02]  /*12a80*/  @P2 FMUL R101, R101, 0.25 ;  /* 0x3e80000065652820 */ /* 0x000fe40000400000 */
[----:B------:R-:W-:-:S02]  /*12a90*/  @P2 FMUL R97, R97, 0.25 ;  /* 0x3e80000061612820 */ /* 0x000fc40000400000 */
[----:B------:R-:W-:Y:S02]  /*12aa0*/  @P2 FMUL R93, R93, 0.25 ;  /* 0x3e8000005d5d2820 */ /* 0x000fe40000400000 */
[----:B------:R-:W-:Y:S02]  /*12ab0*/  @P2 FMUL R89, R89, 0.25 ;  /* 0x3e80000059592820 */ /* 0x000fe40000400000 */
[----:B------:R-:W-:Y:S02]  /*12ac0*/  @P2 FMUL R85, R85, 0.25 ;  /* 0x3e80000055552820 */ /* 0x000fe40000400000 */
[----:B------:R-:W-:Y:S02]  /*12ad0*/  @P2 FMUL R77, R77, 0.25 ;  /* 0x3e8000004d4d2820 */ /* 0x000fe40000400000 */
[----:B------:R-:W-:Y:S02]  /*12ae0*/  FFMA.FTZ R9, R68, R9, 0.48089820146560668945 ;  /* 0x3ef6384a44097423 */ /* 0x000fe40000010009 */
[----:B------:R-:W-:-:S02]  /*12af0*/  IMAD.IADD R50, R45, 0x1, -R50 ;  /* 0x000000012d327824 */ /* 0x000fc400078e0a32 */
[----:B------:R-:W-:Y:S02]  /*12b00*/  FFMA.FTZ R5, R48, R5, -0.17900948226451873779 ;  /* 0xbe374e4330057423 */ /* 0x000fe40000010005 */
[----:B------:R-:W-:Y:S02]  /*12b10*/  FFMA.FTZ R4, R47, R4, -0.72134751081466674805 ;  /* 0xbf38aa3b2f047423 */ /* 0x000fe40000010004 */
[----:B------:R-:W-:Y:S02]  /*12b20*/  FFMA.FTZ R10, R71, R10, 0.1716887056827545166 ;  /* 0x3e2fcf2a470a7423 */ /* 0x000fe4000001000a */
[----:B------:R-:W-:Y:S02]  /*12b30*/  FFMA.FTZ R6, R51, R6, -0.36067417263984680176 ;  /* 0xbeb8aa4933067423 */ /* 0x000fe40000010006 */
[----:B------:R-:W-:Y:S02]  /*12b40*/  @!P1 FMUL R101, R101, 16777216 ;  /* 0x4b80000065659820 */ /* 0x000fe40000400000 */
[----:B------:R-:W-:-:S02]  /*12b50*/  @!P1 FMUL R97, R97, 16777216 ;  /* 0x4b80000061619820 */ /* 0x000fc40000400000 */
[----:B------:R-:W-:Y:S02]  /*12b60*/  @!P1 FMUL R93, R93, 16777216 ;  /* 0x4b8000005d5d9820 */ /* 0x000fe40000400000 */
[----:B------:R-:W-:Y:S02]  /*12b70*/  @!P1 FMUL R89, R89, 16777216 ;  /* 0x4b80000059599820 */ /* 0x000fe40000400000 */
[----:B------:R-:W-:Y:S02]  /*12b80*/  @!P1 FMUL R85, R85, 16777216 ;  /* 0x4b80000055559820 */ /* 0x000fe40000400000 */
[----:B------:R-:W-:Y:S01]  /*12b90*/  @!P1 FMUL R77, R77, 16777216 ;  /* 0x4b8000004d4d9820 */ /* 0x000fe20000400000 */
[----:B------:R-:W-:Y:S01]  /*12ba0*/  ISETP.GE.U32.AND P1, PT, R41, 0x7f800000, PT ;  /* 0x7f8000002900780c */ /* 0x000fe20003f26070 */
[----:B------:R-:W-:Y:S02]  /*12bb0*/  FFMA.FTZ R9, R68, R9, -0.72134751081466674805 ;  /* 0xbf38aa3b44097423 */ /* 0x000fe40000010009 */
[----:B------:R-:W-:-:S02]  /*12bc0*/  FADD R50, R50, -1 ;  /* 0xbf80000032327421 */ /* 0x000fc40000000000 */
[----:B------:R-:W-:Y:S02]  /*12bd0*/  FFMA.FTZ R5, R48, R5, 0.20512372255325317383 ;  /* 0x3e520bf430057423 */ /* 0x000fe40000010005 */
[----:B------:R-:W-:Y:S02]  /*12be0*/  FMUL R4, R47, R4 ;  /* 0x000000042f047220 */ /* 0x000fe40000400000 */
[----:B------:R-:W-:Y:S02]  /*12bf0*/  FFMA.FTZ R10, R71, R10, -0.17900948226451873779 ;  /* 0xbe374e43470a7423 */ /* 0x000fe4000001000a */
[----:B------:R-:W-:Y:S02]  /*12c00*/  FFMA.FTZ R6, R51, R6, 0.48089820146560668945 ;  /* 0x3ef6384a33067423 */ /* 0x000fe40000010006 */
[----:B------:R-:W-:Y:S02]  /*12c10*/  FMUL R9, R68, R9 ;  /* 0x0000000944097220 */ /* 0x000fe40000400000 */
[----:B------:R-:W-:-:S02]  /*12c20*/  FFMA.FTZ R7, R50, R28, -0.16845393180847167969 ;  /* 0xbe2c7f3032077423 */ /* 0x000fc4000001001c */
[----:B------:R-:W-:Y:S02]  /*12c30*/  FFMA.FTZ R5, R48, R5, -0.24046532809734344482 ;  /* 0xbe763c8b30057423 */ /* 0x000fe40000010005 */
[----:B------:R-:W-:Y:S01]  /*12c40*/  FMUL R4, R47, R4 ;  /* 0x000000042f047220 */ /* 0x000fe20000400000 */
[----:B------:R-:W0:Y:S01]  /*12c50*/  MUFU.RCP R22, R143 ;  /* 0x0000008f00167308 */ /* 0x000e220000001000 */
[----:B------:R-:W-:Y:S02]  /*12c60*/  FFMA.FTZ R10, R71, R10, 0.20512372255325317383 ;  /* 0x3e520bf4470a7423 */ /* 0x000fe4000001000a */
[----:B------:R-:W-:Y:S02]  /*12c70*/  FFMA.FTZ R6, R51, R6, -0.72134751081466674805 ;  /* 0xbf38aa3b33067423 */ /* 0x000fe40000010006 */
[----:B------:R-:W-:Y:S02]  /*12c80*/  FMUL R9, R68, R9 ;  /* 0x0000000944097220 */ /* 0x000fe40000400000 */
[----:B------:R-:W-:-:S02]  /*12c90*/  FFMA.FTZ R7, R50, R7, 0.1716887056827545166 ;  /* 0x3e2fcf2a32077423 */ /* 0x000fc40000010007 */
[----:B------:R-:W-:Y:S02]  /*12ca0*/  FFMA.FTZ R5, R48, R5, 0.28857114911079406738 ;  /* 0x3e93bf9930057423 */ /* 0x000fe40000010005 */
[----:B------:R-:W-:Y:S02]  /*12cb0*/  FFMA.FTZ R4, R47, 1.4426950216293334961, R4 ;  /* 0x3fb8aa3b2f047823 */ /* 0x000fe40000010004 */
[----:B------:R-:W-:Y:S02]  /*12cc0*/  FFMA.FTZ R10, R71, R10, -0.24046532809734344482 ;  /* 0xbe763c8b470a7423 */ /* 0x000fe4000001000a */
[----:B------:R-:W-:Y:S02]  /*12cd0*/  FMUL R6, R51, R6 ;  /* 0x0000000633067220 */ /* 0x000fe40000400000 */
[----:B------:R-:W-:Y:S02]  /*12ce0*/  IMAD.IADD R49, R40, 0x1, -R49 ;  /* 0x0000000128317824 */ /* 0x000fe400078e0a31 */
[----:B------:R-:W-:-:S02]  /*12cf0*/  FFMA.FTZ R9, R68, 1.4426950216293334961, R9 ;  /* 0x3fb8aa3b44097823 */ /* 0x000fc40000010009 */
[----:B------:R-:W-:Y:S02]  /*12d00*/  FFMA.FTZ R7, R50, R7, -0.17900948226451873779 ;  /* 0xbe374e4332077423 */ /* 0x000fe40000010007 */
[----:B------:R-:W-:Y:S02]  /*12d10*/  FFMA.FTZ R5, R48, R5, -0.36067417263984680176 ;  /* 0xbeb8aa4930057423 */ /* 0x000fe40000010005 */
[----:B------:R-:W-:Y:S01]  /*12d20*/  FADD R237, R237, R4 ;  /* 0x00000004eded7221 */ /* 0x000fe20000000000 */
[----:B------:R-:W-:Y:S01]  /*12d30*/  IADD3 R53, R8, -R53, RZ ;  /* 0x8000003508357210 */ /* 0x000fe20007ffe0ff */
[----:B------:R-:W-:Y:S02]  /*12d40*/  FFMA.FTZ R10, R71, R10, 0.28857114911079406738 ;  /* 0x3e93bf99470a7423 */ /* 0x000fe4000001000a */
[----:B------:R-:W-:Y:S02]  /*12d50*/  @P1 IMAD.MOV.U32 R4, RZ, RZ, 0x7f800000 ;  /* 0x7f800000ff041424 */ /* 0x000fe400078e00ff */
[----:B------:R-:W-:-:S02]  /*12d60*/  FMUL R6, R51, R6 ;  /* 0x0000000633067220 */ /* 0x000fc40000400000 */
[----:B------:R-:W-:Y:S02]  /*12d70*/  FADD R49, R49, -1 ;  /* 0xbf80000031317421 */ /* 0x000fe40000000000 */
[----:B------:R-:W-:Y:S02]  /*12d80*/  FFMA.FTZ R7, R50, R7, 0.20512372255325317383 ;  /* 0x3e520bf432077423 */ /* 0x000fe40000010007 */
[----:B------:R-:W-:Y:S02]  /*12d90*/  FFMA.FTZ R5, R48, R5, 0.48089820146560668945 ;  /* 0x3ef6384a30057423 */ /* 0x000fe40000010005 */
[----:B------:R-:W-:Y:S02]  /*12da0*/  FADD R245, R54, R9 ;  /* 0x0000000936f57221 */ /* 0x000fe40000000000 */
[----:B------:R-:W-:Y:S02]  /*12db0*/  @!P3 FMUL R94, R94, 16777216 ;  /* 0x4b8000005e5eb820 */ /* 0x000fe40000400000 */
[----:B------:R-:W-:-:S02]  /*12dc0*/  FFMA.FTZ R10, R71, R10, -0.36067417263984680176 ;  /* 0xbeb8aa49470a7423 */ /* 0x000fc4000001000a */
[----:B------:R-:W-:Y:S02]  /*12dd0*/  @P1 FFMA.FTZ R245, R41, R4, +INF ;  /* 0x7f80000029f51423 */ /* 0x000fe40000010004 */
[----:B------:R-:W-:Y:S02]  /*12de0*/  @!P3 FMUL R87, R87, 16777216 ;  /* 0x4b8000005757b820 */ /* 0x000fe40000400000 */
[----:B------:R-:W-:Y:S02]  /*12df0*/  FFMA.FTZ R6, R51, 1.4426950216293334961, R6 ;  /* 0x3fb8aa3b33067823 */ /* 0x000fe40000010006 */
[----:B------:R-:W-:Y:S02]  /*12e00*/  FFMA.FTZ R4, R49, R28, -0.16845393180847167969 ;  /* 0xbe2c7f3031047423 */ /* 0x000fe4000001001c */
        /* <DEDUP_REMOVED lines=10> */
[----:B------:R-:W-:Y:S02]  /*12eb0*/  FADD R53, R53, -1 ;  /* 0xbf80000035357421 */ /* 0x000fe40000000000 */
[----:B------:R-:W-:Y:S02]  /*12ec0*/  @!P3 FMUL R78, R78, 16777216 ;  /* 0x4b8000004e4eb820 */ /* 0x000fe40000400000 */
[----:B------:R-:W-:Y:S02]  /*12ed0*/  FFMA.FTZ R7, R50, R7, -0.24046532809734344482 ;  /* 0xbe763c8b32077423 */ /* 0x000fe40000010007 */
[----:B------:R-:W-:-:S02]  /*12ee0*/  FFMA.FTZ R5, R48, R5, -0.72134751081466674805 ;  /* 0xbf38aa3b30057423 */ /* 0x000fc40000010005 */
[----:B------:R-:W-:Y:S02]  /*12ef0*/  FMUL R11, R17, R94 ;  /* 0x0000005e110b7220 */ /* 0x000fe40000400000 */
[----:B------:R-:W-:Y:S02]  /*12f00*/  FFMA.FTZ R10, R71, R10, 0.48089820146560668945 ;  /* 0x3ef6384a470a7423 */ /* 0x000fe4000001000a */
[C---:B0-----:R-:W-:Y:S02]  /*12f10*/  FMUL R139, R22.reuse, R139 ;  /* 0x0000008b168b7220 */ /* 0x041fe40000400000 */
        /* <DEDUP_REMOVED lines=22> */
[C---:B------:R-:W-:Y:S02]  /*13080*/  FMUL R176, R18.reuse, R176 ;  /* 0x000000b012b07220 */ /* 0x040fe40000400000 */
[----:B------:R-:W-:Y:S02]  /*13090*/  FMUL R109, R18, R108 ;  /* 0x0000006c126d7220 */ /* 0x000fe40000400000 */
[----:B------:R-:W-:Y:S02]  /*130a0*/  FMUL R94, R17, R87 ;  /* 0x00000057115e7220 */ /* 0x000fe40000400000 */
[----:B------:R-:W-:Y:S02]  /*130b0*/  FADD R243, R243, R6 ;  /* 0x00000006f3f37221 */ /* 0x000fe40000000000 */
[----:B------:R-:W-:Y:S01]  /*130c0*/  FFMA.FTZ R4, R49, R4, 0.1716887056827545166 ;  /* 0x3e2fcf2a31047423 */ /* 0x000fe20000010004 */
[----:B------:R-:W-:Y:S01]  /*130d0*/  ISETP.GE.U32.AND P5, PT, R42, 0x7f800000, PT ;  /* 0x7f8000002a00780c */ /* 0x000fe20003fa6070 */
        /* <DEDUP_REMOVED lines=9> */
[----:B------:R-:W-:Y:S02]  /*13170*/  FMUL R79, R17, R79 ;  /* 0x0000004f114f7220 */ /* 0x000fe40000400000 */
[----:B------:R-:W-:Y:S02]  /*13180*/  FFMA.FTZ R6, R53, R28, -0.16845393180847167969 ;  /* 0xbe2c7f3035067423 */ /* 0x000fe4000001001c */
[----:B------:R-:W-:Y:S02]  /*13190*/  FMUL R17, R17, R78 ;  /* 0x0000004e11117220 */ /* 0x000fe40000400000 */
[----:B------:R-:W-:-:S02]  /*131a0*/  FFMA.FTZ R7, R50, R7, 0.28857114911079406738 ;  /* 0x3e93bf9932077423 */ /* 0x000fc40000010007 */
[----:B------:R-:W-:Y:S02]  /*131b0*/  FMUL R5, R48, R5 ;  /* 0x0000000530057220 */ /* 0x000fe40000400000 */
[C---:B------:R-:W-:Y:S02]  /*131c0*/  FMUL R78, R16.reuse, R101 ;  /* 0x00000065104e7220 */ /* 0x040fe40000400000 */
[C---:B------:R-:W-:Y:S02]  /*131d0*/  FMUL R14, R16.reuse, R97 ;  /* 0x00000061100e7220 */ /* 0x040fe40000400000 */
[C---:B------:R-:W-:Y:S02]  /*131e0*/  FMUL R93, R16.reuse, R93 ;  /* 0x0000005d105d7220 */ /* 0x040fe40000400000 */
[C---:B------:R-:W-:Y:S02]  /*131f0*/  FMUL R13, R16.reuse, R89 ;  /* 0x00000059100d7220 */ /* 0x040fe40000400000 */
[----:B------:R-:W-:-:S02]  /*13200*/  FMUL R77, R16, R77 ;  /* 0x0000004d104d7220 */ /* 0x000fc40000400000 */
[----:B------:R-:W-:Y:S02]  /*13210*/  FMUL R76, R16, R85 ;  /* 0x00000055104c7220 */ /* 0x000fe40000400000 */
[----:B------:R-:W-:Y:S02]  /*13220*/  FFMA.FTZ R10, R71, R10, -0.72134751081466674805 ;  /* 0xbf38aa3b470a7423 */ /* 0x000fe4000001000a */
[----:B------:R-:W-:Y:S02]  /*13230*/  FFMA.FTZ R4, R49, R4, -0.17900948226451873779 ;  /* 0xbe374e4331047423 */ /* 0x000fe40000010004 */
[----:B------:R-:W-:Y:S01]  /*13240*/  FFMA.FTZ R6, R53, R6, 0.1716887056827545166 ;  /* 0x3e2fcf2a35067423 */ /* 0x000fe20000010006 */
[----:B------:R-:W-:Y:S01]  /*13250*/  F2FP.BF16.PACK_AB R16, R82, R17 ;  /* 0x000000115210723e */ /* 0x000fe200000010ff */
[----:B------:R-:W-:Y:S02]  /*13260*/  FFMA.FTZ R7, R50, R7, -0.36067417263984680176 ;  /* 0xbeb8aa4932077423 */ /* 0x000fe40000010007 */
[----:B------:R-:W-:Y:S01]  /*13270*/  FMUL R5, R48, R5 ;  /* 0x0000000530057220 */ /* 0x000fe20000400000 */
[----:B------:R-:W-:Y:S01]  /*13280*/  F2FP.BF16.PACK_AB R12, R12, R77 ;  /* 0x0000004d0c0c723e */ /* 0x000fe200000010ff */
[----:B------:R-:W-:Y:S01]  /*13290*/  FMUL R10, R71, R10 ;  /* 0x0000000a470a7220 */ /* 0x000fe20000400000 */
[----:B------:R-:W-:Y:S01]  /*132a0*/  F2FP.BF16.PACK_AB R13, R13, R76 ;  /* 0x0000004c0d0d723e */ /* 0x000fe200000010ff */
[----:B------:R-:W-:Y:S01]  /*132b0*/  FFMA.FTZ R4, R49, R4, 0.20512372255325317383 ;  /* 0x3e520bf431047423 */ /* 0x000fe20000010004 */
[----:B------:R-:W-:Y:S01]  /*132c0*/  F2FP.BF16.PACK_AB R17, R90, R87 ;  /* 0x000000575a11723e */ /* 0x000fe200000010ff */
[----:B------:R-:W-:Y:S01]  /*132d0*/  FFMA.FTZ R6, R53, R6, -0.17900948226451873779 ;  /* 0xbe374e4335067423 */ /* 0x000fe20000010006 */
[----:B------:R-:W-:-:S02]  /*132e0*/  F2FP.BF16.PACK_AB R14, R14, R93 ;  /* 0x0000005d0e0e723e */ /* 0x000fc400000010ff */
[----:B------:R-:W-:Y:S02]  /*132f0*/  F2FP.BF16.PACK_AB R18, R18, R11 ;  /* 0x0000000b1212723e */ /* 0x000fe400000010ff */
[----:B------:R-:W-:Y:S02]  /*13300*/  F2FP.BF16.PACK_AB R15, R15, R78 ;  /* 0x0000004e0f0f723e */ /* 0x000fe400000010ff */
[----:B------:R-:W-:Y:S02]  /*13310*/  F2FP.BF16.PACK_AB R19, R19, R102 ;  /* 0x000000661313723e */ /* 0x000fe400000010ff */
[----:B------:R-:W-:Y:S01]  /*13320*/  ISETP.GE.U32.AND P3, PT, R44, 0x7f800000, PT ;  /* 0x7f8000002c00780c */ /* 0x000fe20003f66070 */
[----:B------:R-:W-:Y:S01]  /*13330*/  FFMA.FTZ R7, R50, R7, 0.48089820146560668945 ;  /* 0x3ef6384a32077423 */ /* 0x000fe20000010007 */
[----:B------:R-:W-:Y:S01]  /*13340*/  FSETP.NEU.AND P2, PT, R41, RZ, PT ;  /* 0x000000ff2900720b */ /* 0x000fe20003f4d000 */
[----:B------:R-:W-:Y:S01]  /*13350*/  FFMA.FTZ R5, R48, 1.4426950216293334961, R5 ;  /* 0x3fb8aa3b30057823 */ /* 0x000fe20000010005 */
[----:B------:R-:W-:Y:S01]  /*13360*/  ISETP.GE.U32.AND P4, PT, R43, 0x7f800000, PT ;  /* 0x7f8000002b00780c */ /* 0x000fe20003f86070 */
[----:B------:R-:W-:Y:S01]  /*13370*/  FMUL R10, R71, R10 ;  /* 0x0000000a470a7220 */ /* 0x000fe20000400000 */
[----:B------:R0:W-:Y:S01]  /*13380*/  STS.128 [R52+0x400], R12 ;  /* 0x0004000c34007388 */ /* 0x0001e20000000c00 */
[----:B------:R-:W-:Y:S01]  /*13390*/  FFMA.FTZ R4, R49, R4, -0.24046532809734344482 ;  /* 0xbe763c8b31047423 */ /* 0x000fe20000010004 */
[----:B------:R-:W-:Y:S01]  /*133a0*/  FSEL R245, R245, -INF , P2 ;  /* 0xff800000f5f57808 */ /* 0x000fe20001000000 */
[----:B------:R-:W-:Y:S01]  /*133b0*/  FFMA.FTZ R6, R53, R6, 0.20512372255325317383 ;  /* 0x3e520bf435067423 */ /* 0x000fe20000010006 */
[----:B------:R1:W-:Y:S01]  /*133c0*/  STS.128 [R52+0x80], R16 ;  /* 0x0000801034007388 */ /* 0x0003e20000000c00 */
[----:B------:R-:W-:Y:S01]  /*133d0*/  F2FP.BF16.PACK_AB R20, R20, R79 ;  /* 0x0000004f1414723e */ /* 0x000fe200000010ff */
[----:B------:R-:W-:Y:S01]  /*133e0*/  FFMA.FTZ R7, R50, R7, -0.72134751081466674805 ;  /* 0xbf38aa3b32077423 */ /* 0x000fe20000010007 */
[----:B------:R-:W-:Y:S01]  /*133f0*/  F2FP.BF16.PACK_AB R21, R21, R94 ;  /* 0x0000005e1515723e */ /* 0x000fe200000010ff */
[----:B------:R-:W-:Y:S01]  /*13400*/  FADD R56, R56, R5 ;  /* 0x0000000538387221 */ /* 0x000fe20000000000 */
[----:B------:R-:W-:Y:S01]  /*13410*/  F2FP.BF16.PACK_AB R22, R22, R95 ;  /* 0x0000005f1616723e */ /* 0x000fe200000010ff */
[----:B------:R-:W-:Y:S01]  /*13420*/  FFMA.FTZ R10, R71, 1.4426950216293334961, R10 ;  /* 0x3fb8aa3b470a7823 */ /* 0x000fe2000001000a */
[----:B------:R-:W-:-:S02]  /*13430*/  F2FP.BF16.PACK_AB R24, R24, R109 ;  /* 0x0000006d1818723e */ /* 0x000fc400000010ff */
[----:B------:R-:W-:Y:S02]  /*13440*/  F2FP.BF16.PACK_AB R27, R27, R176 ;  /* 0x000000b01b1b723e */ /* 0x000fe400000010ff */
[----:B------:R-:W-:Y:S02]  /*13450*/  ISETP.GE.U32.AND P2, PT, R45, 0x7f800000, PT ;  /* 0x7f8000002d00780c */ /* 0x000fe40003f46070 */
[----:B0-----:R-:W-:Y:S02]  /*13460*/  F2FP.BF16.PACK_AB R12, R201, R164 ;  /* 0x000000a4c90c723e */ /* 0x001fe400000010ff */
[----:B------:R-:W-:Y:S02]  /*13470*/  F2FP.BF16.PACK_AB R13, R217, R162 ;  /* 0x000000a2d90d723e */ /* 0x000fe400000010ff */
[----:B------:R-:W-:Y:S02]  /*13480*/  F2FP.BF16.PACK_AB R14, R205, R160 ;  /* 0x000000a0cd0e723e */ /* 0x000fe400000010ff */
[----:B------:R-:W-:-:S02]  /*13490*/  F2FP.BF16.PACK_AB R15, R155, R158 ;  /* 0x0000009e9b0f723e */ /* 0x000fc400000010ff */
[----:B-1----:R-:W-:Y:S02]  /*134a0*/  F2FP.BF16.PACK_AB R16, R202, R153 ;  /* 0x00000099ca10723e */ /* 0x002fe400000010ff */
[----:B------:R-:W-:Y:S02]  /*134b0*/  F2FP.BF16.PACK_AB R17, R218, R151 ;  /* 0x00000097da11723e */ /* 0x000fe400000010ff */
[----:B------:R-:W-:Y:S02]  /*134c0*/  F2FP.BF16.PACK_AB R18, R148, R149 ;  /* 0x000000959412723e */ /* 0x000fe400000010ff */
[----:B------:R-:W-:Y:S02]  /*134d0*/  F2FP.BF16.PACK_AB R19, R141, R142 ;  /* 0x0000008e8d13723e */ /* 0x000fe400000010ff */
[----:B------:R-:W-:Y:S01]  /*134e0*/  ISETP.GE.U32.AND P6, PT, R46, 0x7f800000, PT ;  /* 0x7f8000002e00780c */ /* 0x000fe20003fc6070 */
[----:B------:R-:W-:Y:S01]  /*134f0*/  FFMA.FTZ R4, R49, R4, 0.28857114911079406738 ;  /* 0x3e93bf9931047423 */ /* 0x000fe20000010004 */
[----:B------:R-:W-:Y:S01]  /*13500*/  @P5 MOV R5, 0x7f800000 ;  /* 0x7f80000000055802 */ /* 0x000fe20000000f00 */
[----:B------:R-:W-:Y:S01]  /*13510*/  FFMA.FTZ R6, R53, R6, -0.24046532809734344482 ;  /* 0xbe763c8b35067423 */ /* 0x000fe20000010006 */
[----:B------:R0:W-:Y:S01]  /*13520*/  STS.128 [R52+0x480], R20 ;  /* 0x0004801434007388 */ /* 0x0001e20000000c00 */
[----:B------:R-:W-:Y:S01]  /*13530*/  FMUL R7, R50, R7 ;  /* 0x0000000732077220 */ /* 0x000fe20000400000 */
[----:B------:R-:W-:Y:S01]  /*13540*/  F2FP.BF16.PACK_AB R32, R32, R115 ;  /* 0x000000732020723e */ /* 0x000fe200000010ff */
[----:B------:R-:W-:Y:S01]  /*13550*/  FADD R244, R55, R10 ;  /* 0x0000000a37f47221 */ /* 0x000fe20000000000 */
[----:B------:R-:W-:Y:S01]  /*13560*/  STS.128 [R52+0x100], R24 ;  /* 0x0001001834007388 */ /* 0x000fe20000000c00 */
[----:B------:R-:W-:Y:S01]  /*13570*/  F2FP.BF16.PACK_AB R36, R36, R111 ;  /* 0x0000006f2424723e */ /* 0x000fe200000010ff */
[----:B------:R-:W-:Y:S01]  /*13580*/  @P5 FFMA.FTZ R244, R42, R5, +INF ;  /* 0x7f8000002af45423 */ /* 0x000fe20000010005 */
[----:B------:R-:W-:Y:S01]  /*13590*/  F2FP.BF16.PACK_AB R33, R33, R118 ;  /* 0x000000762121723e */ /* 0x000fe200000010ff */
[----:B------:R1:W-:Y:S01]  /*135a0*/  STS.128 [R52+0x600], R12 ;  /* 0x0006000c34007388 */ /* 0x0003e20000000c00 */
[----:B------:R-:W-:Y:S01]  /*135b0*/  F2FP.BF16.PACK_AB R38, R38, R131 ;  /* 0x000000832626723e */ /* 0x000fe200000010ff */
[----:B------:R-:W-:Y:S01]  /*135c0*/  FFMA.FTZ R4, R49, R4, -0.36067417263984680176 ;  /* 0xbeb8aa4931047423 */ /* 0x000fe20000010004 */
[----:B------:R-:W-:Y:S01]  /*135d0*/  F2FP.BF16.PACK_AB R35, R35, R178 ;  /* 0x000000b22323723e */ /* 0x000fe200000010ff */
[----:B------:R2:W-:Y:S01]  /*135e0*/  STS.128 [R52+0x280], R16 ;  /* 0x0002801034007388 */ /* 0x0005e20000000c00 */
[----:B------:R-:W-:Y:S01]  /*135f0*/  F2FP.BF16.PACK_AB R39, R39, R166 ;  /* 0x000000a62727723e */ /* 0x000fe200000010ff */
[----:B------:R-:W-:Y:S01]  /*13600*/  FFMA.FTZ R6, R53, R6, 0.28857114911079406738 ;  /* 0x3e93bf9935067423 */ /* 0x000fe20000010006 */
[----:B------:R-:W-:-:S02]  /*13610*/  @P3 MOV R5, 0x7f800000 ;  /* 0x7f80000000053802 */ /* 0x000fc40000000f00 */
[----:B0-----:R-:W-:Y:S02]  /*13620*/  F2FP.BF16.PACK_AB R20, R203, R154 ;  /* 0x0000009acb14723e */ /* 0x001fe400000010ff */
[----:B------:R-:W-:Y:S02]  /*13630*/  F2FP.BF16.PACK_AB R21, R219, R152 ;  /* 0x00000098db15723e */ /* 0x000fe400000010ff */
[----:B------:R-:W-:Y:S02]  /*13640*/  F2FP.BF16.PACK_AB R22, R143, R150 ;  /* 0x000000968f16723e */ /* 0x000fe400000010ff */
[----:B------:R-:W-:Y:S02]  /*13650*/  F2FP.BF16.PACK_AB R23, R139, R140 ;  /* 0x0000008c8b17723e */ /* 0x000fe400000010ff */
[----:B-1----:R-:W-:Y:S02]  /*13660*/  F2FP.BF16.PACK_AB R12, R133, R136 ;  /* 0x00000088850c723e */ /* 0x002fe400000010ff */
[----:B------:R-:W-:-:S02]  /*13670*/  F2FP.BF16.PACK_AB R24, R104, R107 ;  /* 0x0000006b6818723e */ /* 0x000fc400000010ff */
[----:B--2---:R-:W-:Y:S02]  /*13680*/  F2FP.BF16.PACK_AB R16, R75, R106 ;  /* 0x0000006a4b10723e */ /* 0x004fe400000010ff */
[----:B------:R-:W-:Y:S02]  /*13690*/  F2FP.BF16.PACK_AB R13, R105, R124 ;  /* 0x0000007c690d723e */ /* 0x000fe400000010ff */
[----:B------:R-:W-:Y:S02]  /*136a0*/  F2FP.BF16.PACK_AB R25, R69, R72 ;  /* 0x000000484519723e */ /* 0x000fe400000010ff */
[----:B------:R-:W-:Y:S02]  /*136b0*/  F2FP.BF16.PACK_AB R17, R67, R70 ;  /* 0x000000464311723e */ /* 0x000fe400000010ff */
[----:B------:R-:W-:Y:S02]  /*136c0*/  F2FP.BF16.PACK_AB R14, R73, R74 ;  /* 0x0000004a490e723e */ /* 0x000fe400000010ff */
[----:B------:R-:W-:-:S02]  /*136d0*/  F2FP.BF16.PACK_AB R26, R63, R64 ;  /* 0x000000403f1a723e */ /* 0x000fc400000010ff */
[----:B------:R-:W-:Y:S02]  /*136e0*/  F2FP.BF16.PACK_AB R18, R61, R62 ;  /* 0x0000003e3d12723e */ /* 0x000fe400000010ff */
[----:B------:R-:W-:Y:S02]  /*136f0*/  F2FP.BF16.PACK_AB R15, R65, R66 ;  /* 0x00000042410f723e */ /* 0x000fe400000010ff */
[----:B------:R-:W-:Y:S02]  /*13700*/  F2FP.BF16.PACK_AB R27, R59, R60 ;  /* 0x0000003c3b1b723e */ /* 0x000fe400000010ff */
[----:B------:R-:W-:Y:S01]  /*13710*/  F2FP.BF16.PACK_AB R19, R57, R58 ;  /* 0x0000003a3913723e */ /* 0x000fe200000010ff */
[----:B------:R-:W-:Y:S01]  /*13720*/  FMUL R7, R50, R7 ;  /* 0x0000000732077220 */ /* 0x000fe20000400000 */
[----:B------:R-:W-:Y:S01]  /*13730*/  FSETP.NEU.AND P1, PT, R42, RZ, PT ;  /* 0x000000ff2a00720b */ /* 0x000fe20003f2d000 */
[----:B------:R-:W-:Y:S01]  /*13740*/  @P4 IMAD.MOV.U32 R10, RZ, RZ, 0x7f800000 ;  /* 0x7f800000ff0a4424 */ /* 0x000fe200078e00ff */
[----:B------:R-:W-:Y:S01]  /*13750*/  SHF.R.U32.HI R165, RZ, 0x6, R165 ;  /* 0x00000006ffa57819 */ /* 0x000fe200000116a5 */
[----:B------:R-:W-:Y:S01]  /*13760*/  FFMA.FTZ R4, R49, R4, 0.48089820146560668945 ;  /* 0x3ef6384a31047423 */ /* 0x000fe20000010004 */
[----:B------:R-:W-:Y:S01]  /*13770*/  STS.128 [R52+0x180], R32 ;  /* 0x0001802034007388 */ /* 0x000fe20000000c00 */
[----:B------:R-:W-:Y:S01]  /*13780*/  FFMA.FTZ R6, R53, R6, -0.36067417263984680176 ;  /* 0xbeb8aa4935067423 */ /* 0x000fe20000010006 */
[----:B------:R-:W-:Y:S01]  /*13790*/  FSEL R244, R244, -INF , P1 ;  /* 0xff800000f4f47808 */ /* 0x000fe20000800000 */
[----:B------:R-:W-:Y:S01]  /*137a0*/  FFMA.FTZ R7, R50, 1.4426950216293334961, R7 ;  /* 0x3fb8aa3b32077823 */ /* 0x000fe20000010007 */
[----:B------:R-:W-:Y:S01]  /*137b0*/  STS.128 [R52+0x580], R36 ;  /* 0x0005802434007388 */ /* 0x000fe20000000c00 */
[----:B------:R-:W-:-:S02]  /*137c0*/  @P4 FFMA.FTZ R56, R43, R10, +INF ;  /* 0x7f8000002b384423 */ /* 0x000fc4000001000a */
[----:B------:R-:W-:Y:S01]  /*137d0*/  @P3 FFMA.FTZ R237, R44, R5, +INF ;  /* 0x7f8000002ced3423 */ /* 0x000fe20000010005 */
[----:B------:R-:W-:Y:S01]  /*137e0*/  STS.128 [R52+0x680], R20 ;  /* 0x0006801434007388 */ /* 0x000fe20000000c00 */
[----:B------:R-:W-:Y:S01]  /*137f0*/  @P2 IMAD.MOV.U32 R10, RZ, RZ, 0x7f800000 ;  /* 0x7f800000ff0a2424 */ /* 0x000fe200078e00ff */
[----:B------:R-:W-:Y:S02]  /*13800*/  @P6 MOV R5, 0x7f800000 ;  /* 0x7f80000000056802 */ /* 0x000fe40000000f00 */
[----:B------:R0:W-:Y:S01]  /*13810*/  STS.128 [R52+0x700], R12 ;  /* 0x0007000c34007388 */ /* 0x0001e20000000c00 */
[----:B------:R-:W-:-:S03]  /*13820*/  ISETP.GE.U32.AND P1, PT, R40, 0x7f800000, PT ;  /* 0x7f8000002800780c */ /* 0x000fc60003f26070 */
[----:B------:R-:W-:Y:S01]  /*13830*/  STS.128 [R52+0x380], R24 ;  /* 0x0003801834007388 */ /* 0x000fe20000000c00 */
[----:B------:R-:W-:-:S03]  /*13840*/  FFMA.FTZ R4, R49, R4, -0.72134751081466674805 ;  /* 0xbf38aa3b31047423 */ /* 0x000fc60000010004 */
[----:B------:R1:W-:Y:S01]  /*13850*/  STS.128 [R52+0x780], R16 ;  /* 0x0007801034007388 */ /* 0x0003e20000000c00 */
[----:B------:R-:W-:-:S03]  /*13860*/  SGXT.U32 R165, R165, 0x1 ;  /* 0x00000001a5a5781a */ /* 0x000fc60000000000 */
[----:B------:R-:W-:Y:S01]  /*13870*/  BAR.SYNC.DEFER_BLOCKING 0x0 ;  /* 0x0000000000007b1d */ /* 0x000fe20000010000 */
[----:B------:R-:W-:Y:S02]  /*13880*/  FFMA.FTZ R6, R53, R6, 0.48089820146560668945 ;  /* 0x3ef6384a35067423 */ /* 0x000fe40000010006 */
[----:B------:R-:W-:Y:S02]  /*13890*/  FADD R242, R242, R7 ;  /* 0x00000007f2f27221 */ /* 0x000fe40000000000 */
[----:B------:R-:W-:Y:S02]  /*138a0*/  @P2 FFMA.FTZ R242, R45, R10, +INF ;  /* 0x7f8000002df22423 */ /* 0x000fe4000001000a */
[----:B------:R-:W-:Y:S01]  /*138b0*/  @P6 FFMA.FTZ R243, R46, R5, +INF ;  /* 0x7f8000002ef36423 */ /* 0x000fe20000010005 */
[----:B------:R-:W-:Y:S01]  /*138c0*/  ISETP.GE.U32.AND P6, PT, R8, 0x7f800000, PT ;  /* 0x7f8000000800780c */ /* 0x000fe20003fc6070 */
[----:B------:R-:W-:Y:S02]  /*138d0*/  FMUL R10, R49, R4 ;  /* 0x00000004310a7220 */ /* 0x000fe40000400000 */
[----:B------:R-:W-:-:S02]  /*138e0*/  FFMA.FTZ R6, R53, R6, -0.72134751081466674805 ;  /* 0xbf38aa3b35067423 */ /* 0x000fc40000010006 */
[----:B------:R-:W-:Y:S02]  /*138f0*/  IMAD R11, R165, c[0x0][0x1c8], RZ ;  /* 0x00007200a50b7a24 */ /* 0x000fe400078e02ff */
[----:B------:R-:W-:Y:S02]  /*13900*/  IMAD.MOV.U32 R9, RZ, RZ, c[0x0][0x1c8] ;  /* 0x00007200ff097624 */ /* 0x000fe400078e00ff */
[----:B------:R-:W-:Y:S02]  /*13910*/  FMUL R10, R49, R10 ;  /* 0x0000000a310a7220 */ /* 0x000fe40000400000 */
[----:B0-----:R-:W-:Y:S01]  /*13920*/  FMUL R12, R53, R6 ;  /* 0x00000006350c7220 */ /* 0x001fe20000400000 */
[----:B------:R-:W-:Y:S01]  /*13930*/  LEA R13, R9, R11, 0x1 ;  /* 0x0000000b090d7211 */ /* 0x000fe200078e08ff */
[----:B------:R-:W-:Y:S02]  /*13940*/  FFMA.FTZ R49, R49, 1.4426950216293334961, R10 ;  /* 0x3fb8aa3b31317823 */ /* 0x000fe4000001000a */
[----:B------:R-:W-:Y:S01]  /*13950*/  FMUL R12, R53, R12 ;  /* 0x0000000c350c7220 */ /* 0x000fe20000400000 */
[----:B------:R-:W-:Y:S01]  /*13960*/  LEA R15, R9, R13, 0x1 ;  /* 0x0000000d090f7211 */ /* 0x000fe200078e08ff */
[----:B-1----:R-:W-:Y:S01]  /*13970*/  @P1 IMAD.MOV.U32 R17, RZ, RZ, 0x7f800000 ;  /* 0x7f800000ff111424 */ /* 0x002fe200078e00ff */
[----:B------:R-:W-:Y:S01]  /*13980*/  LOP3.LUT R112, R116, 0x20, RZ, 0x3c, !PT ;  /* 0x0000002074707812 */ /* 0x000fe200078e3cff */
[----:B------:R-:W-:Y:S01]  /*13990*/  FADD R246, R246, R49 ;  /* 0x00000031f6f67221 */ /* 0x000fe20000000000 */
[----:B------:R-:W0:Y:S01]  /*139a0*/  LDS.128 R80, [R116] ;  /* 0x0000000074507984 */ /* 0x000e220000000c00 */
[----:B------:R-:W-:-:S02]  /*139b0*/  FFMA.FTZ R12, R53, 1.4426950216293334961, R12 ;  /* 0x3fb8aa3b350c7823 */ /* 0x000fc4000001000c */
[----:B------:R-:W-:Y:S01]  /*139c0*/  @P1 FFMA.FTZ R246, R40, R17, +INF ;  /* 0x7f80000028f61423 */ /* 0x000fe20000010011 */
[----:B------:R-:W-:Y:S01]  /*139d0*/  LEA R17, R9, R15, 0x1 ;  /* 0x0000000f09117211 */ /* 0x000fe200078e08ff */
[----:B------:R-:W-:Y:S01]  /*139e0*/  @P6 IMAD.MOV.U32 R19, RZ, RZ, 0x7f800000 ;  /* 0x7f800000ff136424 */ /* 0x000fe200078e00ff */
[----:B------:R-:W1:Y:S01]  /*139f0*/  LDS.128 R76, [R112] ;  /* 0x00000000704c7984 */ /* 0x000e620000000c00 */
[----:B------:R-:W-:Y:S02]  /*13a00*/  FADD R247, R247, R12 ;  /* 0x0000000cf7f77221 */ /* 0x000fe40000000000 */
[----:B------:R-:W-:Y:S01]  /*13a10*/  @P6 FFMA.FTZ R247, R8, R19, +INF ;  /* 0x7f80000008f76423 */ /* 0x000fe20000010013 */
[C---:B------:R-:W-:Y:S01]  /*13a20*/  LOP3.LUT R108, R116.reuse, 0x40, RZ, 0x3c, !PT ;  /* 0x00000040746c7812 */ /* 0x040fe200078e3cff */
[C---:B------:R-:W-:Y:S01]  /*13a30*/  IMAD R19, R9.reuse, 0x2, R17 ;  /* 0x0000000209137824 */ /* 0x040fe200078e0211 */
[----:B------:R-:W-:Y:S01]  /*13a40*/  LOP3.LUT R104, R116, 0x60, RZ, 0x3c, !PT ;  /* 0x0000006074687812 */ /* 0x000fe200078e3cff */
[----:B------:R-:W-:Y:S03]  /*13a50*/  LDS.128 R96, [R116+0x800] ;  /* 0x0008000074607984 */ /* 0x000fe60000000c00 */
[C---:B------:R-:W-:Y:S01]  /*13a60*/  LEA R21, R9.reuse, R19, 0x1 ;  /* 0x0000001309157211 */ /* 0x040fe200078e08ff */
[----:B------:R-:W2:Y:S04]  /*13a70*/  LDS.128 R4, [R108] ;  /* 0x000000006c047984 */ /* 0x000ea80000000c00 */
[----:B------:R-:W-:Y:S01]  /*13a80*/  IMAD R23, R9, 0x2, R21 ;  /* 0x0000000209177824 */ /* 0x000fe200078e0215 */
[----:B------:R-:W-:Y:S01]  /*13a90*/  LEA R12, P6, R13, R0, 0x1 ;  /* 0x000000000d0c7211 */ /* 0x000fe200078c08ff */
[----:B------:R-:W3:Y:S03]  /*13aa0*/  LDS.128 R100, [R104] ;  /* 0x0000000068647984 */ /* 0x000ee60000000c00 */
[C---:B------:R-:W-:Y:S01]  /*13ab0*/  LEA R25, R9.reuse, R23, 0x1 ;  /* 0x0000001709197211 */ /* 0x040fe200078e08ff */
[----:B------:R-:W4:Y:S04]  /*13ac0*/  LDS.128 R92, [R112+0x800] ;  /* 0x00080000705c7984 */ /* 0x000f280000000c00 */
[----:B------:R-:W-:Y:S01]  /*13ad0*/  IMAD R27, R9, 0x2, R25 ;  /* 0x00000002091b7824 */ /* 0x000fe200078e0219 */
[----:B------:R-:W-:Y:S01]  /*13ae0*/  LEA.HI.X.SX32 R13, R13, R2, 0x1, P6 ;  /* 0x000000020d0d7211 */ /* 0x000fe200030f0eff */
[----:B------:R-:W4:Y:S01]  /*13af0*/  LDS.128 R88, [R108+0x800] ;  /* 0x000800006c587984 */ /* 0x000f220000000c00 */
[----:B------:R-:W-:-:S02]  /*13b00*/  LEA R14, P6, R15, R0, 0x1 ;  /* 0x000000000f0e7211 */ /* 0x000fc400078c08ff */
[----:B------:R-:W-:Y:S01]  /*13b10*/  LEA R29, R9, R27, 0x1 ;  /* 0x0000001b091d7211 */ /* 0x000fe200078e08ff */
[----:B------:R-:W4:Y:S01]  /*13b20*/  LDS.128 R84, [R104+0x800] ;  /* 0x0008000068547984 */ /* 0x000f220000000c00 */
[----:B------:R-:W-:Y:S02]  /*13b30*/  LEA.HI.X.SX32 R15, R15, R2, 0x1, P6 ;  /* 0x000000020f0f7211 */ /* 0x000fe400030f0eff */
[-C--:B------:R-:W-:Y:S01]  /*13b40*/  LEA R10, P1, R11, R0.reuse, 0x1 ;  /* 0x000000000b0a7211 */ /* 0x080fe200078208ff */
[----:B------:R-:W-:Y:S01]  /*13b50*/  IMAD R31, R9, 0x2, R29 ;  /* 0x00000002091f7824 */ /* 0x000fe200078e021d */
[----:B------:R-:W-:Y:S01]  /*13b60*/  LEA R16, P6, R17, R0, 0x1 ;  /* 0x0000000011107211 */ /* 0x000fe200078c08ff */
[----:B------:R-:W4:Y:S01]  /*13b70*/  LDS.128 R132, [R116+0x1000] ;  /* 0x0010000074847984 */ /* 0x000f220000000c00 */
[-C--:B------:R-:W-:Y:S02]  /*13b80*/  LEA.HI.X.SX32 R11, R11, R2.reuse, 0x1, P1 ;  /* 0x000000020b0b7211 */ /* 0x080fe400008f0eff */
[----:B------:R-:W-:Y:S01]  /*13b90*/  LEA.HI.X.SX32 R17, R17, R2, 0x1, P6 ;  /* 0x0000000211117211 */ /* 0x000fe200030f0eff */
[----:B------:R-:W4:Y:S01]  /*13ba0*/  LDS.128 R128, [R112+0x1000] ;  /* 0x0010000070807984 */ /* 0x000f220000000c00 */
[----:B------:R-:W-:-:S02]  /*13bb0*/  LEA R18, P6, R19, R0, 0x1 ;  /* 0x0000000013127211 */ /* 0x000fc400078c08ff */
[----:B------:R-:W-:Y:S01]  /*13bc0*/  LEA R33, R9, R31, 0x1 ;  /* 0x0000001f09217211 */ /* 0x000fe200078e08ff */
[----:B0-----:R0:W-:Y:S01]  /*13bd0*/  STG.E.U16 [R10.64], R80 ;  /* 0x000000500a007986 */ /* 0x0011e2000c101506 */
[----:B------:R-:W-:-:S03]  /*13be0*/  LEA.HI.X.SX32 R19, R19, R2, 0x1, P6 ;  /* 0x0000000213137211 */ /* 0x000fc600030f0eff */
[----:B------:R-:W-:Y:S01]  /*13bf0*/  IMAD R35, R9, 0x2, R33 ;  /* 0x0000000209237824 */ /* 0x000fe200078e0221 */
[----:B-1----:R1:W-:Y:S04]  /*13c00*/  STG.E.U16 [R12.64], R76 ;  /* 0x0000004c0c007986 */ /* 0x0023e8000c101506 */
[----:B------:R-:W4:Y:S01]  /*13c10*/  LDS.128 R124, [R108+0x1000] ;  /* 0x001000006c7c7984 */ /* 0x000f220000000c00 */
[----:B0-----:R-:W-:-:S03]  /*13c20*/  LEA R10, P6, R21, R0, 0x1 ;  /* 0x00000000150a7211 */ /* 0x001fc600078c08ff */
[----:B--2---:R0:W-:Y:S01]  /*13c30*/  STG.E.U16 [R14.64], R4 ;  /* 0x000000040e007986 */ /* 0x0041e2000c101506 */
[----:B------:R-:W-:-:S03]  /*13c40*/  LEA.HI.X.SX32 R11, R21, R2, 0x1, P6 ;  /* 0x00000002150b7211 */ /* 0x000fc600030f0eff */
[----:B------:R-:W2:Y:S01]  /*13c50*/  LDS.128 R120, [R104+0x1000] ;  /* 0x0010000068787984 */ /* 0x000ea20000000c00 */
[----:B-1----:R-:W-:Y:S02]  /*13c60*/  LEA R12, P6, R23, R0, 0x1 ;  /* 0x00000000170c7211 */ /* 0x002fe400078c08ff */
[----:B------:R-:W-:Y:S01]  /*13c70*/  LEA R21, R9, R35, 0x1 ;  /* 0x0000002309157211 */ /* 0x000fe200078e08ff */
[----:B---3--:R1:W-:Y:S01]  /*13c80*/  STG.E.U16 [R16.64], R100 ;  /* 0x0000006410007986 */ /* 0x0083e2000c101506 */
[----:B------:R-:W-:-:S03]  /*13c90*/  LEA.HI.X.SX32 R13, R23, R2, 0x1, P6 ;  /* 0x00000002170d7211 */ /* 0x000fc600030f0eff */
[----:B------:R-:W-:Y:S01]  /*13ca0*/  IMAD R23, R9, 0x2, R21 ;  /* 0x0000000209177824 */ /* 0x000fe200078e0215 */
[----:B0-----:R-:W-:Y:S01]  /*13cb0*/  LEA R14, P6, R25, R0, 0x1 ;  /* 0x00000000190e7211 */ /* 0x001fe200078c08ff */
[----:B------:R-:W0:Y:S03]  /*13cc0*/  LDS.128 R116, [R116+0x1800] ;  /* 0x0018000074747984 */ /* 0x000e260000000c00 */
[----:B------:R-:W-:Y:S01]  /*13cd0*/  LEA R37, R9, R23, 0x1 ;  /* 0x0000001709257211 */ /* 0x000fe200078e08ff */
[----:B------:R-:W3:Y:S01]  /*13ce0*/  LDS.128 R112, [R112+0x1800] ;  /* 0x0018000070707984 */ /* 0x000ee20000000c00 */
[----:B------:R-:W-:-:S03]  /*13cf0*/  LEA.HI.X.SX32 R15, R25, R2, 0x1, P6 ;  /* 0x00000002190f7211 */ /* 0x000fc600030f0eff */
[----:B------:R-:W-:Y:S01]  /*13d00*/  IMAD R25, R9, 0x2, R37 ;  /* 0x0000000209197824 */ /* 0x000fe200078e0225 */
[----:B-1----:R-:W-:Y:S01]  /*13d10*/  LEA R16, P6, R27, R0, 0x1 ;  /* 0x000000001b107211 */ /* 0x002fe200078c08ff */
[----:B------:R-:W1:Y:S03]  /*13d20*/  LDS.128 R108, [R108+0x1800] ;  /* 0x001800006c6c7984 */ /* 0x000e660000000c00 */
[----:B------:R-:W-:Y:S01]  /*13d30*/  LEA R39, R9, R25, 0x1 ;  /* 0x0000001909277211 */ /* 0x000fe200078e08ff */
[----:B------:R-:W0:Y:S01]  /*13d40*/  LDS.128 R104, [R104+0x1800] ;  /* 0x0018000068687984 */ /* 0x000e220000000c00 */
[----:B------:R-:W-:-:S03]  /*13d50*/  LEA.HI.X.SX32 R17, R27, R2, 0x1, P6 ;  /* 0x000000021b117211 */ /* 0x000fc600030f0eff */
[C---:B------:R-:W-:Y:S01]  /*13d60*/  IMAD R27, R9.reuse, 0x2, R39 ;  /* 0x00000002091b7824 */ /* 0x040fe200078e0227 */
[----:B------:R-:W-:Y:S04]  /*13d70*/  STG.E.U16 [R18.64], R96 ;  /* 0x0000006012007986 */ /* 0x000fe8000c101506 */
[----:B----4-:R4:W-:Y:S01]  /*13d80*/  STG.E.U16 [R10.64], R92 ;  /* 0x0000005c0a007986 */ /* 0x0109e2000c101506 */
[----:B------:R-:W-:-:S03]  /*13d90*/  LEA R41, R9, R27, 0x1 ;  /* 0x0000001b09297211 */ /* 0x000fc600078e08ff */
[----:B------:R2:W-:Y:S01]  /*13da0*/  STG.E.U16 [R12.64], R88 ;  /* 0x000000580c007986 */ /* 0x0005e2000c101506 */
[----:B----4-:R-:W-:-:S04]  /*13db0*/  LEA R10, P6, R29, R0, 0x1 ;  /* 0x000000001d0a7211 */ /* 0x010fc800078c08ff */
[----:B------:R-:W-:Y:S01]  /*13dc0*/  LEA.HI.X.SX32 R11, R29, R2, 0x1, P6 ;  /* 0x000000021d0b7211 */ /* 0x000fe200030f0eff */
[----:B------:R-:W-:Y:S01]  /*13dd0*/  IMAD R29, R9, 0x2, R41 ;  /* 0x00000002091d7824 */ /* 0x000fe200078e0229 */
[----:B--2---:R-:W-:-:S04]  /*13de0*/  LEA R12, P6, R31, R0, 0x1 ;  /* 0x000000001f0c7211 */ /* 0x004fc800078c08ff */
[----:B------:R-:W-:Y:S02]  /*13df0*/  LEA.HI.X.SX32 R13, R31, R2, 0x1, P6 ;  /* 0x000000021f0d7211 */ /* 0x000fe400030f0eff */
[----:B------:R-:W-:Y:S02]  /*13e00*/  LEA R18, P6, R33, R0, 0x1 ;  /* 0x0000000021127211 */ /* 0x000fe400078c08ff */
[----:B------:R-:W-:Y:S02]  /*13e10*/  LEA R31, R9, R29, 0x1 ;  /* 0x0000001d091f7211 */ /* 0x000fe400078e08ff */
[----:B------:R-:W-:-:S03]  /*13e20*/  LEA.HI.X.SX32 R19, R33, R2, 0x1, P6 ;  /* 0x0000000221137211 */ /* 0x000fc600030f0eff */
[----:B------:R-:W-:Y:S01]  /*13e30*/  IMAD R33, R9, 0x2, R31 ;  /* 0x0000000209217824 */ /* 0x000fe200078e021f */
[----:B------:R-:W-:Y:S01]  /*13e40*/  FSETP.NEU.AND P5, PT, R43, RZ, PT ;  /* 0x000000ff2b00720b */ /* 0x000fe20003fad000 */
[----:B------:R2:W-:Y:S03]  /*13e50*/  STG.E.U16 [R14.64], R84 ;  /* 0x000000540e007986 */ /* 0x0005e6000c101506 */
[----:B------:R-:W-:Y:S01]  /*13e60*/  LEA R43, R9, R33, 0x1 ;  /* 0x00000021092b7211 */ /* 0x000fe200078e08ff */
[----:B------:R4:W-:Y:S01]  /*13e70*/  STG.E.U16 [R16.64], R132 ;  /* 0x0000008410007986 */ /* 0x0009e2000c101506 */
[----:B--2---:R-:W-:-:S04]  /*13e80*/  LEA R14, P6, R35, R0, 0x1 ;  /* 0x00000000230e7211 */ /* 0x004fc800078c08ff */
[----:B------:R-:W-:Y:S01]  /*13e90*/  LEA.HI.X.SX32 R15, R35, R2, 0x1, P6 ;  /* 0x00000002230f7211 */ /* 0x000fe200030f0eff */
[----:B------:R-:W-:Y:S01]  /*13ea0*/  IMAD R35, R9, 0x2, R43 ;  /* 0x0000000209237824 */ /* 0x000fe200078e022b */
[C---:B----4-:R-:W-:Y:S01]  /*13eb0*/  LEA R16, P6, R21.reuse, R0, 0x1 ;  /* 0x0000000015107211 */ /* 0x050fe200078c08ff */
[----:B------:R2:W-:Y:S03]  /*13ec0*/  STG.E.U16 [R10.64], R128 ;  /* 0x000000800a007986 */ /* 0x0005e6000c101506 */
[----:B------:R-:W-:Y:S02]  /*13ed0*/  LEA.HI.X.SX32 R17, R21, R2, 0x1, P6 ;  /* 0x0000000215117211 */ /* 0x000fe400030f0eff */
[----:B------:R-:W-:Y:S02]  /*13ee0*/  LEA R21, R9, R35, 0x1 ;  /* 0x0000002309157211 */ /* 0x000fe400078e08ff */
[----:B--2---:R-:W-:-:S04]  /*13ef0*/  LEA R10, P6, R23, R0, 0x1 ;  /* 0x00000000170a7211 */ /* 0x004fc800078c08ff */
[----:B------:R-:W-:Y:S01]  /*13f00*/  LEA.HI.X.SX32 R11, R23, R2, 0x1, P6 ;  /* 0x00000002170b7211 */ /* 0x000fe200030f0eff */
[----:B------:R-:W-:Y:S01]  /*13f10*/  IMAD R23, R9, 0x2, R21 ;  /* 0x0000000209177824 */ /* 0x000fe200078e0215 */
[----:B------:R-:W-:Y:S01]  /*13f20*/  FSETP.NEU.AND P3, PT, R45, RZ, PT ;  /* 0x000000ff2d00720b */ /* 0x000fe20003f6d000 */
[----:B------:R2:W-:Y:S03]  /*13f30*/  STG.E.U16 [R12.64], R124 ;  /* 0x0000007c0c007986 */ /* 0x0005e6000c101506 */
[----:B------:R-:W-:Y:S02]  /*13f40*/  LEA R45, R9, R23, 0x1 ;  /* 0x00000017092d7211 */ /* 0x000fe400078e08ff */
[----:B--2---:R-:W-:-:S04]  /*13f50*/  LEA R12, P6, R37, R0, 0x1 ;  /* 0x00000000250c7211 */ /* 0x004fc800078c08ff */
[----:B------:R-:W-:Y:S01]  /*13f60*/  LEA.HI.X.SX32 R13, R37, R2, 0x1, P6 ;  /* 0x00000002250d7211 */ /* 0x000fe200030f0eff */
[C---:B------:R-:W-:Y:S01]  /*13f70*/  IMAD R37, R9.reuse, 0x2, R45 ;  /* 0x0000000209257824 */ /* 0x040fe200078e022d */
[----:B------:R2:W-:Y:S04]  /*13f80*/  STG.E.U16 [R18.64], R120 ;  /* 0x0000007812007986 */ /* 0x0005e8000c101506 */
[----:B------:R-:W-:Y:S01]  /*13f90*/  LEA R47, R9, R37, 0x1 ;  /* 0x00000025092f7211 */ /* 0x000fe200078e08ff */
[----:B0-----:R0:W-:Y:S01]  /*13fa0*/  STG.E.U16 [R14.64], R116 ;  /* 0x000000740e007986 */ /* 0x0011e2000c101506 */
[----:B--2---:R-:W-:-:S04]  /*13fb0*/  LEA R18, P6, R25, R0, 0x1 ;  /* 0x0000000019127211 */ /* 0x004fc800078c08ff */
[----:B------:R-:W-:Y:S01]  /*13fc0*/  LEA.HI.X.SX32 R19, R25, R2, 0x1, P6 ;  /* 0x0000000219137211 */ /* 0x000fe200030f0eff */
[----:B------:R-:W-:Y:S01]  /*13fd0*/  IMAD R25, R9, 0x2, R47 ;  /* 0x0000000209197824 */ /* 0x000fe200078e022f */
[----:B0-----:R-:W-:-:S04]  /*13fe0*/  LEA R14, P6, R39, R0, 0x1 ;  /* 0x00000000270e7211 */ /* 0x001fc800078c08ff */
[----:B------:R-:W-:Y:S02]  /*13ff0*/  LEA.HI.X.SX32 R15, R39, R2, 0x1, P6 ;  /* 0x00000002270f7211 */ /* 0x000fe400030f0eff */
[C---:B------:R-:W-:Y:S01]  /*14000*/  LEA R39, R9.reuse, R25, 0x1 ;  /* 0x0000001909277211 */ /* 0x040fe200078e08ff */
[----:B---3--:R-:W-:Y:S04]  /*14010*/  STG.E.U16 [R16.64], R112 ;  /* 0x0000007010007986 */ /* 0x008fe8000c101506 */
[----:B-1----:R0:W-:Y:S01]  /*14020*/  STG.E.U16 [R10.64], R108 ;  /* 0x0000006c0a007986 */ /* 0x0021e2000c101506 */
[----:B------:R-:W-:-:S03]  /*14030*/  IMAD R49, R9, 0x2, R39 ;  /* 0x0000000209317824 */ /* 0x000fc600078e0227 */
[----:B------:R1:W-:Y:S01]  /*14040*/  STG.E.U16 [R12.64], R104 ;  /* 0x000000680c007986 */ /* 0x0003e2000c101506 */
[----:B0-----:R-:W-:-:S04]  /*14050*/  LEA R10, P6, R27, R0, 0x1 ;  /* 0x000000001b0a7211 */ /* 0x001fc800078c08ff */
[----:B------:R-:W-:Y:S02]  /*14060*/  LEA.HI.X.SX32 R11, R27, R2, 0x1, P6 ;  /* 0x000000021b0b7211 */ /* 0x000fe400030f0eff */
[----:B-1----:R-:W-:Y:S02]  /*14070*/  LEA R12, P6, R41, R0, 0x1 ;  /* 0x00000000290c7211 */ /* 0x002fe400078c08ff */
[----:B------:R-:W-:Y:S02]  /*14080*/  LEA R27, R9, R49, 0x1 ;  /* 0x00000031091b7211 */ /* 0x000fe400078e08ff */
[----:B------:R-:W-:-:S03]  /*14090*/  LEA.HI.X.SX32 R13, R41, R2, 0x1, P6 ;  /* 0x00000002290d7211 */ /* 0x000fc600030f0eff */
[----:B------:R-:W-:Y:S01]  /*140a0*/  IMAD R41, R9, 0x2, R27 ;  /* 0x0000000209297824 */ /* 0x000fe200078e021b */
[----:B------:R-:W-:-:S04]  /*140b0*/  LEA R16, P6, R29, R0, 0x1 ;  /* 0x000000001d107211 */ /* 0x000fc800078c08ff */
[----:B------:R-:W-:Y:S02]  /*140c0*/  LEA R51, R9, R41, 0x1 ;  /* 0x0000002909337211 */ /* 0x000fe400078e08ff */
[----:B------:R-:W-:Y:S02]  /*140d0*/  PRMT R80, R80, 0x7632, R80 ;  /* 0x0000763250507816 */ /* 0x000fe40000000050 */
[----:B------:R-:W-:Y:S02]  /*140e0*/  PRMT R76, R76, 0x7632, R76 ;  /* 0x000076324c4c7816 */ /* 0x000fe4000000004c */
[----:B------:R-:W-:Y:S01]  /*140f0*/  LEA.HI.X.SX32 R17, R29, R2, 0x1, P6 ;  /* 0x000000021d117211 */ /* 0x000fe200030f0eff */
[C---:B------:R-:W-:Y:S01]  /*14100*/  IMAD R29, R9.reuse, 0x2, R51 ;  /* 0x00000002091d7824 */ /* 0x040fe200078e0233 */
[----:B------:R-:W-:Y:S04]  /*14110*/  STG.E.U16 [R18.64], R80 ;  /* 0x0000005012007986 */ /* 0x000fe8000c101506 */
[----:B------:R0:W-:Y:S01]  /*14120*/  STG.E.U16 [R14.64], R76 ;  /* 0x0000004c0e007986 */ /* 0x0001e2000c101506 */
[----:B------:R-:W-:-:S02]  /*14130*/  LEA R53, R9, R29, 0x1 ;  /* 0x0000001d09357211 */ /* 0x000fc400078e08ff */
[----:B------:R-:W-:Y:S02]  /*14140*/  PRMT R4, R4, 0x7632, R4 ;  /* 0x0000763204047816 */ /* 0x000fe40000000004 */
[----:B0-----:R-:W-:-:S04]  /*14150*/  LEA R14, P6, R31, R0, 0x1 ;  /* 0x000000001f0e7211 */ /* 0x001fc800078c08ff */
[----:B------:R-:W-:Y:S01]  /*14160*/  LEA.HI.X.SX32 R15, R31, R2, 0x1, P6 ;  /* 0x000000021f0f7211 */ /* 0x000fe200030f0eff */
[C---:B------:R-:W-:Y:S01]  /*14170*/  IMAD R31, R9.reuse, 0x2, R53 ;  /* 0x00000002091f7824 */ /* 0x040fe200078e0235 */
[----:B------:R-:W-:Y:S01]  /*14180*/  PRMT R100, R100, 0x7632, R100 ;  /* 0x0000763264647816 */ /* 0x000fe20000000064 */
[----:B------:R0:W-:Y:S03]  /*14190*/  STG.E.U16 [R10.64], R4 ;  /* 0x000000040a007986 */ /* 0x0001e6000c101506 */
[----:B------:R-:W-:Y:S01]  /*141a0*/  LEA R55, R9, R31, 0x1 ;  /* 0x0000001f09377211 */ /* 0x000fe200078e08ff */
[----:B------:R1:W-:Y:S01]  /*141b0*/  STG.E.U16 [R12.64], R100 ;  /* 0x000000640c007986 */ /* 0x0003e2000c101506 */
[----:B0-----:R-:W-:-:S04]  /*141c0*/  LEA R10, P6, R33, R0, 0x1 ;  /* 0x00000000210a7211 */ /* 0x001fc800078c08ff */
[----:B------:R-:W-:Y:S01]  /*141d0*/  LEA.HI.X.SX32 R11, R33, R2, 0x1, P6 ;  /* 0x00000002210b7211 */ /* 0x000fe200030f0eff */
[----:B------:R-:W-:Y:S01]  /*141e0*/  IMAD R33, R9, 0x2, R55 ;  /* 0x0000000209217824 */ /* 0x000fe200078e0237 */
[C---:B-1----:R-:W-:Y:S02]  /*141f0*/  LEA R12, P6, R43.reuse, R0, 0x1 ;  /* 0x000000002b0c7211 */ /* 0x042fe400078c08ff */
[----:B------:R-:W-:Y:S02]  /*14200*/  PRMT R96, R96, 0x7632, R96 ;  /* 0x0000763260607816 */ /* 0x000fe40000000060 */
[----:B------:R-:W-:Y:S02]  /*14210*/  LEA.HI.X.SX32 R13, R43, R2, 0x1, P6 ;  /* 0x000000022b0d7211 */ /* 0x000fe400030f0eff */
[----:B------:R-:W-:Y:S01]  /*14220*/  LEA R43, R9, R33, 0x1 ;  /* 0x00000021092b7211 */ /* 0x000fe200078e08ff */
[----:B------:R0:W-:Y:S01]  /*14230*/  STG.E.U16 [R16.64], R96 ;  /* 0x0000006010007986 */ /* 0x0001e2000c101506 */
[----:B------:R-:W-:-:S03]  /*14240*/  PRMT R92, R92, 0x7632, R92 ;  /* 0x000076325c5c7816 */ /* 0x000fc6000000005c */
[----:B------:R-:W-:Y:S02]  /*14250*/  IMAD R57, R9, 0x2, R43 ;  /* 0x0000000209397824 */ /* 0x000fe400078e022b */
[----:B------:R1:W-:Y:S01]  /*14260*/  STG.E.U16 [R14.64], R92 ;  /* 0x0000005c0e007986 */ /* 0x0003e2000c101506 */
[----:B0-----:R-:W-:-:S04]  /*14270*/  LEA R16, P6, R35, R0, 0x1 ;  /* 0x0000000023107211 */ /* 0x001fc800078c08ff */
[----:B------:R-:W-:Y:S02]  /*14280*/  LEA.HI.X.SX32 R17, R35, R2, 0x1, P6 ;  /* 0x0000000223117211 */ /* 0x000fe400030f0eff */
[----:B-1----:R-:W-:Y:S02]  /*14290*/  LEA R14, P6, R21, R0, 0x1 ;  /* 0x00000000150e7211 */ /* 0x002fe400078c08ff */
[----:B------:R-:W-:Y:S02]  /*142a0*/  LEA R35, R9, R57, 0x1 ;  /* 0x0000003909237211 */ /* 0x000fe400078e08ff */
[----:B------:R-:W-:Y:S02]  /*142b0*/  PRMT R88, R88, 0x7632, R88 ;  /* 0x0000763258587816 */ /* 0x000fe40000000058 */
[----:B------:R-:W-:Y:S01]  /*142c0*/  LEA.HI.X.SX32 R15, R21, R2, 0x1, P6 ;  /* 0x00000002150f7211 */ /* 0x000fe200030f0eff */
[C---:B------:R-:W-:Y:S02]  /*142d0*/  IMAD R21, R9.reuse, 0x2, R35 ;  /* 0x0000000209157824 */ /* 0x040fe400078e0223 */
[----:B------:R0:W-:Y:S03]  /*142e0*/  STG.E.U16 [R10.64], R88 ;  /* 0x000000580a007986 */ /* 0x0001e6000c101506 */
[----:B------:R-:W-:-:S02]  /*142f0*/  LEA R59, R9, R21, 0x1 ;  /* 0x00000015093b7211 */ /* 0x000fc400078e08ff */
[----:B------:R-:W-:Y:S02]  /*14300*/  PRMT R84, R84, 0x7632, R84 ;  /* 0x0000763254547816 */ /* 0x000fe40000000054 */
[----:B0-----:R-:W-:-:S04]  /*14310*/  LEA R10, P6, R23, R0, 0x1 ;  /* 0x00000000170a7211 */ /* 0x001fc800078c08ff */
[----:B------:R-:W-:Y:S01]  /*14320*/  LEA.HI.X.SX32 R11, R23, R2, 0x1, P6 ;  /* 0x00000002170b7211 */ /* 0x000fe200030f0eff */
[C---:B------:R-:W-:Y:S01]  /*14330*/  IMAD R23, R9.reuse, 0x2, R59 ;  /* 0x0000000209177824 */ /* 0x040fe200078e023b */
[----:B------:R0:W-:Y:S04]  /*14340*/  STG.E.U16 [R12.64], R84 ;  /* 0x000000540c007986 */ /* 0x0001e8000c101506 */
[----:B------:R-:W-:Y:S02]  /*14350*/  LEA R61, R9, R23, 0x1 ;  /* 0x00000017093d7211 */ /* 0x000fe400078e08ff */
        /* <DEDUP_REMOVED lines=23> */
[----:B------:R-:W-:-:S03]  /*144d0*/  LEA.HI.X.SX32 R13, R39, R2, 0x1, P6 ;  /* 0x00000002270d7211 */ /* 0x000fc600030f0eff */
[----:B------:R-:W-:Y:S01]  /*144e0*/  IMAD R39, R9, 0x2, R25 ;  /* 0x0000000209277824 */ /* 0x000fe200078e0219 */
[----:B------:R-:W-:Y:S02]  /*144f0*/  PRMT R116, R116, 0x7632, R116 ;  /* 0x0000763274747816 */ /* 0x000fe40000000074 */
[----:B------:R-:W-:Y:S02]  /*14500*/  PRMT R112, R112, 0x7632, R112 ;  /* 0x0000763270707816 */ /* 0x000fe40000000070 */
[----:B------:R-:W-:Y:S02]  /*14510*/  LEA R18, P6, R49, R0, 0x1 ;  /* 0x0000000031127211 */ /* 0x000fe400078c08ff */
[----:B------:R-:W-:Y:S01]  /*14520*/  LEA R67, R9, R39, 0x1 ;  /* 0x0000002709437211 */ /* 0x000fe200078e08ff */
[----:B------:R-:W-:Y:S01]  /*14530*/  STG.E.U16 [R16.64], R116 ;  /* 0x0000007410007986 */ /* 0x000fe2000c101506 */
[----:B------:R-:W-:-:S03]  /*14540*/  LEA.HI.X.SX32 R19, R49, R2, 0x1, P6 ;  /* 0x0000000231137211 */ /* 0x000fc600030f0eff */
[----:B------:R0:W-:Y:S01]  /*14550*/  STG.E.U16 [R14.64], R112 ;  /* 0x000000700e007986 */ /* 0x0001e2000c101506 */
[----:B------:R-:W-:Y:S01]  /*14560*/  IMAD R49, R9, 0x2, R67 ;  /* 0x0000000209317824 */ /* 0x000fe200078e0243 */
[----:B------:R-:W-:Y:S02]  /*14570*/  PRMT R108, R108, 0x7632, R108 ;  /* 0x000076326c6c7816 */ /* 0x000fe4000000006c */
[----:B0-----:R-:W-:-:S04]  /*14580*/  LEA R14, P6, R27, R0, 0x1 ;  /* 0x000000001b0e7211 */ /* 0x001fc800078c08ff */
[----:B------:R-:W-:Y:S02]  /*14590*/  LEA.HI.X.SX32 R15, R27, R2, 0x1, P6 ;  /* 0x000000021b0f7211 */ /* 0x000fe400030f0eff */
[----:B------:R-:W-:Y:S02]  /*145a0*/  LEA R16, P6, R41, R0, 0x1 ;  /* 0x0000000029107211 */ /* 0x000fe400078c08ff */
[----:B------:R-:W-:Y:S02]  /*145b0*/  LEA R27, R9, R49, 0x1 ;  /* 0x00000031091b7211 */ /* 0x000fe400078e08ff */
[----:B------:R-:W-:-:S03]  /*145c0*/  LEA.HI.X.SX32 R17, R41, R2, 0x1, P6 ;  /* 0x0000000229117211 */ /* 0x000fc600030f0eff */
[----:B------:R-:W-:Y:S01]  /*145d0*/  IMAD R41, R9, 0x2, R27 ;  /* 0x0000000209297824 */ /* 0x000fe200078e021b */
[----:B------:R0:W-:Y:S01]  /*145e0*/  STG.E.U16 [R10.64], R108 ;  /* 0x0000006c0a007986 */ /* 0x0001e2000c101506 */
[----:B------:R-:W-:-:S03]  /*145f0*/  PRMT R104, R104, 0x7632, R104 ;  /* 0x0000763268687816 */ /* 0x000fc60000000068 */
[----:B------:R-:W-:Y:S02]  /*14600*/  LEA R69, R9, R41, 0x1 ;  /* 0x0000002909457211 */ /* 0x000fe400078e08ff */
[----:B------:R1:W-:Y:S01]  /*14610*/  STG.E.U16 [R12.64], R104 ;  /* 0x000000680c007986 */ /* 0x0003e2000c101506 */
[----:B0-----:R-:W-:-:S04]  /*14620*/  LEA R10, P6, R51, R0, 0x1 ;  /* 0x00000000330a7211 */ /* 0x001fc800078c08ff */
[----:B------:R-:W-:Y:S01]  /*14630*/  LEA.HI.X.SX32 R11, R51, R2, 0x1, P6 ;  /* 0x00000002330b7211 */ /* 0x000fe200030f0eff */
[----:B------:R-:W-:Y:S01]  /*14640*/  IMAD R51, R9, 0x2, R69 ;  /* 0x0000000209337824 */ /* 0x000fe200078e0245 */
[C---:B-1----:R-:W-:Y:S01]  /*14650*/  LEA R12, P6, R29.reuse, R0, 0x1 ;  /* 0x000000001d0c7211 */ /* 0x042fe200078c08ff */
[----:B------:R0:W-:Y:S03]  /*14660*/  STG.E.U16 [R18.64], R81 ;  /* 0x0000005112007986 */ /* 0x0001e6000c101506 */
[----:B------:R-:W-:Y:S02]  /*14670*/  LEA.HI.X.SX32 R13, R29, R2, 0x1, P6 ;  /* 0x000000021d0d7211 */ /* 0x000fe400030f0eff */
[----:B------:R-:W-:Y:S02]  /*14680*/  LEA R29, R9, R51, 0x1 ;  /* 0x00000033091d7211 */ /* 0x000fe400078e08ff */
[----:B0-----:R-:W-:-:S04]  /*14690*/  LEA R18, P6, R53, R0, 0x1 ;  /* 0x0000000035127211 */ /* 0x001fc800078c08ff */
[----:B------:R-:W-:Y:S01]  /*146a0*/  LEA.HI.X.SX32 R19, R53, R2, 0x1, P6 ;  /* 0x0000000235137211 */ /* 0x000fe200030f0eff */
[C---:B------:R-:W-:Y:S01]  /*146b0*/  IMAD R53, R9.reuse, 0x2, R29 ;  /* 0x0000000209357824 */ /* 0x040fe200078e021d */
[----:B------:R0:W-:Y:S04]  /*146c0*/  STG.E.U16 [R14.64], R77 ;  /* 0x0000004d0e007986 */ /* 0x0001e8000c101506 */
[----:B------:R-:W-:Y:S01]  /*146d0*/  LEA R71, R9, R53, 0x1 ;  /* 0x0000003509477211 */ /* 0x000fe200078e08ff */
        /* <DEDUP_REMOVED lines=25> */
[----:B------:R-:W-:Y:S02]  /*14870*/  LEA R75, R9, R35, 0x1 ;  /* 0x00000023094b7211 */ /* 0x000fe400078e08ff */
[----:B0-----:R-:W-:-:S04]  /*14880*/  LEA R16, P6, R21, R0, 0x1 ;  /* 0x0000000015107211 */ /* 0x001fc800078c08ff */
[----:B------:R-:W-:Y:S01]  /*14890*/  LEA.HI.X.SX32 R17, R21, R2, 0x1, P6 ;  /* 0x0000000215117211 */ /* 0x000fe200030f0eff */
[C---:B------:R-:W-:Y:S01]  /*148a0*/  IMAD R21, R9.reuse, 0x2, R75 ;  /* 0x0000000209157824 */ /* 0x040fe200078e024b */
[----:B------:R-:W-:Y:S04]  /*148b0*/  STG.E.U16 [R10.64], R133 ;  /* 0x000000850a007986 */ /* 0x000fe8000c101506 */
[----:B------:R0:W-:Y:S04]  /*148c0*/  STG.E.U16 [R12.64], R129 ;  /* 0x000000810c007986 */ /* 0x0001e8000c101506 */
[----:B------:R1:W-:Y:S01]  /*148d0*/  STG.E.U16 [R18.64], R125 ;  /* 0x0000007d12007986 */ /* 0x0003e2000c101506 */
[----:B0-----:R-:W-:-:S02]  /*148e0*/  LEA R13, R9, R21, 0x1 ;  /* 0x00000015090d7211 */ /* 0x001fc400078e08ff */
[----:B------:R-:W-:-:S03]  /*148f0*/  LEA R10, P6, R59, R0, 0x1 ;  /* 0x000000003b0a7211 */ /* 0x000fc600078c08ff */
[----:B-1----:R-:W-:Y:S01]  /*14900*/  IMAD R19, R9, 0x2, R13 ;  /* 0x0000000209137824 */ /* 0x002fe200078e020d */
[----:B------:R-:W-:-:S04]  /*14910*/  LEA.HI.X.SX32 R11, R59, R2, 0x1, P6 ;  /* 0x000000023b0b7211 */ /* 0x000fc800030f0eff */
[----:B------:R-:W-:Y:S01]  /*14920*/  LEA R59, R9, R19, 0x1 ;  /* 0x00000013093b7211 */ /* 0x000fe200078e08ff */
[----:B------:R0:W-:Y:S01]  /*14930*/  STG.E.U16 [R14.64], R121 ;  /* 0x000000790e007986 */ /* 0x0001e2000c101506 */
[C---:B------:R-:W-:Y:S02]  /*14940*/  LEA R226, P6, R61.reuse, R0, 0x1 ;  /* 0x000000003de27211 */ /* 0x040fe400078c08ff */
[----:B------:R-:W-:Y:S01]  /*14950*/  FSEL R249, R56, -INF , P5 ;  /* 0xff80000038f97808 */ /* 0x000fe20002800000 */
[----:B------:R1:W-:Y:S01]  /*14960*/  STG.E.U16 [R16.64], R117 ;  /* 0x0000007510007986 */ /* 0x0003e2000c101506 */
[----:B------:R-:W-:Y:S02]  /*14970*/  LEA.HI.X.SX32 R227, R61, R2, 0x1, P6 ;  /* 0x000000023de37211 */ /* 0x000fe400030f0eff */
[-C--:B------:R-:W-:Y:S01]  /*14980*/  LEA R238, P5, R23, R0.reuse, 0x1 ;  /* 0x0000000017ee7211 */ /* 0x080fe200078a08ff */
[----:B0-----:R-:W-:Y:S01]  /*14990*/  IMAD R15, R9, 0x2, R59 ;  /* 0x00000002090f7824 */ /* 0x001fe200078e023b */
[----:B------:R-:W-:-:S04]  /*149a0*/  LEA R222, P6, R63, R0, 0x1 ;  /* 0x000000003fde7211 */ /* 0x000fc800078c08ff */
[----:B-1----:R-:W-:Y:S01]  /*149b0*/  LEA R17, R9, R15, 0x1 ;  /* 0x0000000f09117211 */ /* 0x002fe200078e08ff */
[----:B------:R0:W-:Y:S01]  /*149c0*/  STG.E.U16 [R10.64], R113 ;  /* 0x000000710a007986 */ /* 0x0001e2000c101506 */
[-C--:B------:R-:W-:Y:S02]  /*149d0*/  LEA.HI.X.SX32 R239, R23, R2.reuse, 0x1, P5 ;  /* 0x0000000217ef7211 */ /* 0x080fe400028f0eff */
[----:B------:R-:W-:Y:S02]  /*149e0*/  LEA.HI.X.SX32 R223, R63, R2, 0x1, P6 ;  /* 0x000000023fdf7211 */ /* 0x000fe400030f0eff */
[-C--:B------:R-:W-:Y:S02]  /*149f0*/  LEA R224, P5, R45, R0.reuse, 0x1 ;  /* 0x000000002de07211 */ /* 0x080fe400078a08ff */
[----:B------:R-:W-:Y:S01]  /*14a00*/  LEA R218, P6, R47, R0, 0x1 ;  /* 0x000000002fda7211 */ /* 0x000fe200078c08ff */
[----:B0-----:R-:W-:Y:S01]  /*14a10*/  IMAD R11, R9, 0x2, R17 ;  /* 0x00000002090b7824 */ /* 0x001fe200078e0211 */
[----:B------:R-:W-:-:S02]  /*14a20*/  LEA.HI.X.SX32 R225, R45, R2, 0x1, P5 ;  /* 0x000000022de17211 */ /* 0x000fc400028f0eff */
[----:B------:R-:W-:Y:S02]  /*14a30*/  LEA.HI.X.SX32 R219, R47, R2, 0x1, P6 ;  /* 0x000000022fdb7211 */ /* 0x000fe400030f0eff */
[-C--:B------:R-:W-:Y:S02]  /*14a40*/  LEA R220, P5, R37, R0.reuse, 0x1 ;  /* 0x0000000025dc7211 */ /* 0x080fe400078a08ff */
[----:B------:R-:W-:Y:S02]  /*14a50*/  LEA R214, P6, R25, R0, 0x1 ;  /* 0x0000000019d67211 */ /* 0x000fe400078c08ff */
[----:B------:R-:W-:Y:S02]  /*14a60*/  LEA R23, R9, R11, 0x1 ;  /* 0x0000000b09177211 */ /* 0x000fe400078e08ff */
[-C--:B------:R-:W-:Y:S02]  /*14a70*/  LEA.HI.X.SX32 R221, R37, R2.reuse, 0x1, P5 ;  /* 0x0000000225dd7211 */ /* 0x080fe400028f0eff */
[----:B------:R-:W-:Y:S01]  /*14a80*/  LEA.HI.X.SX32 R215, R25, R2, 0x1, P6 ;  /* 0x0000000219d77211 */ /* 0x000fe200030f0eff */
[----:B------:R-:W-:Y:S01]  /*14a90*/  IMAD R25, R9, 0x2, R23 ;  /* 0x0000000209197824 */ /* 0x000fe200078e0217 */
[----:B------:R-:W-:-:S02]  /*14aa0*/  LEA R216, P5, R65, R0, 0x1 ;  /* 0x0000000041d87211 */ /* 0x000fc400078a08ff */
[----:B------:R-:W-:Y:S02]  /*14ab0*/  LEA R210, P6, R67, R0, 0x1 ;  /* 0x0000000043d27211 */ /* 0x000fe400078c08ff */
[----:B------:R-:W-:Y:S02]  /*14ac0*/  LEA.HI.X.SX32 R217, R65, R2, 0x1, P5 ;  /* 0x0000000241d97211 */ /* 0x000fe400028f0eff */
[----:B------:R-:W-:Y:S02]  /*14ad0*/  LEA R212, P5, R39, R0, 0x1 ;  /* 0x0000000027d47211 */ /* 0x000fe400078a08ff */
[----:B------:R-:W-:Y:S02]  /*14ae0*/  LEA R37, R9, R25, 0x1 ;  /* 0x0000001909257211 */ /* 0x000fe400078e08ff */
[-C--:B------:R-:W-:Y:S02]  /*14af0*/  LEA.HI.X.SX32 R213, R39, R2.reuse, 0x1, P5 ;  /* 0x0000000227d57211 */ /* 0x080fe400028f0eff */
[----:B------:R-:W-:Y:S01]  /*14b00*/  LEA.HI.X.SX32 R211, R67, R2, 0x1, P6 ;  /* 0x0000000243d37211 */ /* 0x000fe200030f0eff */
[----:B------:R-:W-:Y:S01]  /*14b10*/  IMAD R39, R9, 0x2, R37 ;  /* 0x0000000209277824 */ /* 0x000fe200078e0225 */
[----:B------:R-:W-:-:S02]  /*14b20*/  LEA R208, P5, R49, R0, 0x1 ;  /* 0x0000000031d07211 */ /* 0x000fc400078a08ff */
[----:B------:R-:W-:Y:S02]  /*14b30*/  LEA R206, P6, R27, R0, 0x1 ;  /* 0x000000001bce7211 */ /* 0x000fe400078c08ff */
[-C--:B------:R-:W-:Y:S02]  /*14b40*/  LEA.HI.X.SX32 R209, R49, R2.reuse, 0x1, P5 ;  /* 0x0000000231d17211 */ /* 0x080fe400028f0eff */
[----:B------:R-:W-:Y:S02]  /*14b50*/  LEA.HI.X.SX32 R207, R27, R2, 0x1, P6 ;  /* 0x000000021bcf7211 */ /* 0x000fe400030f0eff */
[----:B------:R-:W-:Y:S02]  /*14b60*/  LEA R204, P5, R41, R0, 0x1 ;  /* 0x0000000029cc7211 */ /* 0x000fe400078a08ff */
[----:B------:R-:W-:Y:S02]  /*14b70*/  LEA R27, R9, R39, 0x1 ;  /* 0x00000027091b7211 */ /* 0x000fe400078e08ff */
[----:B------:R-:W-:-:S02]  /*14b80*/  LEA.HI.X.SX32 R205, R41, R2, 0x1, P5 ;  /* 0x0000000229cd7211 */ /* 0x000fc400028f0eff */
[-C--:B------:R-:W-:Y:S01]  /*14b90*/  LEA R202, P6, R69, R0.reuse, 0x1 ;  /* 0x0000000045ca7211 */ /* 0x080fe200078c08ff */
[----:B------:R-:W-:Y:S01]  /*14ba0*/  IMAD R41, R9, 0x2, R27 ;  /* 0x0000000209297824 */ /* 0x000fe200078e021b */
[----:B------:R-:W-:Y:S02]  /*14bb0*/  LEA R200, P5, R51, R0, 0x1 ;  /* 0x0000000033c87211 */ /* 0x000fe400078a08ff */
[----:B------:R-:W-:Y:S02]  /*14bc0*/  LEA.HI.X.SX32 R203, R69, R2, 0x1, P6 ;  /* 0x0000000245cb7211 */ /* 0x000fe400030f0eff */
[----:B------:R-:W-:Y:S02]  /*14bd0*/  LEA R194, P6, R29, R0, 0x1 ;  /* 0x000000001dc27211 */ /* 0x000fe400078c08ff */
[----:B------:R-:W-:Y:S02]  /*14be0*/  LEA R45, R9, R41, 0x1 ;  /* 0x00000029092d7211 */ /* 0x000fe400078e08ff */
[----:B------:R-:W-:-:S02]  /*14bf0*/  LEA.HI.X.SX32 R201, R51, R2, 0x1, P5 ;  /* 0x0000000233c97211 */ /* 0x000fc400028f0eff */
[----:B------:R-:W-:Y:S01]  /*14c00*/  LEA.HI.X.SX32 R195, R29, R2, 0x1, P6 ;  /* 0x000000021dc37211 */ /* 0x000fe200030f0eff */
[----:B------:R-:W-:Y:S01]  /*14c10*/  IMAD R29, R9, 0x2, R45 ;  /* 0x00000002091d7824 */ /* 0x000fe200078e022d */
[----:B------:R-:W-:-:S04]  /*14c20*/  LEA R198, P5, R53, R0, 0x1 ;  /* 0x0000000035c67211 */ /* 0x000fc800078a08ff */
[----:B------:R-:W-:Y:S02]  /*14c30*/  LEA.HI.X.SX32 R199, R53, R2, 0x1, P5 ;  /* 0x0000000235c77211 */ /* 0x000fe400028f0eff */
[----:B------:R-:W-:Y:S02]  /*14c40*/  LEA R192, P5, R31, R0, 0x1 ;  /* 0x000000001fc07211 */ /* 0x000fe400078a08ff */
[----:B------:R-:W-:Y:S02]  /*14c50*/  LEA R47, R9, R29, 0x1 ;  /* 0x0000001d092f7211 */ /* 0x000fe400078e08ff */
[----:B------:R-:W-:Y:S02]  /*14c60*/  LEA.HI.X.SX32 R193, R31, R2, 0x1, P5 ;  /* 0x000000021fc17211 */ /* 0x000fe400028f0eff */
[-C--:B------:R-:W-:Y:S01]  /*14c70*/  LEA R196, P6, R71, R0.reuse, 0x1 ;  /* 0x0000000047c47211 */ /* 0x080fe200078c08ff */
[----:B------:R-:W-:Y:S01]  /*14c80*/  IMAD R31, R9, 0x2, R47 ;  /* 0x00000002091f7824 */ /* 0x000fe200078e022f */
[----:B------:R-:W-:-:S02]  /*14c90*/  LEA R188, P5, R33, R0, 0x1 ;  /* 0x0000000021bc7211 */ /* 0x000fc400078a08ff */
[-C--:B------:R-:W-:Y:S02]  /*14ca0*/  LEA.HI.X.SX32 R197, R71, R2.reuse, 0x1, P6 ;  /* 0x0000000247c57211 */ /* 0x080fe400030f0eff */
[----:B------:R-:W-:Y:S02]  /*14cb0*/  LEA.HI.X.SX32 R189, R33, R2, 0x1, P5 ;  /* 0x0000000221bd7211 */ /* 0x000fe400028f0eff */
[-C--:B------:R-:W-:Y:S02]  /*14cc0*/  LEA R190, P6, R55, R0.reuse, 0x1 ;  /* 0x0000000037be7211 */ /* 0x080fe400078c08ff */
[----:B------:R-:W-:Y:S02]  /*14cd0*/  LEA R184, P5, R43, R0, 0x1 ;  /* 0x000000002bb87211 */ /* 0x000fe400078a08ff */
[----:B------:R-:W-:Y:S02]  /*14ce0*/  LEA R33, R9, R31, 0x1 ;  /* 0x0000001f09217211 */ /* 0x000fe400078e08ff */
[----:B------:R-:W-:-:S02]  /*14cf0*/  LEA.HI.X.SX32 R191, R55, R2, 0x1, P6 ;  /* 0x0000000237bf7211 */ /* 0x000fc400030f0eff */
[----:B------:R-:W-:Y:S01]  /*14d00*/  LEA.HI.X.SX32 R185, R43, R2, 0x1, P5 ;  /* 0x000000022bb97211 */ /* 0x000fe200028f0eff */
[----:B------:R-:W-:Y:S01]  /*14d10*/  IMAD R43, R9, 0x2, R33 ;  /* 0x00000002092b7824 */ /* 0x000fe200078e0221 */
[-C--:B------:R-:W-:Y:S02]  /*14d20*/  LEA R186, P6, R73, R0.reuse, 0x1 ;  /* 0x0000000049ba7211 */ /* 0x080fe400078c08ff */
[----:B------:R-:W-:Y:S02]  /*14d30*/  LEA R180, P5, R35, R0, 0x1 ;  /* 0x0000000023b47211 */ /* 0x000fe400078a08ff */
[----:B------:R-:W-:Y:S02]  /*14d40*/  LEA.HI.X.SX32 R187, R73, R2, 0x1, P6 ;  /* 0x0000000249bb7211 */ /* 0x000fe400030f0eff */
[----:B------:R-:W-:Y:S02]  /*14d50*/  LEA R182, P6, R57, R0, 0x1 ;  /* 0x0000000039b67211 */ /* 0x000fe400078c08ff */
[----:B------:R-:W-:-:S02]  /*14d60*/  LEA R49, R9, R43, 0x1 ;  /* 0x0000002b09317211 */ /* 0x000fc400078e08ff */
[-C--:B------:R-:W-:Y:S02]  /*14d70*/  LEA.HI.X.SX32 R183, R57, R2.reuse, 0x1, P6 ;  /* 0x0000000239b77211 */ /* 0x080fe400030f0eff */
[----:B------:R-:W-:Y:S01]  /*14d80*/  LEA.HI.X.SX32 R181, R35, R2, 0x1, P5 ;  /* 0x0000000223b57211 */ /* 0x000fe200028f0eff */
[----:B------:R-:W-:Y:S01]  /*14d90*/  IMAD R35, R9, 0x2, R49 ;  /* 0x0000000209237824 */ /* 0x000fe200078e0231 */
[-C--:B------:R-:W-:Y:S02]  /*14da0*/  LEA R178, P6, R75, R0.reuse, 0x1 ;  /* 0x000000004bb27211 */ /* 0x080fe400078c08ff */
[----:B------:R-:W-:Y:S02]  /*14db0*/  LEA R176, P5, R21, R0, 0x1 ;  /* 0x0000000015b07211 */ /* 0x000fe400078a08ff */
[-C--:B------:R-:W-:Y:S02]  /*14dc0*/  LEA.HI.X.SX32 R179, R75, R2.reuse, 0x1, P6 ;  /* 0x000000024bb37211 */ /* 0x080fe400030f0eff */
[----:B------:R-:W-:-:S02]  /*14dd0*/  LEA.HI.X.SX32 R177, R21, R2, 0x1, P5 ;  /* 0x0000000215b17211 */ /* 0x000fc400028f0eff */
[----:B------:R-:W-:Y:S02]  /*14de0*/  LEA R174, P6, R13, R0, 0x1 ;  /* 0x000000000dae7211 */ /* 0x000fe400078c08ff */
[----:B------:R-:W-:Y:S02]  /*14df0*/  LEA R21, R9, R35, 0x1 ;  /* 0x0000002309157211 */ /* 0x000fe400078e08ff */
[----:B------:R-:W-:Y:S02]  /*14e00*/  LEA.HI.X.SX32 R175, R13, R2, 0x1, P6 ;  /* 0x000000020daf7211 */ /* 0x000fe400030f0eff */
[----:B------:R-:W-:Y:S01]  /*14e10*/  LEA R172, P5, R19, R0, 0x1 ;  /* 0x0000000013ac7211 */ /* 0x000fe200078a08ff */
[----:B------:R-:W-:-:S03]  /*14e20*/  IMAD R13, R9, 0x2, R21 ;  /* 0x00000002090d7824 */ /* 0x000fc600078e0215 */
        /* <DEDUP_REMOVED lines=25> */
[-C--:B------:R-:W-:Y:S02]  /*14fc0*/  LEA.HI.X.SX32 R155, R27, R2.reuse, 0x1, P6 ;  /* 0x000000021b9b7211 */ /* 0x080fe400030f0eff */
[----:B------:R-:W-:Y:S02]  /*14fd0*/  LEA.HI.X.SX32 R153, R41, R2, 0x1, P5 ;  /* 0x0000000229997211 */ /* 0x000fe400028f0eff */
[----:B------:R-:W-:-:S02]  /*14fe0*/  LEA R148, P5, R29, R0, 0x1 ;  /* 0x000000001d947211 */ /* 0x000fc400078a08ff */
[----:B------:R-:W-:Y:S02]  /*14ff0*/  LEA R27, R9, R25, 0x1 ;  /* 0x00000019091b7211 */ /* 0x000fe400078e08ff */
[----:B------:R-:W-:Y:S02]  /*15000*/  LEA.HI.X.SX32 R149, R29, R2, 0x1, P5 ;  /* 0x000000021d957211 */ /* 0x000fe400028f0eff */
[-C--:B------:R-:W-:Y:S01]  /*15010*/  LEA R150, P6, R45, R0.reuse, 0x1 ;  /* 0x000000002d967211 */ /* 0x080fe200078c08ff */
[----:B------:R-:W-:Y:S01]  /*15020*/  IMAD R29, R9, 0x2, R27 ;  /* 0x00000002091d7824 */ /* 0x000fe200078e021b */
[----:B------:R-:W-:Y:S02]  /*15030*/  LEA R144, P5, R31, R0, 0x1 ;  /* 0x000000001f907211 */ /* 0x000fe400078a08ff */
[----:B------:R-:W-:Y:S02]  /*15040*/  LEA.HI.X.SX32 R151, R45, R2, 0x1, P6 ;  /* 0x000000022d977211 */ /* 0x000fe400030f0eff */
[----:B------:R-:W-:-:S02]  /*15050*/  LEA R146, P6, R47, R0, 0x1 ;  /* 0x000000002f927211 */ /* 0x000fc400078c08ff */
[----:B------:R-:W-:Y:S02]  /*15060*/  LEA R37, R9, R29, 0x1 ;  /* 0x0000001d09257211 */ /* 0x000fe400078e08ff */
[-C--:B------:R-:W-:Y:S02]  /*15070*/  LEA.HI.X.SX32 R147, R47, R2.reuse, 0x1, P6 ;  /* 0x000000022f937211 */ /* 0x080fe400030f0eff */
[----:B------:R-:W-:Y:S01]  /*15080*/  LEA.HI.X.SX32 R145, R31, R2, 0x1, P5 ;  /* 0x000000021f917211 */ /* 0x000fe200028f0eff */
[----:B------:R-:W-:Y:S01]  /*15090*/  IMAD R31, R9, 0x2, R37 ;  /* 0x00000002091f7824 */ /* 0x000fe200078e0225 */
[-C--:B------:R-:W-:Y:S02]  /*150a0*/  LEA R142, P6, R33, R0.reuse, 0x1 ;  /* 0x00000000218e7211 */ /* 0x080fe400078c08ff */
[----:B------:R-:W-:Y:S02]  /*150b0*/  LEA R140, P5, R43, R0, 0x1 ;  /* 0x000000002b8c7211 */ /* 0x000fe400078a08ff */
[----:B------:R-:W-:-:S02]  /*150c0*/  LEA.HI.X.SX32 R143, R33, R2, 0x1, P6 ;  /* 0x00000002218f7211 */ /* 0x000fc400030f0eff */
[----:B------:R-:W-:Y:S02]  /*150d0*/  LEA R138, P6, R49, R0, 0x1 ;  /* 0x00000000318a7211 */ /* 0x000fe400078c08ff */
[----:B------:R-:W-:Y:S02]  /*150e0*/  LEA R33, R9, R31, 0x1 ;  /* 0x0000001f09217211 */ /* 0x000fe400078e08ff */
[-C--:B------:R-:W-:Y:S02]  /*150f0*/  LEA.HI.X.SX32 R141, R43, R2.reuse, 0x1, P5 ;  /* 0x000000022b8d7211 */ /* 0x080fe400028f0eff */
[----:B------:R-:W-:Y:S01]  /*15100*/  LEA.HI.X.SX32 R139, R49, R2, 0x1, P6 ;  /* 0x00000002318b7211 */ /* 0x000fe200030f0eff */
[----:B------:R-:W-:Y:S01]  /*15110*/  IMAD R41, R9, 0x2, R33 ;  /* 0x0000000209297824 */ /* 0x000fe200078e0221 */
[-C--:B------:R-:W-:Y:S02]  /*15120*/  LEA R136, P5, R35, R0.reuse, 0x1 ;  /* 0x0000000023887211 */ /* 0x080fe400078a08ff */
        /* <DEDUP_REMOVED lines=17> */
[----:B------:R-:W-:Y:S02]  /*15240*/  LEA.HI.X.SX32 R59, R17, R2, 0x1, P5 ;  /* 0x00000002113b7211 */ /* 0x000fe400028f0eff */
[----:B------:R-:W-:Y:S02]  /*15250*/  LEA R50, P5, R25, R0, 0x1 ;  /* 0x0000000019327211 */ /* 0x000fe400078a08ff */
[----:B------:R-:W-:Y:S02]  /*15260*/  LEA R17, R9, R11, 0x1 ;  /* 0x0000000b09117211 */ /* 0x000fe400078e08ff */
[----:B------:R-:W-:Y:S02]  /*15270*/  FSETP.NEU.AND P2, PT, R46, RZ, PT ;  /* 0x000000ff2e00720b */ /* 0x000fe40003f4d000 */
[-C--:B------:R-:W-:Y:S02]  /*15280*/  LEA.HI.X.SX32 R55, R23, R2.reuse, 0x1, P6 ;  /* 0x0000000217377211 */ /* 0x080fe400030f0eff */
[----:B------:R-:W-:Y:S01]  /*15290*/  LEA.HI.X.SX32 R51, R25, R2, 0x1, P5 ;  /* 0x0000000219337211 */ /* 0x000fe200028f0eff */
[----:B------:R-:W-:Y:S01]  /*152a0*/  IMAD R25, R9, 0x2, R17 ;  /* 0x0000000209197824 */ /* 0x000fe200078e0211 */
[----:B------:R-:W-:-:S02]  /*152b0*/  LEA R46, P6, R27, R0, 0x1 ;  /* 0x000000001b2e7211 */ /* 0x000fc400078c08ff */
[----:B------:R-:W-:Y:S02]  /*152c0*/  LEA R42, P5, R29, R0, 0x1 ;  /* 0x000000001d2a7211 */ /* 0x000fe400078a08ff */
[-C--:B------:R-:W-:Y:S02]  /*152d0*/  LEA.HI.X.SX32 R47, R27, R2.reuse, 0x1, P6 ;  /* 0x000000021b2f7211 */ /* 0x080fe400030f0eff */
[----:B------:R-:W-:Y:S02]  /*152e0*/  LEA.HI.X.SX32 R43, R29, R2, 0x1, P5 ;  /* 0x000000021d2b7211 */ /* 0x000fe400028f0eff */
[-C--:B------:R-:W-:Y:S02]  /*152f0*/  LEA R38, P6, R37, R0.reuse, 0x1 ;  /* 0x0000000025267211 */ /* 0x080fe400078c08ff */
[----:B------:R-:W-:Y:S02]  /*15300*/  LEA R29, R9, R25, 0x1 ;  /* 0x00000019091d7211 */ /* 0x000fe400078e08ff */
[----:B------:R-:W-:-:S02]  /*15310*/  LEA R34, P5, R31, R0, 0x1 ;  /* 0x000000001f227211 */ /* 0x000fc400078a08ff */
[----:B------:R-:W-:Y:S01]  /*15320*/  LEA.HI.X.SX32 R39, R37, R2, 0x1, P6 ;  /* 0x0000000225277211 */ /* 0x000fe200030f0eff */
[----:B------:R-:W-:Y:S01]  /*15330*/  IMAD R37, R9, 0x2, R29 ;  /* 0x0000000209257824 */ /* 0x000fe200078e021d */
[----:B------:R-:W-:Y:S02]  /*15340*/  LEA R30, P6, R33, R0, 0x1 ;  /* 0x00000000211e7211 */ /* 0x000fe400078c08ff */
[-C--:B------:R-:W-:Y:S02]  /*15350*/  LEA.HI.X.SX32 R35, R31, R2.reuse, 0x1, P5 ;  /* 0x000000021f237211 */ /* 0x080fe400028f0eff */
[----:B------:R-:W-:Y:S02]  /*15360*/  LEA.HI.X.SX32 R31, R33, R2, 0x1, P6 ;  /* 0x00000002211f7211 */ /* 0x000fe400030f0eff */
[----:B------:R-:W-:Y:S02]  /*15370*/  LEA R22, P6, R21, R0, 0x1 ;  /* 0x0000000015167211 */ /* 0x000fe400078c08ff */
[----:B------:R-:W-:-:S02]  /*15380*/  LEA R33, R9, R37, 0x1 ;  /* 0x0000002509217211 */ /* 0x000fc400078e08ff */
[----:B------:R-:W-:Y:S02]  /*15390*/  LEA R26, P5, R41, R0, 0x1 ;  /* 0x00000000291a7211 */ /* 0x000fe400078a08ff */
[-C--:B------:R-:W-:Y:S01]  /*153a0*/  LEA.HI.X.SX32 R23, R21, R2.reuse, 0x1, P6 ;  /* 0x0000000215177211 */ /* 0x080fe200030f0eff */
[----:B------:R-:W-:Y:S01]  /*153b0*/  IMAD R21, R9, 0x2, R33 ;  /* 0x0000000209157824 */ /* 0x000fe200078e0221 */
[----:B------:R-:W-:Y:S02]  /*153c0*/  LEA.HI.X.SX32 R27, R41, R2, 0x1, P5 ;  /* 0x00000002291b7211 */ /* 0x000fe400028f0eff */
[-C--:B------:R-:W-:Y:S02]  /*153d0*/  LEA R18, P5, R13, R0.reuse, 0x1 ;  /* 0x000000000d127211 */ /* 0x080fe400078a08ff */
[----:B------:R-:W-:Y:S02]  /*153e0*/  PRMT R112, R81, 0x7632, R112 ;  /* 0x0000763251707816 */ /* 0x000fe40000000070 */
[----:B------:R-:W-:-:S02]  /*153f0*/  LEA R14, P6, R15, R0, 0x1 ;  /* 0x000000000f0e7211 */ /* 0x000fc400078c08ff */
[----:B------:R-:W-:Y:S02]  /*15400*/  LEA R41, R9, R21, 0x1 ;  /* 0x0000001509297211 */ /* 0x000fe400078e08ff */
[----:B------:R-:W-:Y:S01]  /*15410*/  PRMT R77, R77, 0x7632, R77 ;  /* 0x000076324d4d7816 */ /* 0x000fe2000000004d */
[----:B------:R-:W-:Y:S01]  /*15420*/  STG.E.U16 [R238.64], R109 ;  /* 0x0000006dee007986 */ /* 0x000fe2000c101506 */
[----:B------:R-:W-:Y:S02]  /*15430*/  PRMT R5, R5, 0x7632, R5 ;  /* 0x0000763205057816 */ /* 0x000fe40000000005 */
[----:B------:R-:W-:Y:S01]  /*15440*/  PRMT R101, R101, 0x7632, R101 ;  /* 0x0000763265657816 */ /* 0x000fe20000000065 */
[----:B------:R0:W-:Y:S01]  /*15450*/  STG.E.U16 [R226.64], R105 ;  /* 0x00000069e2007986 */ /* 0x0001e2000c101506 */
[----:B------:R-:W-:Y:S02]  /*15460*/  LEA.HI.X.SX32 R19, R13, R2, 0x1, P5 ;  /* 0x000000020d137211 */ /* 0x000fe400028f0eff */
[----:B------:R-:W-:Y:S01]  /*15470*/  PRMT R108, R97, 0x7632, R108 ;  /* 0x00007632616c7816 */ /* 0x000fe2000000006c */
[----:B------:R-:W-:Y:S01]  /*15480*/  STG.E.U16 [R224.64], R112 ;  /* 0x00000070e0007986 */ /* 0x000fe2000c101506 */
[----:B------:R-:W-:Y:S01]  /*15490*/  LEA R12, P5, R11, R0, 0x1 ;  /* 0x000000000b0c7211 */ /* 0x000fe200078a08ff */
[----:B------:R-:W-:Y:S01]  /*154a0*/  IMAD R45, R9, 0x2, R41 ;  /* 0x00000002092d7824 */ /* 0x000fe200078e0229 */
[----:B------:R-:W-:Y:S01]  /*154b0*/  LEA.HI.X.SX32 R15, R15, R2, 0x1, P6 ;  /* 0x000000020f0f7211 */ /* 0x000fe200030f0eff */
[----:B------:R-:W-:Y:S01]  /*154c0*/  STG.E.U16 [R222.64], R77 ;  /* 0x0000004dde007986 */ /* 0x000fe2000c101506 */
[----:B------:R-:W-:-:S02]  /*154d0*/  PRMT R93, R93, 0x7632, R93 ;  /* 0x000076325d5d7816 */ /* 0x000fc4000000005d */
[----:B------:R-:W-:Y:S01]  /*154e0*/  LEA R10, P6, R17, R0, 0x1 ;  /* 0x00000000110a7211 */ /* 0x000fe200078c08ff */
[----:B------:R-:W-:Y:S01]  /*154f0*/  STG.E.U16 [R220.64], R5 ;  /* 0x00000005dc007986 */ /* 0x000fe2000c101506 */
[----:B------:R-:W-:Y:S02]  /*15500*/  PRMT R89, R89, 0x7632, R89 ;  /* 0x0000763259597816 */ /* 0x000fe40000000059 */
[----:B0-----:R-:W-:Y:S01]  /*15510*/  PRMT R105, R85, 0x7632, R105 ;  /* 0x0000763255697816 */ /* 0x001fe20000000069 */
[----:B------:R0:W-:Y:S01]  /*15520*/  STG.E.U16 [R218.64], R101 ;  /* 0x00000065da007986 */ /* 0x0001e2000c101506 */
[----:B------:R-:W-:Y:S02]  /*15530*/  PRMT R104, R133, 0x7632, R104 ;  /* 0x0000763285687816 */ /* 0x000fe40000000068 */
[----:B------:R-:W-:Y:S01]  /*15540*/  LEA.HI.X.SX32 R13, R11, R2, 0x1, P5 ;  /* 0x000000020b0d7211 */ /* 0x000fe200028f0eff */
[----:B------:R-:W-:Y:S01]  /*15550*/  STG.E.U16 [R216.64], R108 ;  /* 0x0000006cd8007986 */ /* 0x000fe2000c101506 */
[----:B------:R-:W-:-:S02]  /*15560*/  PRMT R129, R129, 0x7632, R129 ;  /* 0x0000763281817816 */ /* 0x000fc40000000081 */
[----:B------:R-:W-:Y:S01]  /*15570*/  LEA.HI.X.SX32 R11, R17, R2, 0x1, P6 ;  /* 0x00000002110b7211 */ /* 0x000fe200030f0eff */
[----:B------:R-:W-:Y:S01]  /*15580*/  STG.E.U16 [R214.64], R93 ;  /* 0x0000005dd6007986 */ /* 0x000fe2000c101506 */
[----:B------:R-:W-:Y:S02]  /*15590*/  PRMT R125, R125, 0x7632, R125 ;  /* 0x000076327d7d7816 */ /* 0x000fe4000000007d */
[----:B------:R-:W-:Y:S01]  /*155a0*/  LEA R68, P5, R25, R0, 0x1 ;  /* 0x0000000019447211 */ /* 0x000fe200078a08ff */
[----:B------:R-:W-:Y:S01]  /*155b0*/  STG.E.U16 [R212.64], R89 ;  /* 0x00000059d4007986 */ /* 0x000fe2000c101506 */
[----:B------:R-:W-:Y:S02]  /*155c0*/  LEA R17, R9, R45, 0x1 ;  /* 0x0000002d09117211 */ /* 0x000fe400078e08ff */
[----:B0-----:R-:W-:Y:S01]  /*155d0*/  PRMT R101, R121, 0x7632, R101 ;  /* 0x0000763279657816 */ /* 0x001fe20000000065 */
[----:B------:R0:W-:Y:S01]  /*155e0*/  STG.E.U16 [R210.64], R105 ;  /* 0x00000069d2007986 */ /* 0x0001e2000c101506 */
[----:B------:R-:W-:-:S02]  /*155f0*/  PRMT R100, R117, 0x7632, R100 ;  /* 0x0000763275647816 */ /* 0x000fc40000000064 */
[----:B------:R-:W-:Y:S01]  /*15600*/  PRMT R97, R113, 0x7632, R97 ;  /* 0x0000763271617816 */ /* 0x000fe20000000061 */
[----:B------:R-:W-:Y:S01]  /*15610*/  STG.E.U16 [R208.64], R104 ;  /* 0x00000068d0007986 */ /* 0x000fe2000c101506 */
[----:B------:R-:W-:Y:S02]  /*15620*/  PRMT R109, R109, 0x7632, R109 ;  /* 0x000076326d6d7816 */ /* 0x000fe4000000006d */
[----:B------:R-:W-:Y:S01]  /*15630*/  LEA.HI.X.SX32 R69, R25, R2, 0x1, P5 ;  /* 0x0000000219457211 */ /* 0x000fe200028f0eff */
[----:B------:R-:W-:Y:S01]  /*15640*/  STG.E.U16 [R206.64], R129 ;  /* 0x00000081ce007986 */ /* 0x000fe2000c101506 */
[-C--:B------:R-:W-:Y:S01]  /*15650*/  LEA R64, P6, R29, R0.reuse, 0x1 ;  /* 0x000000001d407211 */ /* 0x080fe200078c08ff */
[----:B------:R-:W-:Y:S01]  /*15660*/  IMAD R25, R9, 0x2, R17 ;  /* 0x0000000209197824 */ /* 0x000fe200078e0211 */
[----:B------:R-:W-:Y:S01]  /*15670*/  LEA R60, P5, R37, R0, 0x1 ;  /* 0x00000000253c7211 */ /* 0x000fe200078a08ff */
[----:B------:R-:W-:Y:S01]  /*15680*/  STG.E.U16 [R204.64], R125 ;  /* 0x0000007dcc007986 */ /* 0x000fe2000c101506 */
[----:B0-----:R-:W-:-:S03]  /*15690*/  PRMT R105, R105, 0x7632, R105 ;  /* 0x0000763269697816 */ /* 0x001fc60000000069 */
[----:B------:R-:W-:Y:S01]  /*156a0*/  STG.E.U16 [R202.64], R101 ;  /* 0x00000065ca007986 */ /* 0x000fe2000c101506 */
[----:B------:R-:W-:-:S03]  /*156b0*/  LEA.HI.X.SX32 R65, R29, R2, 0x1, P6 ;  /* 0x000000021d417211 */ /* 0x000fc600030f0eff */
[----:B------:R-:W-:Y:S01]  /*156c0*/  STG.E.U16 [R200.64], R100 ;  /* 0x00000064c8007986 */ /* 0x000fe2000c101506 */
[----:B------:R-:W-:-:S03]  /*156d0*/  LEA.HI.X.SX32 R61, R37, R2, 0x1, P5 ;  /* 0x00000002253d7211 */ /* 0x000fc600028f0eff */
[----:B------:R-:W-:Y:S01]  /*156e0*/  STG.E.U16 [R194.64], R97 ;  /* 0x00000061c2007986 */ /* 0x000fe2000c101506 */
[----:B------:R-:W-:-:S03]  /*156f0*/  LEA R56, P6, R33, R0, 0x1 ;  /* 0x0000000021387211 */ /* 0x000fc600078c08ff */
[----:B------:R-:W-:Y:S01]  /*15700*/  STG.E.U16 [R198.64], R109 ;  /* 0x0000006dc6007986 */ /* 0x000fe2000c101506 */
[----:B------:R-:W-:Y:S02]  /*15710*/  LEA R52, P5, R21, R0, 0x1 ;  /* 0x0000000015347211 */ /* 0x000fe400078a08ff */
[----:B------:R-:W-:Y:S01]  /*15720*/  LEA R29, R9, R25, 0x1 ;  /* 0x00000019091d7211 */ /* 0x000fe200078e08ff */
[----:B------:R-:W-:Y:S04]  /*15730*/  STG.E.U16 [R196.64], R105 ;  /* 0x00000069c4007986 */ /* 0x000fe8000c101506 */
[----:B------:R-:W-:Y:S01]  /*15740*/  STG.E.U16 [R192.64], R82 ;  /* 0x00000052c0007986 */ /* 0x000fe2000c101506 */
[----:B------:R-:W-:-:S03]  /*15750*/  LEA.HI.X.SX32 R57, R33, R2, 0x1, P6 ;  /* 0x0000000221397211 */ /* 0x000fc600030f0eff */
[----:B------:R0:W-:Y:S01]  /*15760*/  STG.E.U16 [R190.64], R78 ;  /* 0x0000004ebe007986 */ /* 0x0001e2000c101506 */
[----:B------:R-:W-:-:S03]  /*15770*/  LEA.HI.X.SX32 R53, R21, R2, 0x1, P5 ;  /* 0x0000000215357211 */ /* 0x000fc600028f0eff */
[----:B------:R1:W-:Y:S01]  /*15780*/  STG.E.U16 [R188.64], R6 ;  /* 0x00000006bc007986 */ /* 0x0003e2000c101506 */
[----:B------:R-:W-:Y:S01]  /*15790*/  LEA R48, P6, R41, R0, 0x1 ;  /* 0x0000000029307211 */ /* 0x000fe200078c08ff */
[----:B------:R-:W-:Y:S02]  /*157a0*/  IMAD R21, R9, 0x2, R29 ;  /* 0x0000000209157824 */ /* 0x000fe400078e021d */
[----:B------:R-:W-:Y:S04]  /*157b0*/  STG.E.U16 [R186.64], R102 ;  /* 0x00000066ba007986 */ /* 0x000fe8000c101506 */
[----:B------:R-:W-:Y:S04]  /*157c0*/  STG.E.U16 [R184.64], R98 ;  /* 0x00000062b8007986 */ /* 0x000fe8000c101506 */
[----:B------:R2:W-:Y:S01]  /*157d0*/  STG.E.U16 [R182.64], R94 ;  /* 0x0000005eb6007986 */ /* 0x0005e2000c101506 */
[----:B------:R-:W-:-:S03]  /*157e0*/  FSETP.NEU.AND P1, PT, R40, RZ, PT ;  /* 0x000000ff2800720b */ /* 0x000fc60003f2d000 */
[----:B------:R3:W-:Y:S01]  /*157f0*/  STG.E.U16 [R180.64], R90 ;  /* 0x0000005ab4007986 */ /* 0x0007e2000c101506 */
[----:B------:R-:W-:-:S03]  /*15800*/  LEA.HI.X.SX32 R49, R41, R2, 0x1, P6 ;  /* 0x0000000229317211 */ /* 0x000fc600030f0eff */
[----:B------:R4:W-:Y:S01]  /*15810*/  STG.E.U16 [R178.64], R86 ;  /* 0x00000056b2007986 */ /* 0x0009e2000c101506 */
[----:B------:R-:W-:-:S03]  /*15820*/  LEA R40, P6, R17, R0, 0x1 ;  /* 0x0000000011287211 */ /* 0x000fc600078c08ff */
[----:B------:R1:W-:Y:S01]  /*15830*/  STG.E.U16 [R176.64], R134 ;  /* 0x00000086b0007986 */ /* 0x0003e2000c101506 */
[----:B------:R-:W-:-:S03]  /*15840*/  LEA R241, R9, R21, 0x1 ;  /* 0x0000001509f17211 */ /* 0x000fc600078e08ff */
[----:B------:R2:W-:Y:S01]  /*15850*/  STG.E.U16 [R174.64], R130 ;  /* 0x00000082ae007986 */ /* 0x0005e2000c101506 */
[----:B------:R-:W-:-:S03]  /*15860*/  PRMT R80, R82, 0x7632, R80 ;  /* 0x0000763252507816 */ /* 0x000fc60000000050 */
[----:B------:R2:W-:Y:S01]  /*15870*/  STG.E.U16 [R172.64], R126 ;  /* 0x0000007eac007986 */ /* 0x0005e2000c101506 */
[----:B------:R-:W-:Y:S02]  /*15880*/  FSETP.NEU.AND P4, PT, R44, RZ, PT ;  /* 0x000000ff2c00720b */ /* 0x000fe40003f8d000 */
[----:B0-----:R-:W-:Y:S01]  /*15890*/  PRMT R78, R78, 0x7632, R78 ;  /* 0x000076324e4e7816 */ /* 0x001fe2000000004e */
[----:B------:R0:W-:Y:S01]  /*158a0*/  STG.E.U16 [R170.64], R122 ;  /* 0x0000007aaa007986 */ /* 0x0001e2000c101506 */
[----:B------:R-:W-:Y:S02]  /*158b0*/  LEA R44, P5, R45, R0, 0x1 ;  /* 0x000000002d2c7211 */ /* 0x000fe400078a08ff */
[----:B-1----:R-:W-:Y:S01]  /*158c0*/  PRMT R6, R6, 0x7632, R6 ;  /* 0x0000763206067816 */ /* 0x002fe20000000006 */
[----:B------:R1:W-:Y:S01]  /*158d0*/  STG.E.U16 [R168.64], R118 ;  /* 0x00000076a8007986 */ /* 0x0003e2000c101506 */
[----:B------:R-:W-:Y:S01]  /*158e0*/  LEA.HI.X.SX32 R41, R17, R2, 0x1, P6 ;  /* 0x0000000211297211 */ /* 0x000fe200030f0eff */
[----:B------:R-:W-:Y:S01]  /*158f0*/  IMAD R17, R9, 0x2, R241 ;  /* 0x0000000209117824 */ /* 0x000fe200078e02f1 */
[----:B------:R-:W-:Y:S01]  /*15900*/  PRMT R77, R102, 0x7632, R77 ;  /* 0x00007632664d7816 */ /* 0x000fe2000000004d */
[----:B------:R0:W-:Y:S01]  /*15910*/  STG.E.U16 [R166.64], R114 ;  /* 0x00000072a6007986 */ /* 0x0001e2000c101506 */
[----:B------:R-:W-:-:S03]  /*15920*/  PRMT R76, R98, 0x7632, R76 ;  /* 0x00007632624c7816 */ /* 0x000fc6000000004c */
[----:B------:R0:W-:Y:S01]  /*15930*/  STG.E.U16 [R164.64], R110 ;  /* 0x0000006ea4007986 */ /* 0x0001e2000c101506 */
[----:B--2---:R-:W-:-:S03]  /*15940*/  PRMT R94, R94, 0x7632, R94 ;  /* 0x000076325e5e7816 */ /* 0x004fc6000000005e */
[----:B------:R2:W-:Y:S01]  /*15950*/  STG.E.U16 [R162.64], R106 ;  /* 0x0000006aa2007986 */ /* 0x0005e2000c101506 */
[----:B------:R-:W-:Y:S02]  /*15960*/  LEA.HI.X.SX32 R45, R45, R2, 0x1, P5 ;  /* 0x000000022d2d7211 */ /* 0x000fe400028f0eff */
[----:B---3--:R-:W-:Y:S01]  /*15970*/  PRMT R90, R90, 0x7632, R90 ;  /* 0x000076325a5a7816 */ /* 0x008fe2000000005a */
[----:B------:R-:W-:Y:S01]  /*15980*/  STG.E.U16 [R160.64], R80 ;  /* 0x00000050a0007986 */ /* 0x000fe2000c101506 */
[-C--:B------:R-:W-:Y:S02]  /*15990*/  LEA R36, P5, R25, R0.reuse, 0x1 ;  /* 0x0000000019247211 */ /* 0x080fe400078a08ff */
[----:B----4-:R-:W-:Y:S01]  /*159a0*/  PRMT R86, R86, 0x7632, R86 ;  /* 0x0000763256567816 */ /* 0x010fe20000000056 */
[----:B------:R-:W-:Y:S01]  /*159b0*/  STG.E.U16 [R158.64], R78 ;  /* 0x0000004e9e007986 */ /* 0x000fe2000c101506 */
[----:B------:R-:W-:Y:S02]  /*159c0*/  LEA R32, P6, R29, R0, 0x1 ;  /* 0x000000001d207211 */ /* 0x000fe400078c08ff */
[----:B------:R-:W-:Y:S01]  /*159d0*/  PRMT R134, R134, 0x7632, R134 ;  /* 0x0000763286867816 */ /* 0x000fe20000000086 */
[----:B------:R3:W-:Y:S01]  /*159e0*/  STG.E.U16 [R156.64], R6 ;  /* 0x000000069c007986 */ /* 0x0007e2000c101506 */
[----:B------:R-:W-:-:S02]  /*159f0*/  LEA R251, R9, R17, 0x1 ;  /* 0x0000001109fb7211 */ /* 0x000fc400078e08ff */
[----:B------:R-:W-:Y:S01]  /*15a00*/  PRMT R130, R130, 0x7632, R130 ;  /* 0x0000763282827816 */ /* 0x000fe20000000082 */
[----:B------:R-:W-:Y:S01]  /*15a10*/  STG.E.U16 [R154.64], R77 ;  /* 0x0000004d9a007986 */ /* 0x000fe2000c101506 */
[----:B------:R-:W-:-:S03]  /*15a20*/  PRMT R126, R126, 0x7632, R126 ;  /* 0x000076327e7e7816 */ /* 0x000fc6000000007e */
[----:B------:R-:W-:Y:S01]  /*15a30*/  STG.E.U16 [R152.64], R76 ;  /* 0x0000004c98007986 */ /* 0x000fe2000c101506 */
[----:B------:R-:W-:Y:S02]  /*15a40*/  LEA.HI.X.SX32 R37, R25, R2, 0x1, P5 ;  /* 0x0000000219257211 */ /* 0x000fe400028f0eff */
[----:B0-----:R-:W-:Y:S01]  /*15a50*/  PRMT R122, R122, 0x7632, R122 ;  /* 0x000076327a7a7816 */ /* 0x001fe2000000007a */
[----:B------:R-:W-:Y:S01]  /*15a60*/  STG.E.U16 [R150.64], R94 ;  /* 0x0000005e96007986 */ /* 0x000fe2000c101506 */
[----:B------:R-:W-:Y:S02]  /*15a70*/  LEA R28, P5, R21, R0, 0x1 ;  /* 0x00000000151c7211 */ /* 0x000fe400078a08ff */
[----:B------:R-:W-:Y:S01]  /*15a80*/  LEA.HI.X.SX32 R33, R29, R2, 0x1, P6 ;  /* 0x000000021d217211 */ /* 0x000fe200030f0eff */
[----:B------:R-:W-:Y:S01]  /*15a90*/  STG.E.U16 [R148.64], R90 ;  /* 0x0000005a94007986 */ /* 0x000fe2000c101506 */
[----:B-1----:R-:W-:Y:S01]  /*15aa0*/  PRMT R118, R118, 0x7632, R118 ;  /* 0x0000763276767816 */ /* 0x002fe20000000076 */
[----:B------:R-:W-:Y:S01]  /*15ab0*/  IMAD R4, R9, 0x2, R251 ;  /* 0x0000000209047824 */ /* 0x000fe200078e02fb */
[----:B------:R-:W-:Y:S01]  /*15ac0*/  LEA R24, P6, R241, R0, 0x1 ;  /* 0x00000000f1187211 */ /* 0x000fe200078c08ff */
[----:B------:R-:W-:Y:S01]  /*15ad0*/  STG.E.U16 [R146.64], R86 ;  /* 0x0000005692007986 */ /* 0x000fe2000c101506 */
[----:B------:R-:W-:-:S02]  /*15ae0*/  PRMT R114, R114, 0x7632, R114 ;  /* 0x0000763272727816 */ /* 0x000fc40000000072 */
[----:B------:R-:W-:Y:S01]  /*15af0*/  PRMT R110, R110, 0x7632, R110 ;  /* 0x000076326e6e7816 */ /* 0x000fe2000000006e */
[----:B------:R-:W-:Y:S01]  /*15b00*/  STG.E.U16 [R144.64], R134 ;  /* 0x0000008690007986 */ /* 0x000fe2000c101506 */
[----:B--2---:R-:W-:-:S03]  /*15b10*/  PRMT R106, R106, 0x7632, R106 ;  /* 0x000076326a6a7816 */ /* 0x004fc6000000006a */
[----:B------:R-:W-:Y:S01]  /*15b20*/  STG.E.U16 [R142.64], R130 ;  /* 0x000000828e007986 */ /* 0x000fe2000c101506 */
[----:B------:R-:W-:-:S03]  /*15b30*/  LEA.HI.X.SX32 R29, R21, R2, 0x1, P5 ;  /* 0x00000002151d7211 */ /* 0x000fc600028f0eff */
[----:B------:R-:W-:Y:S01]  /*15b40*/  STG.E.U16 [R140.64], R126 ;  /* 0x0000007e8c007986 */ /* 0x000fe2000c101506 */
[----:B------:R-:W-:Y:S02]  /*15b50*/  LEA R20, P5, R17, R0, 0x1 ;  /* 0x0000000011147211 */ /* 0x000fe400078a08ff */
[----:B------:R-:W-:Y:S01]  /*15b60*/  LEA.HI.X.SX32 R25, R241, R2, 0x1, P6 ;  /* 0x00000002f1197211 */ /* 0x000fe200030f0eff */
[----:B------:R-:W-:Y:S01]  /*15b70*/  STG.E.U16 [R138.64], R122 ;  /* 0x0000007a8a007986 */ /* 0x000fe2000c101506 */
[----:B------:R-:W-:-:S03]  /*15b80*/  LEA R16, P6, R251, R0, 0x1 ;  /* 0x00000000fb107211 */ /* 0x000fc600078c08ff */
[----:B------:R-:W-:Y:S01]  /*15b90*/  STG.E.U16 [R136.64], R118 ;  /* 0x0000007688007986 */ /* 0x000fe2000c101506 */
[----:B------:R-:W-:-:S03]  /*15ba0*/  LEA R9, R9, R4, 0x1 ;  /* 0x0000000409097211 */ /* 0x000fc600078e08ff */
[----:B------:R-:W-:Y:S01]  /*15bb0*/  STG.E.U16 [R70.64], R114 ;  /* 0x0000007246007986 */ /* 0x000fe2000c101506 */
[----:B------:R-:W-:-:S03]  /*15bc0*/  LEA.HI.X.SX32 R21, R17, R2, 0x1, P5 ;  /* 0x0000000211157211 */ /* 0x000fc600028f0eff */
[----:B------:R-:W-:Y:S01]  /*15bd0*/  STG.E.U16 [R74.64], R110 ;  /* 0x0000006e4a007986 */ /* 0x000fe2000c101506 */
[----:B------:R-:W-:-:S03]  /*15be0*/  FSETP.NEU.AND P5, PT, R8, RZ, PT ;  /* 0x000000ff0800720b */ /* 0x000fc60003fad000 */
[----:B------:R-:W-:Y:S01]  /*15bf0*/  STG.E.U16 [R72.64], R106 ;  /* 0x0000006a48007986 */ /* 0x000fe2000c101506 */
[----:B------:R-:W-:-:S03]  /*15c00*/  LEA.HI.X.SX32 R17, R251, R2, 0x1, P6 ;  /* 0x00000002fb117211 */ /* 0x000fc600030f0eff */
[----:B------:R-:W-:Y:S01]  /*15c10*/  STG.E.U16 [R66.64], R83 ;  /* 0x0000005342007986 */ /* 0x000fe2000c101506 */
[----:B------:R-:W-:-:S03]  /*15c20*/  LEA R8, P6, R9, R0, 0x1 ;  /* 0x0000000009087211 */ /* 0x000fc600078c08ff */
[----:B------:R-:W-:Y:S04]  /*15c30*/  STG.E.U16 [R62.64], R79 ;  /* 0x0000004f3e007986 */ /* 0x000fe8000c101506 */
[----:B------:R-:W-:Y:S01]  /*15c40*/  STG.E.U16 [R58.64], R7 ;  /* 0x000000073a007986 */ /* 0x000fe2000c101506 */
[----:B------:R-:W-:-:S03]  /*15c50*/  LEA.HI.X.SX32 R9, R9, R2, 0x1, P6 ;  /* 0x0000000209097211 */ /* 0x000fc600030f0eff */
[----:B------:R-:W-:Y:S01]  /*15c60*/  STG.E.U16 [R54.64], R103 ;  /* 0x0000006736007986 */ /* 0x000fe2000c101506 */
[----:B------:R-:W-:-:S03]  /*15c70*/  LEA R240, P6, R4, R0, 0x1 ;  /* 0x0000000004f07211 */ /* 0x000fc600078c08ff */
[----:B------:R-:W-:Y:S04]  /*15c80*/  STG.E.U16 [R50.64], R99 ;  /* 0x0000006332007986 */ /* 0x000fe8000c101506 */
[----:B------:R0:W-:Y:S04]  /*15c90*/  STG.E.U16 [R46.64], R95 ;  /* 0x0000005f2e007986 */ /* 0x0001e8000c101506 */
[----:B------:R1:W-:Y:S04]  /*15ca0*/  STG.E.U16 [R42.64], R91 ;  /* 0x0000005b2a007986 */ /* 0x0003e8000c101506 */
[----:B------:R-:W-:Y:S01]  /*15cb0*/  STG.E.U16 [R38.64], R87 ;  /* 0x0000005726007986 */ /* 0x000fe2000c101506 */
[----:B------:R-:W-:-:S03]  /*15cc0*/  LEA.HI.X.SX32 R241, R4, R2, 0x1, P6 ;  /* 0x0000000204f17211 */ /* 0x000fc600030f0eff */
[----:B------:R2:W-:Y:S01]  /*15cd0*/  STG.E.U16 [R34.64], R135 ;  /* 0x0000008722007986 */ /* 0x0005e2000c101506 */
[----:B------:R-:W-:-:S03]  /*15ce0*/  PRMT R0, R83, 0x7632, R0 ;  /* 0x0000763253007816 */ /* 0x000fc60000000000 */
[----:B------:R4:W-:Y:S01]  /*15cf0*/  STG.E.U16 [R30.64], R131 ;  /* 0x000000831e007986 */ /* 0x0009e2000c101506 */
[----:B------:R-:W-:-:S03]  /*15d00*/  LEA.HI R228, R3, R228, RZ, 0x1f ;  /* 0x000000e403e47211 */ /* 0x000fc600078ff8ff */
[----:B------:R0:W-:Y:S01]  /*15d10*/  STG.E.U16 [R26.64], R127 ;  /* 0x0000007f1a007986 */ /* 0x0001e2000c101506 */
[----:B------:R-:W-:-:S03]  /*15d20*/  PRMT R2, R79, 0x7632, R2 ;  /* 0x000076324f027816 */ /* 0x000fc60000000002 */
[----:B------:R0:W-:Y:S01]  /*15d30*/  STG.E.U16 [R22.64], R123 ;  /* 0x0000007b16007986 */ /* 0x0001e2000c101506 */
[----:B------:R-:W-:-:S03]  /*15d40*/  PRMT R3, R7, 0x7632, R3 ;  /* 0x0000763207037816 */ /* 0x000fc60000000003 */
[----:B------:R0:W-:Y:S01]  /*15d50*/  STG.E.U16 [R18.64], R119 ;  /* 0x0000007712007986 */ /* 0x0001e2000c101506 */
[----:B------:R-:W-:-:S03]  /*15d60*/  PRMT R4, R103, 0x7632, R4 ;  /* 0x0000763267047816 */ /* 0x000fc60000000004 */
[----:B------:R-:W-:Y:S01]  /*15d70*/  STG.E.U16 [R14.64], R115 ;  /* 0x000000730e007986 */ /* 0x000fe2000c101506 */
[----:B------:R-:W-:-:S03]  /*15d80*/  PRMT R5, R99, 0x7632, R5 ;  /* 0x0000763263057816 */ /* 0x000fc60000000005 */
[----:B------:R-:W-:Y:S01]  /*15d90*/  STG.E.U16 [R12.64], R111 ;  /* 0x0000006f0c007986 */ /* 0x000fe2000c101506 */
[----:B---3--:R-:W-:-:S03]  /*15da0*/  PRMT R6, R95, 0x7632, R6 ;  /* 0x000076325f067816 */ /* 0x008fc60000000006 */
[----:B------:R-:W-:Y:S01]  /*15db0*/  STG.E.U16 [R10.64], R107 ;  /* 0x0000006b0a007986 */ /* 0x000fe2000c101506 */
[----:B0-----:R-:W-:-:S03]  /*15dc0*/  PRMT R47, R91, 0x7632, R47 ;  /* 0x000076325b2f7816 */ /* 0x001fc6000000002f */
[----:B------:R-:W-:Y:S01]  /*15dd0*/  STG.E.U16 [R68.64], R0 ;  /* 0x0000000044007986 */ /* 0x000fe2000c101506 */
[----:B-1----:R-:W-:-:S03]  /*15de0*/  PRMT R43, R87, 0x7632, R43 ;  /* 0x00007632572b7816 */ /* 0x002fc6000000002b */
[----:B------:R0:W-:Y:S01]  /*15df0*/  STG.E.U16 [R64.64], R2 ;  /* 0x0000000240007986 */ /* 0x0001e2000c101506 */
[----:B------:R-:W-:-:S03]  /*15e00*/  PRMT R7, R135, 0x7632, R7 ;  /* 0x0000763287077816 */ /* 0x000fc60000000007 */
[----:B------:R-:W-:Y:S01]  /*15e10*/  STG.E.U16 [R60.64], R3 ;  /* 0x000000033c007986 */ /* 0x000fe2000c101506 */
[----:B--2---:R-:W-:-:S03]  /*15e20*/  PRMT R35, R131, 0x7632, R35 ;  /* 0x0000763283237816 */ /* 0x004fc60000000023 */
[----:B------:R-:W-:Y:S01]  /*15e30*/  STG.E.U16 [R56.64], R4 ;  /* 0x0000000438007986 */ /* 0x000fe2000c101506 */
[----:B----4-:R-:W-:-:S03]  /*15e40*/  PRMT R31, R127, 0x7632, R31 ;  /* 0x000076327f1f7816 */ /* 0x010fc6000000001f */
[----:B------:R1:W-:Y:S01]  /*15e50*/  STG.E.U16 [R52.64], R5 ;  /* 0x0000000534007986 */ /* 0x0003e2000c101506 */
[----:B------:R-:W-:-:S03]  /*15e60*/  PRMT R27, R123, 0x7632, R27 ;  /* 0x000076327b1b7816 */ /* 0x000fc6000000001b */
        /* <DEDUP_REMOVED lines=8> */
[----:B------:R2:W-:Y:S04]  /*15ef0*/  STG.E.U16 [R32.64], R35 ;  /* 0x0000002320007986 */ /* 0x0005e8000c101506 */
[----:B------:R2:W-:Y:S04]  /*15f00*/  STG.E.U16 [R28.64], R31 ;  /* 0x0000001f1c007986 */ /* 0x0005e8000c101506 */
[----:B------:R2:W-:Y:S04]  /*15f10*/  STG.E.U16 [R24.64], R27 ;  /* 0x0000001b18007986 */ /* 0x0005e8000c101506 */
[----:B------:R2:W-:Y:S04]  /*15f20*/  STG.E.U16 [R20.64], R23 ;  /* 0x0000001714007986 */ /* 0x0005e8000c101506 */
[----:B------:R2:W-:Y:S04]  /*15f30*/  STG.E.U16 [R16.64], R19 ;  /* 0x0000001310007986 */ /* 0x0005e8000c101506 */
[----:B------:R2:W-:Y:S04]  /*15f40*/  STG.E.U16 [R240.64], R120 ;  /* 0x00000078f0007986 */ /* 0x0005e8000c101506 */
[----:B------:R2:W-:Y:S01]  /*15f50*/  STG.E.U16 [R8.64], R30 ;  /* 0x0000001e08007986 */ /* 0x0005e2000c101506 */
[----:B0-----:R-:W-:-:S02]  /*15f60*/  FSEL R2, R237, -INF , P4 ;  /* 0xff800000ed027808 */ /* 0x001fc40002000000 */
[----:B-1----:R-:W-:Y:S02]  /*15f70*/  FSEL R5, R242, -INF , P3 ;  /* 0xff800000f2057808 */ /* 0x002fe40001800000 */
[----:B------:R-:W-:Y:S02]  /*15f80*/  FSEL R0, R243, -INF , P2 ;  /* 0xff800000f3007808 */ /* 0x000fe40001000000 */
[----:B------:R-:W-:Y:S02]  /*15f90*/  FSEL R3, R246, -INF , P1 ;  /* 0xff800000f6037808 */ /* 0x000fe40000800000 */
[----:B------:R-:W-:Y:S01]  /*15fa0*/  FSEL R4, R247, -INF , P5 ;  /* 0xff800000f7047808 */ /* 0x000fe20002800000 */
[----:B------:R-:W-:Y:S01]  /*15fb0*/  FFMA R12, R245, 0.69314718246459960938, R236 ;  /* 0x3f317218f50c7823 */ /* 0x000fe200000000ec */
[----:B------:R-:W-:Y:S01]  /*15fc0*/  LOP3.LUT R252, R252, 0x1c, RZ, 0xc0, !PT ;  /* 0x0000001cfcfc7812 */ /* 0x000fe200078ec0ff */
[----:B------:R-:W-:Y:S02]  /*15fd0*/  FFMA R13, R244, 0.69314718246459960938, R235 ;  /* 0x3f317218f40d7823 */ /* 0x000fe400000000eb */
[----:B------:R-:W-:-:S02]  /*15fe0*/  FFMA R14, R249, 0.69314718246459960938, R234 ;  /* 0x3f317218f90e7823 */ /* 0x000fc400000000ea */
[----:B------:R-:W-:Y:S01]  /*15ff0*/  FFMA R15, R2, 0.69314718246459960938, R233 ;  /* 0x3f317218020f7823 */ /* 0x000fe200000000e9 */
[----:B------:R-:W-:Y:S01]  /*16000*/  BAR.SYNC.DEFER_BLOCKING 0x0 ;  /* 0x0000000000007b1d */ /* 0x000fe20000010000 */
[----:B------:R-:W-:Y:S02]  /*16010*/  FFMA R232, R5, 0.69314718246459960938, R232 ;  /* 0x3f31721805e87823 */ /* 0x000fe400000000e8 */
[----:B------:R-:W-:Y:S02]  /*16020*/  FFMA R233, R0, 0.69314718246459960938, R231 ;  /* 0x3f31721800e97823 */ /* 0x000fe400000000e7 */
[----:B------:R-:W-:Y:S02]  /*16030*/  FFMA R234, R3, 0.69314718246459960938, R230 ;  /* 0x3f31721803ea7823 */ /* 0x000fe400000000e6 */
[----:B------:R-:W-:Y:S01]  /*16040*/  FFMA R235, R4, 0.69314718246459960938, R229 ;  /* 0x3f31721804eb7823 */ /* 0x000fe200000000e5 */
[----:B------:R2:W-:Y:S04]  /*16050*/  STS.128 [R252.X4], R12 ;  /* 0x0000000cfc007388 */ /* 0x0005e80000004c00 */
[----:B------:R2:W-:Y:S04]  /*16060*/  STS.128 [R252.X4+0x80], R232 ;  /* 0x000080e8fc007388 */ /* 0x0005e80000004c00 */
[----:B------:R-:W-:Y:S06]  /*16070*/  BAR.SYNC.DEFER_BLOCKING 0x0 ;  /* 0x0000000000007b1d */ /* 0x000fec0000010000 */
[----:B------:R-:W-:Y:S05]  /*16080*/  @P0 EXIT ;  /* 0x000000000000094d */ /* 0x000fea0003800000 */
[----:B--2---:R-:W0:Y:S01]  /*16090*/  LDS R7, [R228] ;  /* 0x00000000e4077984 */ /* 0x004e220000000800 */
[----:B------:R-:W-:-:S02]  /*160a0*/  IMAD R0, R250, c[0x0][0x1cc], RZ ;  /* 0x00007300fa007a24 */ /* 0x000fc400078e02ff */
[C---:B------:R-:W-:Y:S02]  /*160b0*/  IMAD.SHL.U32 R3, R248.reuse, 0x4, RZ ;  /* 0x00000004f8037824 */ /* 0x040fe400078e00ff */
[----:B------:R-:W-:Y:S01]  /*160c0*/  IMAD.HI R5, R248, 0x4, RZ ;  /* 0x00000004f8057827 */ /* 0x000fe200078e02ff */
[----:B------:R-:W-:-:S03]  /*160d0*/  SHF.L.U32 R2, R0, 0x2, RZ ;  /* 0x0000000200027819 */ /* 0x000fc600000006ff */
[----:B------:R-:W-:Y:S01]  /*160e0*/  IMAD.HI R0, R0, 0x4, RZ ;  /* 0x0000000400007827 */ /* 0x000fe200078e02ff */
[----:B------:R-:W-:-:S04]  /*160f0*/  IADD3 R2, P0, P1, R3, c[0x0][0x180], R2 ;  /* 0x0000600003027a10 */ /* 0x000fc8000791e002 */
[----:B------:R-:W-:-:S05]  /*16100*/  IADD3.X R3, R5, c[0x0][0x184], R0, P0, P1 ;  /* 0x0000610005037a10 */ /* 0x000fca00007e2400 */
[----:B0-----:R-:W-:Y:S01]  /*16110*/  STG.E [R2.64], R7 ;  /* 0x0000000702007986 */ /* 0x001fe2000c101906 */
[----:B------:R-:W-:Y:S05]  /*16120*/  EXIT ;  /* 0x000000000000794d */ /* 0x000fea0003800000 */
.L_x_20:
[----:B------:R-:W-:-:S00]  /*16130*/  BRA `(.L_x_20) ;  /* 0xfffffff000007947 */ /* 0x000fc0000383ffff */
[----:B------:R-:W-:-:S00]  /*16140*/  NOP ;  /* 0x0000000000007918 */ /* 0x000fc00000000000 */
        /* <DEDUP_REMOVED lines=11> */
.L_x_21:


//--------------------- .nv.global.init           --------------------------
	.section	.nv.global.init,"aw",@progbits
.nv.global.init:
	.type		_$_str,@object
	.size		_$_str,(.L_0 - _$_str)
_$_str:
        /*0000*/ 	.byte	0x5f, 0x5f, 0x43, 0x55, 0x44, 0x41, 0x5f, 0x46, 0x54, 0x5a, 0x00
.L_0:


//--------------------- .nv.shared.attn_fwd       --------------------------
	.section	.nv.shared.attn_fwd,"aw",@nobits
	.sectionflags	@""
	.align	16
